	.target	sm_90a

	.elftype	@"ET_EXEC"


//--------------------- .note.nv.tkinfo           --------------------------
	.section	.note.nv.tkinfo,"",@"SHT_NOTE"
	.sectionflags	@"SHF_NOTE_NV_TKINFO"
	.tkinfo
        /*0018*/ 	.word	0x00000002
        /*0030*/ 	.string	""
        /*0030*/ 	.string	"ptxas"
        /*0030*/ 	.string	"Cuda compilation tools, release 13.0, V13.0.88"
        /*0030*/ 	.string	"Build cuda_13.0.r13.0/compiler.36424714_0"
        /*0030*/ 	.string	"-arch sm_90a -m 64 "



//--------------------- .note.nv.cuinfo           --------------------------
	.section	.note.nv.cuinfo,"",@"SHT_NOTE"
	.sectionflags	@"SHF_NOTE_NV_CUINFO"
        /*0018*/ 	.short	0x0002
        /*001a*/ 	.short	0x005a
        /*001c*/ 	.short	0x0082
	.zero		2


//--------------------- .nv.info                  --------------------------
	.section	.nv.info,"",@"SHT_CUDA_INFO"
	.align	4


	//----- nvinfo : EIATTR_REGCOUNT
	.align		4
        /*0000*/ 	.byte	0x04, 0x2f
        /*0002*/ 	.short	(.L_1 - .L_0)
	.align		4
.L_0:
        /*0004*/ 	.word	index@(_ZN18transformer_engine43fused_score_for_moe_aux_loss_forward_kernelIfEEvPKT_iiiiPS1_PbS4_)
        /*0008*/ 	.word	0x00000026


	//----- nvinfo : EIATTR_FRAME_SIZE
	.align		4
.L_1:
        /*000c*/ 	.byte	0x04, 0x11
        /*000e*/ 	.short	(.L_3 - .L_2)
	.align		4
.L_2:
        /*0010*/ 	.word	index@($__internal_11_$__cuda_sm3x_div_rn_noftz_f32_slowpath)
        /*0014*/ 	.word	0x00000000


	//----- nvinfo : EIATTR_FRAME_SIZE
	.align		4
.L_3:
        /*0018*/ 	.byte	0x04, 0x11
        /*001a*/ 	.short	(.L_5 - .L_4)
	.align		4
.L_4:
        /*001c*/ 	.word	index@($__internal_10_$__cuda_sm20_rcp_rn_f32_slowpath)
        /*0020*/ 	.word	0x00000000


	//----- nvinfo : EIATTR_FRAME_SIZE
	.align		4
.L_5:
        /*0024*/ 	.byte	0x04, 0x11
        /*0026*/ 	.short	(.L_7 - .L_6)
	.align		4
.L_6:
        /*0028*/ 	.word	index@($__internal_9_$__cuda_sm20_div_rn_f64_full)
        /*002c*/ 	.word	0x00000000


	//----- nvinfo : EIATTR_FRAME_SIZE
	.align		4
.L_7:
        /*0030*/ 	.byte	0x04, 0x11
        /*0032*/ 	.short	(.L_9 - .L_8)
	.align		4
.L_8:
        /*0034*/ 	.word	index@(_ZN18transformer_engine43fused_score_for_moe_aux_loss_forward_kernelIfEEvPKT_iiiiPS1_PbS4_)
        /*0038*/ 	.word	0x00000000


	//----- nvinfo : EIATTR_REGCOUNT
	.align		4
.L_9:
        /*003c*/ 	.byte	0x04, 0x2f
        /*003e*/ 	.short	(.L_11 - .L_10)
	.align		4
.L_10:
        /*0040*/ 	.word	index@(_ZN18transformer_engine43fused_score_for_moe_aux_loss_forward_kernelI6__halfEEvPKT_iiiiPS2_PbS5_)
        /*0044*/ 	.word	0x00000026


	//----- nvinfo : EIATTR_FRAME_SIZE
	.align		4
.L_11:
        /*0048*/ 	.byte	0x04, 0x11
        /*004a*/ 	.short	(.L_13 - .L_12)
	.align		4
.L_12:
        /*004c*/ 	.word	index@($__internal_8_$__cuda_sm3x_div_rn_noftz_f32_slowpath)
        /*0050*/ 	.word	0x00000000


	//----- nvinfo : EIATTR_FRAME_SIZE
	.align		4
.L_13:
        /*0054*/ 	.byte	0x04, 0x11
        /*0056*/ 	.short	(.L_15 - .L_14)
	.align		4
.L_14:
        /*0058*/ 	.word	index@($__internal_7_$__cuda_sm20_rcp_rn_f32_slowpath)
        /*005c*/ 	.word	0x00000000


	//----- nvinfo : EIATTR_FRAME_SIZE
	.align		4
.L_15:
        /*0060*/ 	.byte	0x04, 0x11
        /*0062*/ 	.short	(.L_17 - .L_16)
	.align		4
.L_16:
        /*0064*/ 	.word	index@($__internal_6_$__cuda_sm20_div_rn_f64_full)
        /*0068*/ 	.word	0x00000000


	//----- nvinfo : EIATTR_FRAME_SIZE
	.align		4
.L_17:
        /*006c*/ 	.byte	0x04, 0x11
        /*006e*/ 	.short	(.L_19 - .L_18)
	.align		4
.L_18:
        /*0070*/ 	.word	index@(_ZN18transformer_engine43fused_score_for_moe_aux_loss_forward_kernelI6__halfEEvPKT_iiiiPS2_PbS5_)
        /*0074*/ 	.word	0x00000000


	//----- nvinfo : EIATTR_REGCOUNT
	.align		4
.L_19:
        /*0078*/ 	.byte	0x04, 0x2f
        /*007a*/ 	.short	(.L_21 - .L_20)
	.align		4
.L_20:
        /*007c*/ 	.word	index@(_ZN18transformer_engine43fused_score_for_moe_aux_loss_forward_kernelI13__nv_bfloat16EEvPKT_iiiiPS2_PbS5_)
        /*0080*/ 	.word	0x00000026


	//----- nvinfo : EIATTR_FRAME_SIZE
	.align		4
.L_21:
        /*0084*/ 	.byte	0x04, 0x11
        /*0086*/ 	.short	(.L_23 - .L_22)
	.align		4
.L_22:
        /*0088*/ 	.word	index@($__internal_5_$__cuda_sm3x_div_rn_noftz_f32_slowpath)
        /*008c*/ 	.word	0x00000000


	//----- nvinfo : EIATTR_FRAME_SIZE
	.align		4
.L_23:
        /*0090*/ 	.byte	0x04, 0x11
        /*0092*/ 	.short	(.L_25 - .L_24)
	.align		4
.L_24:
        /*0094*/ 	.word	index@($__internal_4_$__cuda_sm20_rcp_rn_f32_slowpath)
        /*0098*/ 	.word	0x00000000


	//----- nvinfo : EIATTR_FRAME_SIZE
	.align		4
.L_25:
        /*009c*/ 	.byte	0x04, 0x11
        /*009e*/ 	.short	(.L_27 - .L_26)
	.align		4
.L_26:
        /*00a0*/ 	.word	index@($__internal_3_$__cuda_sm20_div_rn_f64_full)
        /*00a4*/ 	.word	0x00000000


	//----- nvinfo : EIATTR_FRAME_SIZE
	.align		4
.L_27:
        /*00a8*/ 	.byte	0x04, 0x11
        /*00aa*/ 	.short	(.L_29 - .L_28)
	.align		4
.L_28:
        /*00ac*/ 	.word	index@(_ZN18transformer_engine43fused_score_for_moe_aux_loss_forward_kernelI13__nv_bfloat16EEvPKT_iiiiPS2_PbS5_)
        /*00b0*/ 	.word	0x00000000


	//----- nvinfo : EIATTR_REGCOUNT
	.align		4
.L_29:
        /*00b4*/ 	.byte	0x04, 0x2f
        /*00b6*/ 	.short	(.L_31 - .L_30)
	.align		4
.L_30:
        /*00b8*/ 	.word	index@(_ZN18transformer_engine44fused_score_for_moe_aux_loss_backward_kernelIfEEvPKT_S3_iiiiPS1_)
        /*00bc*/ 	.word	0x00000028


	//----- nvinfo : EIATTR_FRAME_SIZE
	.align		4
.L_31:
        /*00c0*/ 	.byte	0x04, 0x11
        /*00c2*/ 	.short	(.L_33 - .L_32)
	.align		4
.L_32:
        /*00c4*/ 	.word	index@($__internal_2_$__cuda_sm20_div_rn_f64_full)
        /*00c8*/ 	.word	0x00000000


	//----- nvinfo : EIATTR_FRAME_SIZE
	.align		4
.L_33:
        /*00cc*/ 	.byte	0x04, 0x11
        /*00ce*/ 	.short	(.L_35 - .L_34)
	.align		4
.L_34:
        /*00d0*/ 	.word	index@(_ZN18transformer_engine44fused_score_for_moe_aux_loss_backward_kernelIfEEvPKT_S3_iiiiPS1_)
        /*00d4*/ 	.word	0x00000000


	//----- nvinfo : EIATTR_REGCOUNT
	.align		4
.L_35:
        /*00d8*/ 	.byte	0x04, 0x2f
        /*00da*/ 	.short	(.L_37 - .L_36)
	.align		4
.L_36:
        /*00dc*/ 	.word	index@(_ZN18transformer_engine44fused_score_for_moe_aux_loss_backward_kernelI6__halfEEvPKT_S4_iiiiPS2_)
        /*00e0*/ 	.word	0x00000028


	//----- nvinfo : EIATTR_FRAME_SIZE
	.align		4
.L_37:
        /*00e4*/ 	.byte	0x04, 0x11
        /*00e6*/ 	.short	(.L_39 - .L_38)
	.align		4
.L_38:
        /*00e8*/ 	.word	index@($__internal_1_$__cuda_sm20_div_rn_f64_full)
        /*00ec*/ 	.word	0x00000000


	//----- nvinfo : EIATTR_FRAME_SIZE
	.align		4
.L_39:
        /*00f0*/ 	.byte	0x04, 0x11
        /*00f2*/ 	.short	(.L_41 - .L_40)
	.align		4
.L_40:
        /*00f4*/ 	.word	index@(_ZN18transformer_engine44fused_score_for_moe_aux_loss_backward_kernelI6__halfEEvPKT_S4_iiiiPS2_)
        /*00f8*/ 	.word	0x00000000


	//----- nvinfo : EIATTR_REGCOUNT
	.align		4
.L_41:
        /*00fc*/ 	.byte	0x04, 0x2f
        /*00fe*/ 	.short	(.L_43 - .L_42)
	.align		4
.L_42:
        /*0100*/ 	.word	index@(_ZN18transformer_engine44fused_score_for_moe_aux_loss_backward_kernelI13__nv_bfloat16EEvPKT_S4_iiiiPS2_)
        /*0104*/ 	.word	0x00000028


	//----- nvinfo : EIATTR_FRAME_SIZE
	.align		4
.L_43:
        /*0108*/ 	.byte	0x04, 0x11
        /*010a*/ 	.short	(.L_45 - .L_44)
	.align		4
.L_44:
        /*010c*/ 	.word	index@($__internal_0_$__cuda_sm20_div_rn_f64_full)
        /*0110*/ 	.word	0x00000000


	//----- nvinfo : EIATTR_FRAME_SIZE
	.align		4
.L_45:
        /*0114*/ 	.byte	0x04, 0x11
        /*0116*/ 	.short	(.L_47 - .L_46)
	.align		4
.L_46:
        /*0118*/ 	.word	index@(_ZN18transformer_engine44fused_score_for_moe_aux_loss_backward_kernelI13__nv_bfloat16EEvPKT_S4_iiiiPS2_)
        /*011c*/ 	.word	0x00000000


	//----- nvinfo : EIATTR_MIN_STACK_SIZE
	.align		4
.L_47:
        /*0120*/ 	.byte	0x04, 0x12
        /*0122*/ 	.short	(.L_49 - .L_48)
	.align		4
.L_48:
        /*0124*/ 	.word	index@(_ZN18transformer_engine44fused_score_for_moe_aux_loss_backward_kernelI13__nv_bfloat16EEvPKT_S4_iiiiPS2_)
        /*0128*/ 	.word	0x00000000


	//----- nvinfo : EIATTR_MIN_STACK_SIZE
	.align		4
.L_49:
        /*012c*/ 	.byte	0x04, 0x12
        /*012e*/ 	.short	(.L_51 - .L_50)
	.align		4
.L_50:
        /*0130*/ 	.word	index@(_ZN18transformer_engine44fused_score_for_moe_aux_loss_backward_kernelI6__halfEEvPKT_S4_iiiiPS2_)
        /*0134*/ 	.word	0x00000000


	//----- nvinfo : EIATTR_MIN_STACK_SIZE
	.align		4
.L_51:
        /*0138*/ 	.byte	0x04, 0x12
        /*013a*/ 	.short	(.L_53 - .L_52)
	.align		4
.L_52:
        /*013c*/ 	.word	index@(_ZN18transformer_engine44fused_score_for_moe_aux_loss_backward_kernelIfEEvPKT_S3_iiiiPS1_)
        /*0140*/ 	.word	0x00000000


	//----- nvinfo : EIATTR_MIN_STACK_SIZE
	.align		4
.L_53:
        /*0144*/ 	.byte	0x04, 0x12
        /*0146*/ 	.short	(.L_55 - .L_54)
	.align		4
.L_54:
        /*0148*/ 	.word	index@(_ZN18transformer_engine43fused_score_for_moe_aux_loss_forward_kernelI13__nv_bfloat16EEvPKT_iiiiPS2_PbS5_)
        /*014c*/ 	.word	0x00000000


	//----- nvinfo : EIATTR_MIN_STACK_SIZE
	.align		4
.L_55:
        /*0150*/ 	.byte	0x04, 0x12
        /*0152*/ 	.short	(.L_57 - .L_56)
	.align		4
.L_56:
        /*0154*/ 	.word	index@(_ZN18transformer_engine43fused_score_for_moe_aux_loss_forward_kernelI6__halfEEvPKT_iiiiPS2_PbS5_)
        /*0158*/ 	.word	0x00000000


	//----- nvinfo : EIATTR_MIN_STACK_SIZE
	.align		4
.L_57:
        /*015c*/ 	.byte	0x04, 0x12
        /*015e*/ 	.short	(.L_59 - .L_58)
	.align		4
.L_58:
        /*0160*/ 	.word	index@(_ZN18transformer_engine43fused_score_for_moe_aux_loss_forward_kernelIfEEvPKT_iiiiPS1_PbS4_)
        /*0164*/ 	.word	0x00000000
.L_59:


//--------------------- .nv.compat                --------------------------
	.section	.nv.compat,"",@"SHT_CUDA_COMPAT_INFO"
	.align	4
        /*0000*/ 	.byte	0x02, 0x09, 0x01, 0x00, 0x02, 0x02, 0x01, 0x00, 0x02, 0x05, 0x05, 0x00, 0x03, 0x07, 0x01, 0x01
        /*0010*/ 	.byte	0x02, 0x03, 0x00, 0x00, 0x02, 0x06, 0x01, 0x00, 0x04, 0x0b, 0x08, 0x00, 0x00, 0x00, 0x00, 0x00
        /*0020*/ 	.byte	0x00, 0x00, 0x00, 0x00


//--------------------- .nv.info._ZN18transformer_engine44fused_score_for_moe_aux_loss_backward_kernelI13__nv_bfloat16EEvPKT_S4_iiiiPS2_ --------------------------
	.section	.nv.info._ZN18transformer_engine44fused_score_for_moe_aux_loss_backward_kernelI13__nv_bfloat16EEvPKT_S4_iiiiPS2_,"",@"SHT_CUDA_INFO"
	.sectionflags	@""
	.align	4


	//----- nvinfo : EIATTR_CUDA_API_VERSION
	.align		4
        /*0000*/ 	.byte	0x04, 0x37
        /*0002*/ 	.short	(.L_61 - .L_60)
.L_60:
        /*0004*/ 	.word	0x00000082


	//----- nvinfo : EIATTR_KPARAM_INFO
	.align		4
.L_61:
        /*0008*/ 	.byte	0x04, 0x17
        /*000a*/ 	.short	(.L_63 - .L_62)
.L_62:
        /*000c*/ 	.word	0x00000000
        /*0010*/ 	.short	0x0006
        /*0012*/ 	.short	0x0020
        /*0014*/ 	.byte	0x00, 0xf0, 0x21, 0x00


	//----- nvinfo : EIATTR_KPARAM_INFO
	.align		4
.L_63:
        /*0018*/ 	.byte	0x04, 0x17
        /*001a*/ 	.short	(.L_65 - .L_64)
.L_64:
        /*001c*/ 	.word	0x00000000
        /*0020*/ 	.short	0x0005
        /*0022*/ 	.short	0x001c
        /*0024*/ 	.byte	0x00, 0xf0, 0x11, 0x00


	//----- nvinfo : EIATTR_KPARAM_INFO
	.align		4
.L_65:
        /*0028*/ 	.byte	0x04, 0x17
        /*002a*/ 	.short	(.L_67 - .L_66)
.L_66:
        /*002c*/ 	.word	0x00000000
        /*0030*/ 	.short	0x0004
        /*0032*/ 	.short	0x0018
        /*0034*/ 	.byte	0x00, 0xf0, 0x11, 0x00


	//----- nvinfo : EIATTR_KPARAM_INFO
	.align		4
.L_67:
        /*0038*/ 	.byte	0x04, 0x17
        /*003a*/ 	.short	(.L_69 - .L_68)
.L_68:
        /*003c*/ 	.word	0x00000000
        /*0040*/ 	.short	0x0003
        /*0042*/ 	.short	0x0014
        /*0044*/ 	.byte	0x00, 0xf0, 0x11, 0x00


	//----- nvinfo : EIATTR_KPARAM_INFO
	.align		4
.L_69:
        /*0048*/ 	.byte	0x04, 0x17
        /*004a*/ 	.short	(.L_71 - .L_70)
.L_70:
        /*004c*/ 	.word	0x00000000
        /*0050*/ 	.short	0x0002
        /*0052*/ 	.short	0x0010
        /*0054*/ 	.byte	0x00, 0xf0, 0x11, 0x00


	//----- nvinfo : EIATTR_KPARAM_INFO
	.align		4
.L_71:
        /*0058*/ 	.byte	0x04, 0x17
        /*005a*/ 	.short	(.L_73 - .L_72)
.L_72:
        /*005c*/ 	.word	0x00000000
        /*0060*/ 	.short	0x0001
        /*0062*/ 	.short	0x0008
        /*0064*/ 	.byte	0x00, 0xf0, 0x21, 0x00


	//----- nvinfo : EIATTR_KPARAM_INFO
	.align		4
.L_73:
        /*0068*/ 	.byte	0x04, 0x17
        /*006a*/ 	.short	(.L_75 - .L_74)
.L_74:
        /*006c*/ 	.word	0x00000000
        /*0070*/ 	.short	0x0000
        /*0072*/ 	.short	0x0000
        /*0074*/ 	.byte	0x00, 0xf0, 0x21, 0x00


	//----- nvinfo : EIATTR_SPARSE_MMA_MASK
	.align		4
.L_75:
        /*0078*/ 	.byte	0x03, 0x50
        /*007a*/ 	.short	0x0000


	//----- nvinfo : EIATTR_MAXREG_COUNT
	.align		4
        /*007c*/ 	.byte	0x03, 0x1b
        /*007e*/ 	.short	0x00ff


	//----- nvinfo : EIATTR_MERCURY_ISA_VERSION
	.align		4
        /*0080*/ 	.byte	0x03, 0x5f
        /*0082*/ 	.short	0x0101


	//----- nvinfo : EIATTR_COOP_GROUP_MASK_REGIDS
	.align		4
        /*0084*/ 	.byte	0x04, 0x29
        /*0086*/ 	.short	(.L_77 - .L_76)


	//   ....[0]....
.L_76:
        /*0088*/ 	.word	0xffffffff


	//   ....[1]....
        /*008c*/ 	.word	0xffffffff


	//   ....[2]....
        /*0090*/ 	.word	0xffffffff


	//   ....[3]....
        /*0094*/ 	.word	0xffffffff


	//   ....[4]....
        /*0098*/ 	.word	0xffffffff


	//   ....[5]....
        /*009c*/ 	.word	0xffffffff


	//   ....[6]....
        /*00a0*/ 	.word	0xffffffff


	//   ....[7]....
        /*00a4*/ 	.word	0xffffffff


	//   ....[8]....
        /*00a8*/ 	.word	0xffffffff


	//   ....[9]....
        /*00ac*/ 	.word	0xffffffff


	//   ....[10]....
        /*00b0*/ 	.word	0xffffffff


	//   ....[11]....
        /*00b4*/ 	.word	0xffffffff


	//   ....[12]....
        /*00b8*/ 	.word	0xffffffff


	//   ....[13]....
        /*00bc*/ 	.word	0xffffffff


	//   ....[14]....
        /*00c0*/ 	.word	0xffffffff


	//   ....[15]....
        /*00c4*/ 	.word	0xffffffff


	//   ....[16]....
        /*00c8*/ 	.word	0xffffffff


	//   ....[17]....
        /*00cc*/ 	.word	0xffffffff


	//   ....[18]....
        /*00d0*/ 	.word	0xffffffff


	//   ....[19]....
        /*00d4*/ 	.word	0xffffffff


	//   ....[20]....
        /*00d8*/ 	.word	0xffffffff


	//   ....[21]....
        /*00dc*/ 	.word	0xffffffff


	//   ....[22]....
        /*00e0*/ 	.word	0xffffffff


	//   ....[23]....
        /*00e4*/ 	.word	0xffffffff


	//   ....[24]....
        /*00e8*/ 	.word	0xffffffff


	//   ....[25]....
        /*00ec*/ 	.word	0xffffffff


	//   ....[26]....
        /*00f0*/ 	.word	0xffffffff


	//   ....[27]....
        /*00f4*/ 	.word	0xffffffff


	//   ....[28]....
        /*00f8*/ 	.word	0xffffffff


	//   ....[29]....
        /*00fc*/ 	.word	0xffffffff


	//   ....[30]....
        /*0100*/ 	.word	0xffffffff


	//   ....[31]....
        /*0104*/ 	.word	0xffffffff


	//   ....[32]....
        /*0108*/ 	.word	0xffffffff


	//   ....[33]....
        /*010c*/ 	.word	0xffffffff


	//   ....[34]....
        /*0110*/ 	.word	0xffffffff


	//   ....[35]....
        /*0114*/ 	.word	0xffffffff


	//   ....[36]....
        /*0118*/ 	.word	0xffffffff


	//   ....[37]....
        /*011c*/ 	.word	0xffffffff


	//   ....[38]....
        /*0120*/ 	.word	0xffffffff


	//   ....[39]....
        /*0124*/ 	.word	0xffffffff


	//----- nvinfo : EIATTR_COOP_GROUP_INSTR_OFFSETS
	.align		4
.L_77:
        /*0128*/ 	.byte	0x04, 0x28
        /*012a*/ 	.short	(.L_79 - .L_78)


	//   ....[0]....
.L_78:
        /*012c*/ 	.word	0x00000dc0


	//   ....[1]....
        /*0130*/ 	.word	0x00001360


	//   ....[2]....
        /*0134*/ 	.word	0x00001370


	//   ....[3]....
        /*0138*/ 	.word	0x00001380


	//   ....[4]....
        /*013c*/ 	.word	0x000013e0


	//   ....[5]....
        /*0140*/ 	.word	0x00001400


	//   ....[6]....
        /*0144*/ 	.word	0x00001460


	//   ....[7]....
        /*0148*/ 	.word	0x00001480


	//   ....[8]....
        /*014c*/ 	.word	0x000014e0


	//   ....[9]....
        /*0150*/ 	.word	0x00001500


	//   ....[10]....
        /*0154*/ 	.word	0x00001560


	//   ....[11]....
        /*0158*/ 	.word	0x00001570


	//   ....[12]....
        /*015c*/ 	.word	0x00001660


	//   ....[13]....
        /*0160*/ 	.word	0x00001c70


	//   ....[14]....
        /*0164*/ 	.word	0x00001c80


	//   ....[15]....
        /*0168*/ 	.word	0x00001c90


	//   ....[16]....
        /*016c*/ 	.word	0x00001d00


	//   ....[17]....
        /*0170*/ 	.word	0x00001d20


	//   ....[18]....
        /*0174*/ 	.word	0x00001d80


	//   ....[19]....
        /*0178*/ 	.word	0x00001da0


	//   ....[20]....
        /*017c*/ 	.word	0x00001df0


	//   ....[21]....
        /*0180*/ 	.word	0x00001e10


	//   ....[22]....
        /*0184*/ 	.word	0x00001e70


	//   ....[23]....
        /*0188*/ 	.word	0x00001e90


	//   ....[24]....
        /*018c*/ 	.word	0x00002360


	//   ....[25]....
        /*0190*/ 	.word	0x00002510


	//   ....[26]....
        /*0194*/ 	.word	0x00002660


	//   ....[27]....
        /*0198*/ 	.word	0x00002c00


	//   ....[28]....
        /*019c*/ 	.word	0x00002c10


	//   ....[29]....
        /*01a0*/ 	.word	0x00002c20


	//   ....[30]....
        /*01a4*/ 	.word	0x00002c80


	//   ....[31]....
        /*01a8*/ 	.word	0x00002ca0


	//   ....[32]....
        /*01ac*/ 	.word	0x00002d00


	//   ....[33]....
        /*01b0*/ 	.word	0x00002d20


	//   ....[34]....
        /*01b4*/ 	.word	0x00002d80


	//   ....[35]....
        /*01b8*/ 	.word	0x00002da0


	//   ....[36]....
        /*01bc*/ 	.word	0x00002e00


	//   ....[37]....
        /*01c0*/ 	.word	0x00002e20


	//   ....[38]....
        /*01c4*/ 	.word	0x00002fc0


	//   ....[39]....
        /*01c8*/ 	.word	0x00003460


	//----- nvinfo : EIATTR_EXIT_INSTR_OFFSETS
	.align		4
.L_79:
        /*01cc*/ 	.byte	0x04, 0x1c
        /*01ce*/ 	.short	(.L_81 - .L_80)


	//   ....[0]....
.L_80:
        /*01d0*/ 	.word	0x00000210


	//   ....[1]....
        /*01d4*/ 	.word	0x000003b0


	//   ....[2]....
        /*01d8*/ 	.word	0x00003480


	//----- nvinfo : EIATTR_CRS_STACK_SIZE
	.align		4
.L_81:
        /*01dc*/ 	.byte	0x04, 0x1e
        /*01de*/ 	.short	(.L_83 - .L_82)
.L_82:
        /*01e0*/ 	.word	0x00000000


	//----- nvinfo : EIATTR_CBANK_PARAM_SIZE
	.align		4
.L_83:
        /*01e4*/ 	.byte	0x03, 0x19
        /*01e6*/ 	.short	0x0028


	//----- nvinfo : EIATTR_PARAM_CBANK
	.align		4
        /*01e8*/ 	.byte	0x04, 0x0a
        /*01ea*/ 	.short	(.L_85 - .L_84)
	.align		4
.L_84:
        /*01ec*/ 	.word	index@(.nv.constant0._ZN18transformer_engine44fused_score_for_moe_aux_loss_backward_kernelI13__nv_bfloat16EEvPKT_S4_iiiiPS2_)
        /*01f0*/ 	.short	0x0210
        /*01f2*/ 	.short	0x0028


	//----- nvinfo : EIATTR_SW_WAR
	.align		4
.L_85:
        /*01f4*/ 	.byte	0x04, 0x36
        /*01f6*/ 	.short	(.L_87 - .L_86)
.L_86:
        /*01f8*/ 	.word	0x00000008
.L_87:


//--------------------- .nv.info._ZN18transformer_engine44fused_score_for_moe_aux_loss_backward_kernelI6__halfEEvPKT_S4_iiiiPS2_ --------------------------
	.section	.nv.info._ZN18transformer_engine44fused_score_for_moe_aux_loss_backward_kernelI6__halfEEvPKT_S4_iiiiPS2_,"",@"SHT_CUDA_INFO"
	.sectionflags	@""
	.align	4


	//----- nvinfo : EIATTR_CUDA_API_VERSION
	.align		4
        /*0000*/ 	.byte	0x04, 0x37
        /*0002*/ 	.short	(.L_89 - .L_88)
.L_88:
        /*0004*/ 	.word	0x00000082


	//----- nvinfo : EIATTR_KPARAM_INFO
	.align		4
.L_89:
        /*0008*/ 	.byte	0x04, 0x17
        /*000a*/ 	.short	(.L_91 - .L_90)
.L_90:
        /*000c*/ 	.word	0x00000000
        /*0010*/ 	.short	0x0006
        /*0012*/ 	.short	0x0020
        /*0014*/ 	.byte	0x00, 0xf0, 0x21, 0x00


	//----- nvinfo : EIATTR_KPARAM_INFO
	.align		4
.L_91:
        /*0018*/ 	.byte	0x04, 0x17
        /*001a*/ 	.short	(.L_93 - .L_92)
.L_92:
        /*001c*/ 	.word	0x00000000
        /*0020*/ 	.short	0x0005
        /*0022*/ 	.short	0x001c
        /*0024*/ 	.byte	0x00, 0xf0, 0x11, 0x00


	//----- nvinfo : EIATTR_KPARAM_INFO
	.align		4
.L_93:
        /*0028*/ 	.byte	0x04, 0x17
        /*002a*/ 	.short	(.L_95 - .L_94)
.L_94:
        /*002c*/ 	.word	0x00000000
        /*0030*/ 	.short	0x0004
        /*0032*/ 	.short	0x0018
        /*0034*/ 	.byte	0x00, 0xf0, 0x11, 0x00


	//----- nvinfo : EIATTR_KPARAM_INFO
	.align		4
.L_95:
        /*0038*/ 	.byte	0x04, 0x17
        /*003a*/ 	.short	(.L_97 - .L_96)
.L_96:
        /*003c*/ 	.word	0x00000000
        /*0040*/ 	.short	0x0003
        /*0042*/ 	.short	0x0014
        /*0044*/ 	.byte	0x00, 0xf0, 0x11, 0x00


	//----- nvinfo : EIATTR_KPARAM_INFO
	.align		4
.L_97:
        /*0048*/ 	.byte	0x04, 0x17
        /*004a*/ 	.short	(.L_99 - .L_98)
.L_98:
        /*004c*/ 	.word	0x00000000
        /*0050*/ 	.short	0x0002
        /*0052*/ 	.short	0x0010
        /*0054*/ 	.byte	0x00, 0xf0, 0x11, 0x00


	//----- nvinfo : EIATTR_KPARAM_INFO
	.align		4
.L_99:
        /*0058*/ 	.byte	0x04, 0x17
        /*005a*/ 	.short	(.L_101 - .L_100)
.L_100:
        /*005c*/ 	.word	0x00000000
        /*0060*/ 	.short	0x0001
        /*0062*/ 	.short	0x0008
        /*0064*/ 	.byte	0x00, 0xf0, 0x21, 0x00


	//----- nvinfo : EIATTR_KPARAM_INFO
	.align		4
.L_101:
        /*0068*/ 	.byte	0x04, 0x17
        /*006a*/ 	.short	(.L_103 - .L_102)
.L_102:
        /*006c*/ 	.word	0x00000000
        /*0070*/ 	.short	0x0000
        /*0072*/ 	.short	0x0000
        /*0074*/ 	.byte	0x00, 0xf0, 0x21, 0x00


	//----- nvinfo : EIATTR_SPARSE_MMA_MASK
	.align		4
.L_103:
        /*0078*/ 	.byte	0x03, 0x50
        /*007a*/ 	.short	0x0000


	//----- nvinfo : EIATTR_MAXREG_COUNT
	.align		4
        /*007c*/ 	.byte	0x03, 0x1b
        /*007e*/ 	.short	0x00ff


	//----- nvinfo : EIATTR_MERCURY_ISA_VERSION
	.align		4
        /*0080*/ 	.byte	0x03, 0x5f
        /*0082*/ 	.short	0x0101


	//----- nvinfo : EIATTR_COOP_GROUP_MASK_REGIDS
	.align		4
        /*0084*/ 	.byte	0x04, 0x29
        /*0086*/ 	.short	(.L_105 - .L_104)


	//   ....[0]....
.L_104:
        /*0088*/ 	.word	0xffffffff


	//   ....[1]....
        /*008c*/ 	.word	0xffffffff


	//   ....[2]....
        /*0090*/ 	.word	0xffffffff


	//   ....[3]....
        /*0094*/ 	.word	0xffffffff


	//   ....[4]....
        /*0098*/ 	.word	0xffffffff


	//   ....[5]....
        /*009c*/ 	.word	0xffffffff


	//   ....[6]....
        /*00a0*/ 	.word	0xffffffff


	//   ....[7]....
        /*00a4*/ 	.word	0xffffffff


	//   ....[8]....
        /*00a8*/ 	.word	0xffffffff


	//   ....[9]....
        /*00ac*/ 	.word	0xffffffff


	//   ....[10]....
        /*00b0*/ 	.word	0xffffffff


	//   ....[11]....
        /*00b4*/ 	.word	0xffffffff


	//   ....[12]....
        /*00b8*/ 	.word	0xffffffff


	//   ....[13]....
        /*00bc*/ 	.word	0xffffffff


	//   ....[14]....
        /*00c0*/ 	.word	0xffffffff


	//   ....[15]....
        /*00c4*/ 	.word	0xffffffff


	//   ....[16]....
        /*00c8*/ 	.word	0xffffffff


	//   ....[17]....
        /*00cc*/ 	.word	0xffffffff


	//   ....[18]....
        /*00d0*/ 	.word	0xffffffff


	//   ....[19]....
        /*00d4*/ 	.word	0xffffffff


	//   ....[20]....
        /*00d8*/ 	.word	0xffffffff


	//   ....[21]....
        /*00dc*/ 	.word	0xffffffff


	//   ....[22]....
        /*00e0*/ 	.word	0xffffffff


	//   ....[23]....
        /*00e4*/ 	.word	0xffffffff


	//   ....[24]....
        /*00e8*/ 	.word	0xffffffff


	//   ....[25]....
        /*00ec*/ 	.word	0xffffffff


	//   ....[26]....
        /*00f0*/ 	.word	0xffffffff


	//   ....[27]....
        /*00f4*/ 	.word	0xffffffff


	//   ....[28]....
        /*00f8*/ 	.word	0xffffffff


	//   ....[29]....
        /*00fc*/ 	.word	0xffffffff


	//   ....[30]....
        /*0100*/ 	.word	0xffffffff


	//   ....[31]....
        /*0104*/ 	.word	0xffffffff


	//   ....[32]....
        /*0108*/ 	.word	0xffffffff


	//   ....[33]....
        /*010c*/ 	.word	0xffffffff


	//   ....[34]....
        /*0110*/ 	.word	0xffffffff


	//   ....[35]....
        /*0114*/ 	.word	0xffffffff


	//   ....[36]....
        /*0118*/ 	.word	0xffffffff


	//   ....[37]....
        /*011c*/ 	.word	0xffffffff


	//   ....[38]....
        /*0120*/ 	.word	0xffffffff


	//   ....[39]....
        /*0124*/ 	.word	0xffffffff


	//----- nvinfo : EIATTR_COOP_GROUP_INSTR_OFFSETS
	.align		4
.L_105:
        /*0128*/ 	.byte	0x04, 0x28
        /*012a*/ 	.short	(.L_107 - .L_106)


	//   ....[0]....
.L_106:
        /*012c*/ 	.word	0x00000dc0


	//   ....[1]....
        /*0130*/ 	.word	0x00001360


	//   ....[2]....
        /*0134*/ 	.word	0x00001370


	//   ....[3]....
        /*0138*/ 	.word	0x00001380


	//   ....[4]....
        /*013c*/ 	.word	0x000013e0


	//   ....[5]....
        /*0140*/ 	.word	0x00001400


	//   ....[6]....
        /*0144*/ 	.word	0x00001450


	//   ....[7]....
        /*0148*/ 	.word	0x00001470


	//   ....[8]....
        /*014c*/ 	.word	0x000014c0


	//   ....[9]....
        /*0150*/ 	.word	0x000014e0


	//   ....[10]....
        /*0154*/ 	.word	0x00001530


	//   ....[11]....
        /*0158*/ 	.word	0x00001540


	//   ....[12]....
        /*015c*/ 	.word	0x00001630


	//   ....[13]....
        /*0160*/ 	.word	0x00001c10


	//   ....[14]....
        /*0164*/ 	.word	0x00001c20


	//   ....[15]....
        /*0168*/ 	.word	0x00001c30


	//   ....[16]....
        /*016c*/ 	.word	0x00001ca0


	//   ....[17]....
        /*0170*/ 	.word	0x00001cc0


	//   ....[18]....
        /*0174*/ 	.word	0x00001d10


	//   ....[19]....
        /*0178*/ 	.word	0x00001d30


	//   ....[20]....
        /*017c*/ 	.word	0x00001d80


	//   ....[21]....
        /*0180*/ 	.word	0x00001da0


	//   ....[22]....
        /*0184*/ 	.word	0x00001df0


	//   ....[23]....
        /*0188*/ 	.word	0x00001e10


	//   ....[24]....
        /*018c*/ 	.word	0x000022e0


	//   ....[25]....
        /*0190*/ 	.word	0x00002490


	//   ....[26]....
        /*0194*/ 	.word	0x000025e0


	//   ....[27]....
        /*0198*/ 	.word	0x00002b80


	//   ....[28]....
        /*019c*/ 	.word	0x00002b90


	//   ....[29]....
        /*01a0*/ 	.word	0x00002ba0


	//   ....[30]....
        /*01a4*/ 	.word	0x00002c00


	//   ....[31]....
        /*01a8*/ 	.word	0x00002c20


	//   ....[32]....
        /*01ac*/ 	.word	0x00002c70


	//   ....[33]....
        /*01b0*/ 	.word	0x00002c90


	//   ....[34]....
        /*01b4*/ 	.word	0x00002ce0


	//   ....[35]....
        /*01b8*/ 	.word	0x00002d00


	//   ....[36]....
        /*01bc*/ 	.word	0x00002d50


	//   ....[37]....
        /*01c0*/ 	.word	0x00002d70


	//   ....[38]....
        /*01c4*/ 	.word	0x00002f00


	//   ....[39]....
        /*01c8*/ 	.word	0x000033a0


	//----- nvinfo : EIATTR_EXIT_INSTR_OFFSETS
	.align		4
.L_107:
        /*01cc*/ 	.byte	0x04, 0x1c
        /*01ce*/ 	.short	(.L_109 - .L_108)


	//   ....[0]....
.L_108:
        /*01d0*/ 	.word	0x00000210


	//   ....[1]....
        /*01d4*/ 	.word	0x000003b0


	//   ....[2]....
        /*01d8*/ 	.word	0x000033c0


	//----- nvinfo : EIATTR_CRS_STACK_SIZE
	.align		4
.L_109:
        /*01dc*/ 	.byte	0x04, 0x1e
        /*01de*/ 	.short	(.L_111 - .L_110)
.L_110:
        /*01e0*/ 	.word	0x00000000


	//----- nvinfo : EIATTR_CBANK_PARAM_SIZE
	.align		4
.L_111:
        /*01e4*/ 	.byte	0x03, 0x19
        /*01e6*/ 	.short	0x0028


	//----- nvinfo : EIATTR_PARAM_CBANK
	.align		4
        /*01e8*/ 	.byte	0x04, 0x0a
        /*01ea*/ 	.short	(.L_113 - .L_112)
	.align		4
.L_112:
        /*01ec*/ 	.word	index@(.nv.constant0._ZN18transformer_engine44fused_score_for_moe_aux_loss_backward_kernelI6__halfEEvPKT_S4_iiiiPS2_)
        /*01f0*/ 	.short	0x0210
        /*01f2*/ 	.short	0x0028


	//----- nvinfo : EIATTR_SW_WAR
	.align		4
.L_113:
        /*01f4*/ 	.byte	0x04, 0x36
        /*01f6*/ 	.short	(.L_115 - .L_114)
.L_114:
        /*01f8*/ 	.word	0x00000008
.L_115:


//--------------------- .nv.info._ZN18transformer_engine44fused_score_for_moe_aux_loss_backward_kernelIfEEvPKT_S3_iiiiPS1_ --------------------------
	.section	.nv.info._ZN18transformer_engine44fused_score_for_moe_aux_loss_backward_kernelIfEEvPKT_S3_iiiiPS1_,"",@"SHT_CUDA_INFO"
	.sectionflags	@""
	.align	4


	//----- nvinfo : EIATTR_CUDA_API_VERSION
	.align		4
        /*0000*/ 	.byte	0x04, 0x37
        /*0002*/ 	.short	(.L_117 - .L_116)
.L_116:
        /*0004*/ 	.word	0x00000082


	//----- nvinfo : EIATTR_KPARAM_INFO
	.align		4
.L_117:
        /*0008*/ 	.byte	0x04, 0x17
        /*000a*/ 	.short	(.L_119 - .L_118)
.L_118:
        /*000c*/ 	.word	0x00000000
        /*0010*/ 	.short	0x0006
        /*0012*/ 	.short	0x0020
        /*0014*/ 	.byte	0x00, 0xf0, 0x21, 0x00


	//----- nvinfo : EIATTR_KPARAM_INFO
	.align		4
.L_119:
        /*0018*/ 	.byte	0x04, 0x17
        /*001a*/ 	.short	(.L_121 - .L_120)
.L_120:
        /*001c*/ 	.word	0x00000000
        /*0020*/ 	.short	0x0005
        /*0022*/ 	.short	0x001c
        /*0024*/ 	.byte	0x00, 0xf0, 0x11, 0x00


	//----- nvinfo : EIATTR_KPARAM_INFO
	.align		4
.L_121:
        /*0028*/ 	.byte	0x04, 0x17
        /*002a*/ 	.short	(.L_123 - .L_122)
.L_122:
        /*002c*/ 	.word	0x00000000
        /*0030*/ 	.short	0x0004
        /*0032*/ 	.short	0x0018
        /*0034*/ 	.byte	0x00, 0xf0, 0x11, 0x00


	//----- nvinfo : EIATTR_KPARAM_INFO
	.align		4
.L_123:
        /*0038*/ 	.byte	0x04, 0x17
        /*003a*/ 	.short	(.L_125 - .L_124)
.L_124:
        /*003c*/ 	.word	0x00000000
        /*0040*/ 	.short	0x0003
        /*0042*/ 	.short	0x0014
        /*0044*/ 	.byte	0x00, 0xf0, 0x11, 0x00


	//----- nvinfo : EIATTR_KPARAM_INFO
	.align		4
.L_125:
        /*0048*/ 	.byte	0x04, 0x17
        /*004a*/ 	.short	(.L_127 - .L_126)
.L_126:
        /*004c*/ 	.word	0x00000000
        /*0050*/ 	.short	0x0002
        /*0052*/ 	.short	0x0010
        /*0054*/ 	.byte	0x00, 0xf0, 0x11, 0x00


	//----- nvinfo : EIATTR_KPARAM_INFO
	.align		4
.L_127:
        /*0058*/ 	.byte	0x04, 0x17
        /*005a*/ 	.short	(.L_129 - .L_128)
.L_128:
        /*005c*/ 	.word	0x00000000
        /*0060*/ 	.short	0x0001
        /*0062*/ 	.short	0x0008
        /*0064*/ 	.byte	0x00, 0xf0, 0x21, 0x00


	//----- nvinfo : EIATTR_KPARAM_INFO
	.align		4
.L_129:
        /*0068*/ 	.byte	0x04, 0x17
        /*006a*/ 	.short	(.L_131 - .L_130)
.L_130:
        /*006c*/ 	.word	0x00000000
        /*0070*/ 	.short	0x0000
        /*0072*/ 	.short	0x0000
        /*0074*/ 	.byte	0x00, 0xf0, 0x21, 0x00


	//----- nvinfo : EIATTR_SPARSE_MMA_MASK
	.align		4
.L_131:
        /*0078*/ 	.byte	0x03, 0x50
        /*007a*/ 	.short	0x0000


	//----- nvinfo : EIATTR_MAXREG_COUNT
	.align		4
        /*007c*/ 	.byte	0x03, 0x1b
        /*007e*/ 	.short	0x00ff


	//----- nvinfo : EIATTR_MERCURY_ISA_VERSION
	.align		4
        /*0080*/ 	.byte	0x03, 0x5f
        /*0082*/ 	.short	0x0101


	//----- nvinfo : EIATTR_COOP_GROUP_MASK_REGIDS
	.align		4
        /*0084*/ 	.byte	0x04, 0x29
        /*0086*/ 	.short	(.L_133 - .L_132)


	//   ....[0]....
.L_132:
        /*0088*/ 	.word	0xffffffff


	//   ....[1]....
        /*008c*/ 	.word	0xffffffff


	//   ....[2]....
        /*0090*/ 	.word	0xffffffff


	//   ....[3]....
        /*0094*/ 	.word	0xffffffff


	//   ....[4]....
        /*0098*/ 	.word	0xffffffff


	//   ....[5]....
        /*009c*/ 	.word	0xffffffff


	//   ....[6]....
        /*00a0*/ 	.word	0xffffffff


	//   ....[7]....
        /*00a4*/ 	.word	0xffffffff


	//   ....[8]....
        /*00a8*/ 	.word	0xffffffff


	//   ....[9]....
        /*00ac*/ 	.word	0xffffffff


	//   ....[10]....
        /*00b0*/ 	.word	0xffffffff


	//   ....[11]....
        /*00b4*/ 	.word	0xffffffff


	//   ....[12]....
        /*00b8*/ 	.word	0xffffffff


	//   ....[13]....
        /*00bc*/ 	.word	0xffffffff


	//   ....[14]....
        /*00c0*/ 	.word	0xffffffff


	//   ....[15]....
        /*00c4*/ 	.word	0xffffffff


	//   ....[16]....
        /*00c8*/ 	.word	0xffffffff


	//   ....[17]....
        /*00cc*/ 	.word	0xffffffff


	//   ....[18]....
        /*00d0*/ 	.word	0xffffffff


	//   ....[19]....
        /*00d4*/ 	.word	0xffffffff


	//   ....[20]....
        /*00d8*/ 	.word	0xffffffff


	//   ....[21]....
        /*00dc*/ 	.word	0xffffffff


	//   ....[22]....
        /*00e0*/ 	.word	0xffffffff


	//   ....[23]....
        /*00e4*/ 	.word	0xffffffff


	//   ....[24]....
        /*00e8*/ 	.word	0xffffffff


	//   ....[25]....
        /*00ec*/ 	.word	0xffffffff


	//   ....[26]....
        /*00f0*/ 	.word	0xffffffff


	//   ....[27]....
        /*00f4*/ 	.word	0xffffffff


	//   ....[28]....
        /*00f8*/ 	.word	0xffffffff


	//   ....[29]....
        /*00fc*/ 	.word	0xffffffff


	//   ....[30]....
        /*0100*/ 	.word	0xffffffff


	//   ....[31]....
        /*0104*/ 	.word	0xffffffff


	//   ....[32]....
        /*0108*/ 	.word	0xffffffff


	//   ....[33]....
        /*010c*/ 	.word	0xffffffff


	//   ....[34]....
        /*0110*/ 	.word	0xffffffff


	//   ....[35]....
        /*0114*/ 	.word	0xffffffff


	//   ....[36]....
        /*0118*/ 	.word	0xffffffff


	//   ....[37]....
        /*011c*/ 	.word	0xffffffff


	//   ....[38]....
        /*0120*/ 	.word	0xffffffff


	//   ....[39]....
        /*0124*/ 	.word	0xffffffff


	//----- nvinfo : EIATTR_COOP_GROUP_INSTR_OFFSETS
	.align		4
.L_133:
        /*0128*/ 	.byte	0x04, 0x28
        /*012a*/ 	.short	(.L_135 - .L_134)


	//   ....[0]....
.L_134:
        /*012c*/ 	.word	0x00000dc0


	//   ....[1]....
        /*0130*/ 	.word	0x000012c0


	//   ....[2]....
        /*0134*/ 	.word	0x000012d0


	//   ....[3]....
        /*0138*/ 	.word	0x000012e0


	//   ....[4]....
        /*013c*/ 	.word	0x00001330


	//   ....[5]....
        /*0140*/ 	.word	0x00001350


	//   ....[6]....
        /*0144*/ 	.word	0x00001390


	//   ....[7]....
        /*0148*/ 	.word	0x000013b0


	//   ....[8]....
        /*014c*/ 	.word	0x000013f0


	//   ....[9]....
        /*0150*/ 	.word	0x00001410


	//   ....[10]....
        /*0154*/ 	.word	0x00001450


	//   ....[11]....
        /*0158*/ 	.word	0x00001460


	//   ....[12]....
        /*015c*/ 	.word	0x00001550


	//   ....[13]....
        /*0160*/ 	.word	0x00001a70


	//   ....[14]....
        /*0164*/ 	.word	0x00001a80


	//   ....[15]....
        /*0168*/ 	.word	0x00001a90


	//   ....[16]....
        /*016c*/ 	.word	0x00001af0


	//   ....[17]....
        /*0170*/ 	.word	0x00001b10


	//   ....[18]....
        /*0174*/ 	.word	0x00001b50


	//   ....[19]....
        /*0178*/ 	.word	0x00001b70


	//   ....[20]....
        /*017c*/ 	.word	0x00001bb0


	//   ....[21]....
        /*0180*/ 	.word	0x00001bd0


	//   ....[22]....
        /*0184*/ 	.word	0x00001c10


	//   ....[23]....
        /*0188*/ 	.word	0x00001c30


	//   ....[24]....
        /*018c*/ 	.word	0x000020a0


	//   ....[25]....
        /*0190*/ 	.word	0x00002230


	//   ....[26]....
        /*0194*/ 	.word	0x00002350


	//   ....[27]....
        /*0198*/ 	.word	0x00002850


	//   ....[28]....
        /*019c*/ 	.word	0x00002860


	//   ....[29]....
        /*01a0*/ 	.word	0x00002870


	//   ....[30]....
        /*01a4*/ 	.word	0x000028c0


	//   ....[31]....
        /*01a8*/ 	.word	0x000028e0


	//   ....[32]....
        /*01ac*/ 	.word	0x00002920


	//   ....[33]....
        /*01b0*/ 	.word	0x00002940


	//   ....[34]....
        /*01b4*/ 	.word	0x00002980


	//   ....[35]....
        /*01b8*/ 	.word	0x000029a0


	//   ....[36]....
        /*01bc*/ 	.word	0x000029e0


	//   ....[37]....
        /*01c0*/ 	.word	0x00002a00


	//   ....[38]....
        /*01c4*/ 	.word	0x00002b40


	//   ....[39]....
        /*01c8*/ 	.word	0x00002fe0


	//----- nvinfo : EIATTR_EXIT_INSTR_OFFSETS
	.align		4
.L_135:
        /*01cc*/ 	.byte	0x04, 0x1c
        /*01ce*/ 	.short	(.L_137 - .L_136)


	//   ....[0]....
.L_136:
        /*01d0*/ 	.word	0x00000210


	//   ....[1]....
        /*01d4*/ 	.word	0x000003b0


	//   ....[2]....
        /*01d8*/ 	.word	0x00003000


	//----- nvinfo : EIATTR_CRS_STACK_SIZE
	.align		4
.L_137:
        /*01dc*/ 	.byte	0x04, 0x1e
        /*01de*/ 	.short	(.L_139 - .L_138)
.L_138:
        /*01e0*/ 	.word	0x00000000


	//----- nvinfo : EIATTR_CBANK_PARAM_SIZE
	.align		4
.L_139:
        /*01e4*/ 	.byte	0x03, 0x19
        /*01e6*/ 	.short	0x0028


	//----- nvinfo : EIATTR_PARAM_CBANK
	.align		4
        /*01e8*/ 	.byte	0x04, 0x0a
        /*01ea*/ 	.short	(.L_141 - .L_140)
	.align		4
.L_140:
        /*01ec*/ 	.word	index@(.nv.constant0._ZN18transformer_engine44fused_score_for_moe_aux_loss_backward_kernelIfEEvPKT_S3_iiiiPS1_)
        /*01f0*/ 	.short	0x0210
        /*01f2*/ 	.short	0x0028


	//----- nvinfo : EIATTR_SW_WAR
	.align		4
.L_141:
        /*01f4*/ 	.byte	0x04, 0x36
        /*01f6*/ 	.short	(.L_143 - .L_142)
.L_142:
        /*01f8*/ 	.word	0x00000008
.L_143:


//--------------------- .nv.info._ZN18transformer_engine43fused_score_for_moe_aux_loss_forward_kernelI13__nv_bfloat16EEvPKT_iiiiPS2_PbS5_ --------------------------
	.section	.nv.info._ZN18transformer_engine43fused_score_for_moe_aux_loss_forward_kernelI13__nv_bfloat16EEvPKT_iiiiPS2_PbS5_,"",@"SHT_CUDA_INFO"
	.sectionflags	@""
	.align	4


	//----- nvinfo : EIATTR_CUDA_API_VERSION
	.align		4
        /*0000*/ 	.byte	0x04, 0x37
        /*0002*/ 	.short	(.L_145 - .L_144)
.L_144:
        /*0004*/ 	.word	0x00000082


	//----- nvinfo : EIATTR_KPARAM_INFO
	.align		4
.L_145:
        /*0008*/ 	.byte	0x04, 0x17
        /*000a*/ 	.short	(.L_147 - .L_146)
.L_146:
        /*000c*/ 	.word	0x00000000
        /*0010*/ 	.short	0x0007
        /*0012*/ 	.short	0x0028
        /*0014*/ 	.byte	0x00, 0xf0, 0x21, 0x00


	//----- nvinfo : EIATTR_KPARAM_INFO
	.align		4
.L_147:
        /*0018*/ 	.byte	0x04, 0x17
        /*001a*/ 	.short	(.L_149 - .L_148)
.L_148:
        /*001c*/ 	.word	0x00000000
        /*0020*/ 	.short	0x0006
        /*0022*/ 	.short	0x0020
        /*0024*/ 	.byte	0x00, 0xf0, 0x21, 0x00


	//----- nvinfo : EIATTR_KPARAM_INFO
	.align		4
.L_149:
        /*0028*/ 	.byte	0x04, 0x17
        /*002a*/ 	.short	(.L_151 - .L_150)
.L_150:
        /*002c*/ 	.word	0x00000000
        /*0030*/ 	.short	0x0005
        /*0032*/ 	.short	0x0018
        /*0034*/ 	.byte	0x00, 0xf0, 0x21, 0x00


	//----- nvinfo : EIATTR_KPARAM_INFO
	.align		4
.L_151:
        /*0038*/ 	.byte	0x04, 0x17
        /*003a*/ 	.short	(.L_153 - .L_152)
.L_152:
        /*003c*/ 	.word	0x00000000
        /*0040*/ 	.short	0x0004
        /*0042*/ 	.short	0x0014
        /*0044*/ 	.byte	0x00, 0xf0, 0x11, 0x00


	//----- nvinfo : EIATTR_KPARAM_INFO
	.align		4
.L_153:
        /*0048*/ 	.byte	0x04, 0x17
        /*004a*/ 	.short	(.L_155 - .L_154)
.L_154:
        /*004c*/ 	.word	0x00000000
        /*0050*/ 	.short	0x0003
        /*0052*/ 	.short	0x0010
        /*0054*/ 	.byte	0x00, 0xf0, 0x11, 0x00


	//----- nvinfo : EIATTR_KPARAM_INFO
	.align		4
.L_155:
        /*0058*/ 	.byte	0x04, 0x17
        /*005a*/ 	.short	(.L_157 - .L_156)
.L_156:
        /*005c*/ 	.word	0x00000000
        /*0060*/ 	.short	0x0002
        /*0062*/ 	.short	0x000c
        /*0064*/ 	.byte	0x00, 0xf0, 0x11, 0x00


	//----- nvinfo : EIATTR_KPARAM_INFO
	.align		4
.L_157:
        /*0068*/ 	.byte	0x04, 0x17
        /*006a*/ 	.short	(.L_159 - .L_158)
.L_158:
        /*006c*/ 	.word	0x00000000
        /*0070*/ 	.short	0x0001
        /*0072*/ 	.short	0x0008
        /*0074*/ 	.byte	0x00, 0xf0, 0x11, 0x00


	//----- nvinfo : EIATTR_KPARAM_INFO
	.align		4
.L_159:
        /*0078*/ 	.byte	0x04, 0x17
        /*007a*/ 	.short	(.L_161 - .L_160)
.L_160:
        /*007c*/ 	.word	0x00000000
        /*0080*/ 	.short	0x0000
        /*0082*/ 	.short	0x0000
        /*0084*/ 	.byte	0x00, 0xf0, 0x21, 0x00


	//----- nvinfo : EIATTR_SPARSE_MMA_MASK
	.align		4
.L_161:
        /*0088*/ 	.byte	0x03, 0x50
        /*008a*/ 	.short	0x0000


	//----- nvinfo : EIATTR_MAXREG_COUNT
	.align		4
        /*008c*/ 	.byte	0x03, 0x1b
        /*008e*/ 	.short	0x00ff


	//----- nvinfo : EIATTR_MERCURY_ISA_VERSION
	.align		4
        /*0090*/ 	.byte	0x03, 0x5f
        /*0092*/ 	.short	0x0101


	//----- nvinfo : EIATTR_COOP_GROUP_MASK_REGIDS
	.align		4
        /*0094*/ 	.byte	0x04, 0x29
        /*0096*/ 	.short	(.L_163 - .L_162)


	//   ....[0]....
.L_162:
        /*0098*/ 	.word	0xffffffff


	//   ....[1]....
        /*009c*/ 	.word	0xffffffff


	//   ....[2]....
        /*00a0*/ 	.word	0xffffffff


	//   ....[3]....
        /*00a4*/ 	.word	0xffffffff


	//   ....[4]....
        /*00a8*/ 	.word	0xffffffff


	//   ....[5]....
        /*00ac*/ 	.word	0xffffffff


	//   ....[6]....
        /*00b0*/ 	.word	0xffffffff


	//   ....[7]....
        /*00b4*/ 	.word	0xffffffff


	//   ....[8]....
        /*00b8*/ 	.word	0xffffffff


	//   ....[9]....
        /*00bc*/ 	.word	0xffffffff


	//   ....[10]....
        /*00c0*/ 	.word	0xffffffff


	//   ....[11]....
        /*00c4*/ 	.word	0xffffffff


	//   ....[12]....
        /*00c8*/ 	.word	0xffffffff


	//   ....[13]....
        /*00cc*/ 	.word	0xffffffff


	//   ....[14]....
        /*00d0*/ 	.word	0xffffffff


	//   ....[15]....
        /*00d4*/ 	.word	0xffffffff


	//   ....[16]....
        /*00d8*/ 	.word	0xffffffff


	//   ....[17]....
        /*00dc*/ 	.word	0xffffffff


	//   ....[18]....
        /*00e0*/ 	.word	0xffffffff


	//   ....[19]....
        /*00e4*/ 	.word	0xffffffff


	//   ....[20]....
        /*00e8*/ 	.word	0xffffffff


	//   ....[21]....
        /*00ec*/ 	.word	0xffffffff


	//   ....[22]....
        /*00f0*/ 	.word	0xffffffff


	//   ....[23]....
        /*00f4*/ 	.word	0xffffffff


	//   ....[24]....
        /*00f8*/ 	.word	0xffffffff


	//   ....[25]....
        /*00fc*/ 	.word	0xffffffff


	//   ....[26]....
        /*0100*/ 	.word	0xffffffff


	//   ....[27]....
        /*0104*/ 	.word	0xffffffff


	//   ....[28]....
        /*0108*/ 	.word	0xffffffff


	//   ....[29]....
        /*010c*/ 	.word	0xffffffff


	//   ....[30]....
        /*0110*/ 	.word	0xffffffff


	//   ....[31]....
        /*0114*/ 	.word	0xffffffff


	//   ....[32]....
        /*0118*/ 	.word	0xffffffff


	//   ....[33]....
        /*011c*/ 	.word	0xffffffff


	//   ....[34]....
        /*0120*/ 	.word	0xffffffff


	//   ....[35]....
        /*0124*/ 	.word	0xffffffff


	//   ....[36]....
        /*0128*/ 	.word	0xffffffff


	//   ....[37]....
        /*012c*/ 	.word	0xffffffff


	//   ....[38]....
        /*0130*/ 	.word	0xffffffff


	//   ....[39]....
        /*0134*/ 	.word	0xffffffff


	//   ....[40]....
        /*0138*/ 	.word	0xffffffff


	//   ....[41]....
        /*013c*/ 	.word	0xffffffff


	//   ....[42]....
        /*0140*/ 	.word	0xffffffff


	//   ....[43]....
        /*0144*/ 	.word	0xffffffff


	//   ....[44]....
        /*0148*/ 	.word	0xffffffff


	//   ....[45]....
        /*014c*/ 	.word	0xffffffff


	//   ....[46]....
        /*0150*/ 	.word	0xffffffff


	//   ....[47]....
        /*0154*/ 	.word	0xffffffff


	//   ....[48]....
        /*0158*/ 	.word	0xffffffff


	//   ....[49]....
        /*015c*/ 	.word	0xffffffff


	//   ....[50]....
        /*0160*/ 	.word	0xffffffff


	//   ....[51]....
        /*0164*/ 	.word	0xffffffff


	//   ....[52]....
        /*0168*/ 	.word	0xffffffff


	//   ....[53]....
        /*016c*/ 	.word	0xffffffff


	//   ....[54]....
        /*0170*/ 	.word	0xffffffff


	//   ....[55]....
        /*0174*/ 	.word	0xffffffff


	//   ....[56]....
        /*0178*/ 	.word	0xffffffff


	//   ....[57]....
        /*017c*/ 	.word	0xffffffff


	//----- nvinfo : EIATTR_COOP_GROUP_INSTR_OFFSETS
	.align		4
.L_163:
        /*0180*/ 	.byte	0x04, 0x28
        /*0182*/ 	.short	(.L_165 - .L_164)


	//   ....[0]....
.L_164:
        /*0184*/ 	.word	0x00001160


	//   ....[1]....
        /*0188*/ 	.word	0x00001400


	//   ....[2]....
        /*018c*/ 	.word	0x00001eb0


	//   ....[3]....
        /*0190*/ 	.word	0x00001ec0


	//   ....[4]....
        /*0194*/ 	.word	0x00001ed0


	//   ....[5]....
        /*0198*/ 	.word	0x00001f40


	//   ....[6]....
        /*019c*/ 	.word	0x00001f60


	//   ....[7]....
        /*01a0*/ 	.word	0x00001fc0


	//   ....[8]....
        /*01a4*/ 	.word	0x00001fe0


	//   ....[9]....
        /*01a8*/ 	.word	0x00002040


	//   ....[10]....
        /*01ac*/ 	.word	0x00002060


	//   ....[11]....
        /*01b0*/ 	.word	0x000020c0


	//   ....[12]....
        /*01b4*/ 	.word	0x000020e0


	//   ....[13]....
        /*01b8*/ 	.word	0x000022d0


	//   ....[14]....
        /*01bc*/ 	.word	0x00002840


	//   ....[15]....
        /*01c0*/ 	.word	0x00002850


	//   ....[16]....
        /*01c4*/ 	.word	0x00002860


	//   ....[17]....
        /*01c8*/ 	.word	0x000028d0


	//   ....[18]....
        /*01cc*/ 	.word	0x000028f0


	//   ....[19]....
        /*01d0*/ 	.word	0x00002950


	//   ....[20]....
        /*01d4*/ 	.word	0x00002970


	//   ....[21]....
        /*01d8*/ 	.word	0x000029c0


	//   ....[22]....
        /*01dc*/ 	.word	0x000029e0


	//   ....[23]....
        /*01e0*/ 	.word	0x00002a40


	//   ....[24]....
        /*01e4*/ 	.word	0x00002a60


	//   ....[25]....
        /*01e8*/ 	.word	0x00002c60


	//   ....[26]....
        /*01ec*/ 	.word	0x00002c70


	//   ....[27]....
        /*01f0*/ 	.word	0x00003130


	//   ....[28]....
        /*01f4*/ 	.word	0x00003700


	//   ....[29]....
        /*01f8*/ 	.word	0x00003710


	//   ....[30]....
        /*01fc*/ 	.word	0x00003720


	//   ....[31]....
        /*0200*/ 	.word	0x00003790


	//   ....[32]....
        /*0204*/ 	.word	0x000037b0


	//   ....[33]....
        /*0208*/ 	.word	0x00003810


	//   ....[34]....
        /*020c*/ 	.word	0x00003830


	//   ....[35]....
        /*0210*/ 	.word	0x00003880


	//   ....[36]....
        /*0214*/ 	.word	0x000038a0


	//   ....[37]....
        /*0218*/ 	.word	0x00003900


	//   ....[38]....
        /*021c*/ 	.word	0x00003920


	//   ....[39]....
        /*0220*/ 	.word	0x00003bc0


	//   ....[40]....
        /*0224*/ 	.word	0x00003f90


	//   ....[41]....
        /*0228*/ 	.word	0x00003fd0


	//   ....[42]....
        /*022c*/ 	.word	0x00003ff0


	//   ....[43]....
        /*0230*/ 	.word	0x00004040


	//   ....[44]....
        /*0234*/ 	.word	0x00004050


	//   ....[45]....
        /*0238*/ 	.word	0x00004060


	//   ....[46]....
        /*023c*/ 	.word	0x000040b0


	//   ....[47]....
        /*0240*/ 	.word	0x000040c0


	//   ....[48]....
        /*0244*/ 	.word	0x000040d0


	//   ....[49]....
        /*0248*/ 	.word	0x00004120


	//   ....[50]....
        /*024c*/ 	.word	0x00004130


	//   ....[51]....
        /*0250*/ 	.word	0x00004140


	//   ....[52]....
        /*0254*/ 	.word	0x000041a0


	//   ....[53]....
        /*0258*/ 	.word	0x000041b0


	//   ....[54]....
        /*025c*/ 	.word	0x000041c0


	//   ....[55]....
        /*0260*/ 	.word	0x000042a0


	//   ....[56]....
        /*0264*/ 	.word	0x000042d0


	//   ....[57]....
        /*0268*/ 	.word	0x00004c30


	//----- nvinfo : EIATTR_EXIT_INSTR_OFFSETS
	.align		4
.L_165:
        /*026c*/ 	.byte	0x04, 0x1c
        /*026e*/ 	.short	(.L_167 - .L_166)


	//   ....[0]....
.L_166:
        /*0270*/ 	.word	0x00000210


	//   ....[1]....
        /*0274*/ 	.word	0x000003c0


	//   ....[2]....
        /*0278*/ 	.word	0x00004c50


	//----- nvinfo : EIATTR_CRS_STACK_SIZE
	.align		4
.L_167:
        /*027c*/ 	.byte	0x04, 0x1e
        /*027e*/ 	.short	(.L_169 - .L_168)
.L_168:
        /*0280*/ 	.word	0x00000000


	//----- nvinfo : EIATTR_CBANK_PARAM_SIZE
	.align		4
.L_169:
        /*0284*/ 	.byte	0x03, 0x19
        /*0286*/ 	.short	0x0030


	//----- nvinfo : EIATTR_PARAM_CBANK
	.align		4
        /*0288*/ 	.byte	0x04, 0x0a
        /*028a*/ 	.short	(.L_171 - .L_170)
	.align		4
.L_170:
        /*028c*/ 	.word	index@(.nv.constant0._ZN18transformer_engine43fused_score_for_moe_aux_loss_forward_kernelI13__nv_bfloat16EEvPKT_iiiiPS2_PbS5_)
        /*0290*/ 	.short	0x0210
        /*0292*/ 	.short	0x0030


	//----- nvinfo : EIATTR_SW_WAR
	.align		4
.L_171:
        /*0294*/ 	.byte	0x04, 0x36
        /*0296*/ 	.short	(.L_173 - .L_172)
.L_172:
        /*0298*/ 	.word	0x00000008
.L_173:


//--------------------- .nv.info._ZN18transformer_engine43fused_score_for_moe_aux_loss_forward_kernelI6__halfEEvPKT_iiiiPS2_PbS5_ --------------------------
	.section	.nv.info._ZN18transformer_engine43fused_score_for_moe_aux_loss_forward_kernelI6__halfEEvPKT_iiiiPS2_PbS5_,"",@"SHT_CUDA_INFO"
	.sectionflags	@""
	.align	4


	//----- nvinfo : EIATTR_CUDA_API_VERSION
	.align		4
        /*0000*/ 	.byte	0x04, 0x37
        /*0002*/ 	.short	(.L_175 - .L_174)
.L_174:
        /*0004*/ 	.word	0x00000082


	//----- nvinfo : EIATTR_KPARAM_INFO
	.align		4
.L_175:
        /*0008*/ 	.byte	0x04, 0x17
        /*000a*/ 	.short	(.L_177 - .L_176)
.L_176:
        /*000c*/ 	.word	0x00000000
        /*0010*/ 	.short	0x0007
        /*0012*/ 	.short	0x0028
        /*0014*/ 	.byte	0x00, 0xf0, 0x21, 0x00


	//----- nvinfo : EIATTR_KPARAM_INFO
	.align		4
.L_177:
        /*0018*/ 	.byte	0x04, 0x17
        /*001a*/ 	.short	(.L_179 - .L_178)
.L_178:
        /*001c*/ 	.word	0x00000000
        /*0020*/ 	.short	0x0006
        /*0022*/ 	.short	0x0020
        /*0024*/ 	.byte	0x00, 0xf0, 0x21, 0x00


	//----- nvinfo : EIATTR_KPARAM_INFO
	.align		4
.L_179:
        /*0028*/ 	.byte	0x04, 0x17
        /*002a*/ 	.short	(.L_181 - .L_180)
.L_180:
        /*002c*/ 	.word	0x00000000
        /*0030*/ 	.short	0x0005
        /*0032*/ 	.short	0x0018
        /*0034*/ 	.byte	0x00, 0xf0, 0x21, 0x00


	//----- nvinfo : EIATTR_KPARAM_INFO
	.align		4
.L_181:
        /*0038*/ 	.byte	0x04, 0x17
        /*003a*/ 	.short	(.L_183 - .L_182)
.L_182:
        /*003c*/ 	.word	0x00000000
        /*0040*/ 	.short	0x0004
        /*0042*/ 	.short	0x0014
        /*0044*/ 	.byte	0x00, 0xf0, 0x11, 0x00


	//----- nvinfo : EIATTR_KPARAM_INFO
	.align		4
.L_183:
        /*0048*/ 	.byte	0x04, 0x17
        /*004a*/ 	.short	(.L_185 - .L_184)
.L_184:
        /*004c*/ 	.word	0x00000000
        /*0050*/ 	.short	0x0003
        /*0052*/ 	.short	0x0010
        /*0054*/ 	.byte	0x00, 0xf0, 0x11, 0x00


	//----- nvinfo : EIATTR_KPARAM_INFO
	.align		4
.L_185:
        /*0058*/ 	.byte	0x04, 0x17
        /*005a*/ 	.short	(.L_187 - .L_186)
.L_186:
        /*005c*/ 	.word	0x00000000
        /*0060*/ 	.short	0x0002
        /*0062*/ 	.short	0x000c
        /*0064*/ 	.byte	0x00, 0xf0, 0x11, 0x00


	//----- nvinfo : EIATTR_KPARAM_INFO
	.align		4
.L_187:
        /*0068*/ 	.byte	0x04, 0x17
        /*006a*/ 	.short	(.L_189 - .L_188)
.L_188:
        /*006c*/ 	.word	0x00000000
        /*0070*/ 	.short	0x0001
        /*0072*/ 	.short	0x0008
        /*0074*/ 	.byte	0x00, 0xf0, 0x11, 0x00


	//----- nvinfo : EIATTR_KPARAM_INFO
	.align		4
.L_189:
        /*0078*/ 	.byte	0x04, 0x17
        /*007a*/ 	.short	(.L_191 - .L_190)
.L_190:
        /*007c*/ 	.word	0x00000000
        /*0080*/ 	.short	0x0000
        /*0082*/ 	.short	0x0000
        /*0084*/ 	.byte	0x00, 0xf0, 0x21, 0x00


	//----- nvinfo : EIATTR_SPARSE_MMA_MASK
	.align		4
.L_191:
        /*0088*/ 	.byte	0x03, 0x50
        /*008a*/ 	.short	0x0000


	//----- nvinfo : EIATTR_MAXREG_COUNT
	.align		4
        /*008c*/ 	.byte	0x03, 0x1b
        /*008e*/ 	.short	0x00ff


	//----- nvinfo : EIATTR_MERCURY_ISA_VERSION
	.align		4
        /*0090*/ 	.byte	0x03, 0x5f
        /*0092*/ 	.short	0x0101


	//----- nvinfo : EIATTR_COOP_GROUP_MASK_REGIDS
	.align		4
        /*0094*/ 	.byte	0x04, 0x29
        /*0096*/ 	.short	(.L_193 - .L_192)


	//   ....[0]....
.L_192:
        /*0098*/ 	.word	0xffffffff


	//   ....[1]....
        /*009c*/ 	.word	0xffffffff


	//   ....[2]....
        /*00a0*/ 	.word	0xffffffff


	//   ....[3]....
        /*00a4*/ 	.word	0xffffffff


	//   ....[4]....
        /*00a8*/ 	.word	0xffffffff


	//   ....[5]....
        /*00ac*/ 	.word	0xffffffff


	//   ....[6]....
        /*00b0*/ 	.word	0xffffffff


	//   ....[7]....
        /*00b4*/ 	.word	0xffffffff


	//   ....[8]....
        /*00b8*/ 	.word	0xffffffff


	//   ....[9]....
        /*00bc*/ 	.word	0xffffffff


	//   ....[10]....
        /*00c0*/ 	.word	0xffffffff


	//   ....[11]....
        /*00c4*/ 	.word	0xffffffff


	//   ....[12]....
        /*00c8*/ 	.word	0xffffffff


	//   ....[13]....
        /*00cc*/ 	.word	0xffffffff


	//   ....[14]....
        /*00d0*/ 	.word	0xffffffff


	//   ....[15]....
        /*00d4*/ 	.word	0xffffffff


	//   ....[16]....
        /*00d8*/ 	.word	0xffffffff


	//   ....[17]....
        /*00dc*/ 	.word	0xffffffff


	//   ....[18]....
        /*00e0*/ 	.word	0xffffffff


	//   ....[19]....
        /*00e4*/ 	.word	0xffffffff


	//   ....[20]....
        /*00e8*/ 	.word	0xffffffff


	//   ....[21]....
        /*00ec*/ 	.word	0xffffffff


	//   ....[22]....
        /*00f0*/ 	.word	0xffffffff


	//   ....[23]....
        /*00f4*/ 	.word	0xffffffff


	//   ....[24]....
        /*00f8*/ 	.word	0xffffffff


	//   ....[25]....
        /*00fc*/ 	.word	0xffffffff


	//   ....[26]....
        /*0100*/ 	.word	0xffffffff


	//   ....[27]....
        /*0104*/ 	.word	0xffffffff


	//   ....[28]....
        /*0108*/ 	.word	0xffffffff


	//   ....[29]....
        /*010c*/ 	.word	0xffffffff


	//   ....[30]....
        /*0110*/ 	.word	0xffffffff


	//   ....[31]....
        /*0114*/ 	.word	0xffffffff


	//   ....[32]....
        /*0118*/ 	.word	0xffffffff


	//   ....[33]....
        /*011c*/ 	.word	0xffffffff


	//   ....[34]....
        /*0120*/ 	.word	0xffffffff


	//   ....[35]....
        /*0124*/ 	.word	0xffffffff


	//   ....[36]....
        /*0128*/ 	.word	0xffffffff


	//   ....[37]....
        /*012c*/ 	.word	0xffffffff


	//   ....[38]....
        /*0130*/ 	.word	0xffffffff


	//   ....[39]....
        /*0134*/ 	.word	0xffffffff


	//   ....[40]....
        /*0138*/ 	.word	0xffffffff


	//   ....[41]....
        /*013c*/ 	.word	0xffffffff


	//   ....[42]....
        /*0140*/ 	.word	0xffffffff


	//   ....[43]....
        /*0144*/ 	.word	0xffffffff


	//   ....[44]....
        /*0148*/ 	.word	0xffffffff


	//   ....[45]....
        /*014c*/ 	.word	0xffffffff


	//   ....[46]....
        /*0150*/ 	.word	0xffffffff


	//   ....[47]....
        /*0154*/ 	.word	0xffffffff


	//   ....[48]....
        /*0158*/ 	.word	0xffffffff


	//   ....[49]....
        /*015c*/ 	.word	0xffffffff


	//   ....[50]....
        /*0160*/ 	.word	0xffffffff


	//   ....[51]....
        /*0164*/ 	.word	0xffffffff


	//   ....[52]....
        /*0168*/ 	.word	0xffffffff


	//   ....[53]....
        /*016c*/ 	.word	0xffffffff


	//   ....[54]....
        /*0170*/ 	.word	0xffffffff


	//   ....[55]....
        /*0174*/ 	.word	0xffffffff


	//   ....[56]....
        /*0178*/ 	.word	0xffffffff


	//   ....[57]....
        /*017c*/ 	.word	0xffffffff


	//----- nvinfo : EIATTR_COOP_GROUP_INSTR_OFFSETS
	.align		4
.L_193:
        /*0180*/ 	.byte	0x04, 0x28
        /*0182*/ 	.short	(.L_195 - .L_194)


	//   ....[0]....
.L_194:
        /*0184*/ 	.word	0x00001160


	//   ....[1]....
        /*0188*/ 	.word	0x00001400


	//   ....[2]....
        /*018c*/ 	.word	0x00001eb0


	//   ....[3]....
        /*0190*/ 	.word	0x00001ec0


	//   ....[4]....
        /*0194*/ 	.word	0x00001ed0


	//   ....[5]....
        /*0198*/ 	.word	0x00001f40


	//   ....[6]....
        /*019c*/ 	.word	0x00001f60


	//   ....[7]....
        /*01a0*/ 	.word	0x00001fc0


	//   ....[8]....
        /*01a4*/ 	.word	0x00001fe0


	//   ....[9]....
        /*01a8*/ 	.word	0x00002040


	//   ....[10]....
        /*01ac*/ 	.word	0x00002060


	//   ....[11]....
        /*01b0*/ 	.word	0x000020c0


	//   ....[12]....
        /*01b4*/ 	.word	0x000020e0


	//   ....[13]....
        /*01b8*/ 	.word	0x000022d0


	//   ....[14]....
        /*01bc*/ 	.word	0x00002840


	//   ....[15]....
        /*01c0*/ 	.word	0x00002850


	//   ....[16]....
        /*01c4*/ 	.word	0x00002860


	//   ....[17]....
        /*01c8*/ 	.word	0x000028d0


	//   ....[18]....
        /*01cc*/ 	.word	0x000028f0


	//   ....[19]....
        /*01d0*/ 	.word	0x00002940


	//   ....[20]....
        /*01d4*/ 	.word	0x00002960


	//   ....[21]....
        /*01d8*/ 	.word	0x000029b0


	//   ....[22]....
        /*01dc*/ 	.word	0x000029d0


	//   ....[23]....
        /*01e0*/ 	.word	0x00002a20


	//   ....[24]....
        /*01e4*/ 	.word	0x00002a40


	//   ....[25]....
        /*01e8*/ 	.word	0x00002c40


	//   ....[26]....
        /*01ec*/ 	.word	0x00002c50


	//   ....[27]....
        /*01f0*/ 	.word	0x00003110


	//   ....[28]....
        /*01f4*/ 	.word	0x000036e0


	//   ....[29]....
        /*01f8*/ 	.word	0x000036f0


	//   ....[30]....
        /*01fc*/ 	.word	0x00003700


	//   ....[31]....
        /*0200*/ 	.word	0x00003770


	//   ....[32]....
        /*0204*/ 	.word	0x00003790


	//   ....[33]....
        /*0208*/ 	.word	0x000037e0


	//   ....[34]....
        /*020c*/ 	.word	0x00003800


	//   ....[35]....
        /*0210*/ 	.word	0x00003850


	//   ....[36]....
        /*0214*/ 	.word	0x00003870


	//   ....[37]....
        /*0218*/ 	.word	0x000038c0


	//   ....[38]....
        /*021c*/ 	.word	0x000038e0


	//   ....[39]....
        /*0220*/ 	.word	0x00003b80


	//   ....[40]....
        /*0224*/ 	.word	0x00003f50


	//   ....[41]....
        /*0228*/ 	.word	0x00003f90


	//   ....[42]....
        /*022c*/ 	.word	0x00003fb0


	//   ....[43]....
        /*0230*/ 	.word	0x00004000


	//   ....[44]....
        /*0234*/ 	.word	0x00004010


	//   ....[45]....
        /*0238*/ 	.word	0x00004020


	//   ....[46]....
        /*023c*/ 	.word	0x00004070


	//   ....[47]....
        /*0240*/ 	.word	0x00004080


	//   ....[48]....
        /*0244*/ 	.word	0x00004090


	//   ....[49]....
        /*0248*/ 	.word	0x000040e0


	//   ....[50]....
        /*024c*/ 	.word	0x000040f0


	//   ....[51]....
        /*0250*/ 	.word	0x00004100


	//   ....[52]....
        /*0254*/ 	.word	0x00004160


	//   ....[53]....
        /*0258*/ 	.word	0x00004170


	//   ....[54]....
        /*025c*/ 	.word	0x00004180


	//   ....[55]....
        /*0260*/ 	.word	0x00004260


	//   ....[56]....
        /*0264*/ 	.word	0x00004290


	//   ....[57]....
        /*0268*/ 	.word	0x00004bf0


	//----- nvinfo : EIATTR_EXIT_INSTR_OFFSETS
	.align		4
.L_195:
        /*026c*/ 	.byte	0x04, 0x1c
        /*026e*/ 	.short	(.L_197 - .L_196)


	//   ....[0]....
.L_196:
        /*0270*/ 	.word	0x00000210


	//   ....[1]....
        /*0274*/ 	.word	0x000003c0


	//   ....[2]....
        /*0278*/ 	.word	0x00004c10


	//----- nvinfo : EIATTR_CRS_STACK_SIZE
	.align		4
.L_197:
        /*027c*/ 	.byte	0x04, 0x1e
        /*027e*/ 	.short	(.L_199 - .L_198)
.L_198:
        /*0280*/ 	.word	0x00000000


	//----- nvinfo : EIATTR_CBANK_PARAM_SIZE
	.align		4
.L_199:
        /*0284*/ 	.byte	0x03, 0x19
        /*0286*/ 	.short	0x0030


	//----- nvinfo : EIATTR_PARAM_CBANK
	.align		4
        /*0288*/ 	.byte	0x04, 0x0a
        /*028a*/ 	.short	(.L_201 - .L_200)
	.align		4
.L_200:
        /*028c*/ 	.word	index@(.nv.constant0._ZN18transformer_engine43fused_score_for_moe_aux_loss_forward_kernelI6__halfEEvPKT_iiiiPS2_PbS5_)
        /*0290*/ 	.short	0x0210
        /*0292*/ 	.short	0x0030


	//----- nvinfo : EIATTR_SW_WAR
	.align		4
.L_201:
        /*0294*/ 	.byte	0x04, 0x36
        /*0296*/ 	.short	(.L_203 - .L_202)
.L_202:
        /*0298*/ 	.word	0x00000008
.L_203:


//--------------------- .nv.info._ZN18transformer_engine43fused_score_for_moe_aux_loss_forward_kernelIfEEvPKT_iiiiPS1_PbS4_ --------------------------
	.section	.nv.info._ZN18transformer_engine43fused_score_for_moe_aux_loss_forward_kernelIfEEvPKT_iiiiPS1_PbS4_,"",@"SHT_CUDA_INFO"
	.sectionflags	@""
	.align	4


	//----- nvinfo : EIATTR_CUDA_API_VERSION
	.align		4
        /*0000*/ 	.byte	0x04, 0x37
        /*0002*/ 	.short	(.L_205 - .L_204)
.L_204:
        /*0004*/ 	.word	0x00000082


	//----- nvinfo : EIATTR_KPARAM_INFO
	.align		4
.L_205:
        /*0008*/ 	.byte	0x04, 0x17
        /*000a*/ 	.short	(.L_207 - .L_206)
.L_206:
        /*000c*/ 	.word	0x00000000
        /*0010*/ 	.short	0x0007
        /*0012*/ 	.short	0x0028
        /*0014*/ 	.byte	0x00, 0xf0, 0x21, 0x00


	//----- nvinfo : EIATTR_KPARAM_INFO
	.align		4
.L_207:
        /*0018*/ 	.byte	0x04, 0x17
        /*001a*/ 	.short	(.L_209 - .L_208)
.L_208:
        /*001c*/ 	.word	0x00000000
        /*0020*/ 	.short	0x0006
        /*0022*/ 	.short	0x0020
        /*0024*/ 	.byte	0x00, 0xf0, 0x21, 0x00


	//----- nvinfo : EIATTR_KPARAM_INFO
	.align		4
.L_209:
        /*0028*/ 	.byte	0x04, 0x17
        /*002a*/ 	.short	(.L_211 - .L_210)
.L_210:
        /*002c*/ 	.word	0x00000000
        /*0030*/ 	.short	0x0005
        /*0032*/ 	.short	0x0018
        /*0034*/ 	.byte	0x00, 0xf0, 0x21, 0x00


	//----- nvinfo : EIATTR_KPARAM_INFO
	.align		4
.L_211:
        /*0038*/ 	.byte	0x04, 0x17
        /*003a*/ 	.short	(.L_213 - .L_212)
.L_212:
        /*003c*/ 	.word	0x00000000
        /*0040*/ 	.short	0x0004
        /*0042*/ 	.short	0x0014
        /*0044*/ 	.byte	0x00, 0xf0, 0x11, 0x00


	//----- nvinfo : EIATTR_KPARAM_INFO
	.align		4
.L_213:
        /*0048*/ 	.byte	0x04, 0x17
        /*004a*/ 	.short	(.L_215 - .L_214)
.L_214:
        /*004c*/ 	.word	0x00000000
        /*0050*/ 	.short	0x0003
        /*0052*/ 	.short	0x0010
        /*0054*/ 	.byte	0x00, 0xf0, 0x11, 0x00


	//----- nvinfo : EIATTR_KPARAM_INFO
	.align		4
.L_215:
        /*0058*/ 	.byte	0x04, 0x17
        /*005a*/ 	.short	(.L_217 - .L_216)
.L_216:
        /*005c*/ 	.word	0x00000000
        /*0060*/ 	.short	0x0002
        /*0062*/ 	.short	0x000c
        /*0064*/ 	.byte	0x00, 0xf0, 0x11, 0x00


	//----- nvinfo : EIATTR_KPARAM_INFO
	.align		4
.L_217:
        /*0068*/ 	.byte	0x04, 0x17
        /*006a*/ 	.short	(.L_219 - .L_218)
.L_218:
        /*006c*/ 	.word	0x00000000
        /*0070*/ 	.short	0x0001
        /*0072*/ 	.short	0x0008
        /*0074*/ 	.byte	0x00, 0xf0, 0x11, 0x00


	//----- nvinfo : EIATTR_KPARAM_INFO
	.align		4
.L_219:
        /*0078*/ 	.byte	0x04, 0x17
        /*007a*/ 	.short	(.L_221 - .L_220)
.L_220:
        /*007c*/ 	.word	0x00000000
        /*0080*/ 	.short	0x0000
        /*0082*/ 	.short	0x0000
        /*0084*/ 	.byte	0x00, 0xf0, 0x21, 0x00


	//----- nvinfo : EIATTR_SPARSE_MMA_MASK
	.align		4
.L_221:
        /*0088*/ 	.byte	0x03, 0x50
        /*008a*/ 	.short	0x0000


	//----- nvinfo : EIATTR_MAXREG_COUNT
	.align		4
        /*008c*/ 	.byte	0x03, 0x1b
        /*008e*/ 	.short	0x00ff


	//----- nvinfo : EIATTR_MERCURY_ISA_VERSION
	.align		4
        /*0090*/ 	.byte	0x03, 0x5f
        /*0092*/ 	.short	0x0101


	//----- nvinfo : EIATTR_COOP_GROUP_MASK_REGIDS
	.align		4
        /*0094*/ 	.byte	0x04, 0x29
        /*0096*/ 	.short	(.L_223 - .L_222)


	//   ....[0]....
.L_222:
        /*0098*/ 	.word	0xffffffff


	//   ....[1]....
        /*009c*/ 	.word	0xffffffff


	//   ....[2]....
        /*00a0*/ 	.word	0xffffffff


	//   ....[3]....
        /*00a4*/ 	.word	0xffffffff


	//   ....[4]....
        /*00a8*/ 	.word	0xffffffff


	//   ....[5]....
        /*00ac*/ 	.word	0xffffffff


	//   ....[6]....
        /*00b0*/ 	.word	0xffffffff


	//   ....[7]....
        /*00b4*/ 	.word	0xffffffff


	//   ....[8]....
        /*00b8*/ 	.word	0xffffffff


	//   ....[9]....
        /*00bc*/ 	.word	0xffffffff


	//   ....[10]....
        /*00c0*/ 	.word	0xffffffff


	//   ....[11]....
        /*00c4*/ 	.word	0xffffffff


	//   ....[12]....
        /*00c8*/ 	.word	0xffffffff


	//   ....[13]....
        /*00cc*/ 	.word	0xffffffff


	//   ....[14]....
        /*00d0*/ 	.word	0xffffffff


	//   ....[15]....
        /*00d4*/ 	.word	0xffffffff


	//   ....[16]....
        /*00d8*/ 	.word	0xffffffff


	//   ....[17]....
        /*00dc*/ 	.word	0xffffffff


	//   ....[18]....
        /*00e0*/ 	.word	0xffffffff


	//   ....[19]....
        /*00e4*/ 	.word	0xffffffff


	//   ....[20]....
        /*00e8*/ 	.word	0xffffffff


	//   ....[21]....
        /*00ec*/ 	.word	0xffffffff


	//   ....[22]....
        /*00f0*/ 	.word	0xffffffff


	//   ....[23]....
        /*00f4*/ 	.word	0xffffffff


	//   ....[24]....
        /*00f8*/ 	.word	0xffffffff


	//   ....[25]....
        /*00fc*/ 	.word	0xffffffff


	//   ....[26]....
        /*0100*/ 	.word	0xffffffff


	//   ....[27]....
        /*0104*/ 	.word	0xffffffff


	//   ....[28]....
        /*0108*/ 	.word	0xffffffff


	//   ....[29]....
        /*010c*/ 	.word	0xffffffff


	//   ....[30]....
        /*0110*/ 	.word	0xffffffff


	//   ....[31]....
        /*0114*/ 	.word	0xffffffff


	//   ....[32]....
        /*0118*/ 	.word	0xffffffff


	//   ....[33]....
        /*011c*/ 	.word	0xffffffff


	//   ....[34]....
        /*0120*/ 	.word	0xffffffff


	//   ....[35]....
        /*0124*/ 	.word	0xffffffff


	//   ....[36]....
        /*0128*/ 	.word	0xffffffff


	//   ....[37]....
        /*012c*/ 	.word	0xffffffff


	//   ....[38]....
        /*0130*/ 	.word	0xffffffff


	//   ....[39]....
        /*0134*/ 	.word	0xffffffff


	//   ....[40]....
        /*0138*/ 	.word	0xffffffff


	//   ....[41]....
        /*013c*/ 	.word	0xffffffff


	//   ....[42]....
        /*0140*/ 	.word	0xffffffff


	//   ....[43]....
        /*0144*/ 	.word	0xffffffff


	//   ....[44]....
        /*0148*/ 	.word	0xffffffff


	//   ....[45]....
        /*014c*/ 	.word	0xffffffff


	//   ....[46]....
        /*0150*/ 	.word	0xffffffff


	//   ....[47]....
        /*0154*/ 	.word	0xffffffff


	//   ....[48]....
        /*0158*/ 	.word	0xffffffff


	//   ....[49]....
        /*015c*/ 	.word	0xffffffff


	//   ....[50]....
        /*0160*/ 	.word	0xffffffff


	//   ....[51]....
        /*0164*/ 	.word	0xffffffff


	//   ....[52]....
        /*0168*/ 	.word	0xffffffff


	//   ....[53]....
        /*016c*/ 	.word	0xffffffff


	//   ....[54]....
        /*0170*/ 	.word	0xffffffff


	//   ....[55]....
        /*0174*/ 	.word	0xffffffff


	//   ....[56]....
        /*0178*/ 	.word	0xffffffff


	//   ....[57]....
        /*017c*/ 	.word	0xffffffff


	//----- nvinfo : EIATTR_COOP_GROUP_INSTR_OFFSETS
	.align		4
.L_223:
        /*0180*/ 	.byte	0x04, 0x28
        /*0182*/ 	.short	(.L_225 - .L_224)


	//   ....[0]....
.L_224:
        /*0184*/ 	.word	0x00001120


	//   ....[1]....
        /*0188*/ 	.word	0x00001390


	//   ....[2]....
        /*018c*/ 	.word	0x00001db0


	//   ....[3]....
        /*0190*/ 	.word	0x00001dc0


	//   ....[4]....
        /*0194*/ 	.word	0x00001dd0


	//   ....[5]....
        /*0198*/ 	.word	0x00001e30


	//   ....[6]....
        /*019c*/ 	.word	0x00001e50


	//   ....[7]....
        /*01a0*/ 	.word	0x00001ea0


	//   ....[8]....
        /*01a4*/ 	.word	0x00001ec0


	//   ....[9]....
        /*01a8*/ 	.word	0x00001f10


	//   ....[10]....
        /*01ac*/ 	.word	0x00001f30


	//   ....[11]....
        /*01b0*/ 	.word	0x00001f80


	//   ....[12]....
        /*01b4*/ 	.word	0x00001fa0


	//   ....[13]....
        /*01b8*/ 	.word	0x00002150


	//   ....[14]....
        /*01bc*/ 	.word	0x00002630


	//   ....[15]....
        /*01c0*/ 	.word	0x00002640


	//   ....[16]....
        /*01c4*/ 	.word	0x00002650


	//   ....[17]....
        /*01c8*/ 	.word	0x000026b0


	//   ....[18]....
        /*01cc*/ 	.word	0x000026d0


	//   ....[19]....
        /*01d0*/ 	.word	0x00002710


	//   ....[20]....
        /*01d4*/ 	.word	0x00002730


	//   ....[21]....
        /*01d8*/ 	.word	0x00002770


	//   ....[22]....
        /*01dc*/ 	.word	0x00002790


	//   ....[23]....
        /*01e0*/ 	.word	0x000027d0


	//   ....[24]....
        /*01e4*/ 	.word	0x000027f0


	//   ....[25]....
        /*01e8*/ 	.word	0x000029b0


	//   ....[26]....
        /*01ec*/ 	.word	0x000029c0


	//   ....[27]....
        /*01f0*/ 	.word	0x00002e80


	//   ....[28]....
        /*01f4*/ 	.word	0x000033c0


	//   ....[29]....
        /*01f8*/ 	.word	0x000033d0


	//   ....[30]....
        /*01fc*/ 	.word	0x000033e0


	//   ....[31]....
        /*0200*/ 	.word	0x00003440


	//   ....[32]....
        /*0204*/ 	.word	0x00003460


	//   ....[33]....
        /*0208*/ 	.word	0x000034a0


	//   ....[34]....
        /*020c*/ 	.word	0x000034c0


	//   ....[35]....
        /*0210*/ 	.word	0x00003500


	//   ....[36]....
        /*0214*/ 	.word	0x00003520


	//   ....[37]....
        /*0218*/ 	.word	0x00003560


	//   ....[38]....
        /*021c*/ 	.word	0x00003580


	//   ....[39]....
        /*0220*/ 	.word	0x000037f0


	//   ....[40]....
        /*0224*/ 	.word	0x00003ba0


	//   ....[41]....
        /*0228*/ 	.word	0x00003be0


	//   ....[42]....
        /*022c*/ 	.word	0x00003c00


	//   ....[43]....
        /*0230*/ 	.word	0x00003c50


	//   ....[44]....
        /*0234*/ 	.word	0x00003c60


	//   ....[45]....
        /*0238*/ 	.word	0x00003c70


	//   ....[46]....
        /*023c*/ 	.word	0x00003cc0


	//   ....[47]....
        /*0240*/ 	.word	0x00003cd0


	//   ....[48]....
        /*0244*/ 	.word	0x00003ce0


	//   ....[49]....
        /*0248*/ 	.word	0x00003d30


	//   ....[50]....
        /*024c*/ 	.word	0x00003d40


	//   ....[51]....
        /*0250*/ 	.word	0x00003d50


	//   ....[52]....
        /*0254*/ 	.word	0x00003db0


	//   ....[53]....
        /*0258*/ 	.word	0x00003dc0


	//   ....[54]....
        /*025c*/ 	.word	0x00003dd0


	//   ....[55]....
        /*0260*/ 	.word	0x00003eb0


	//   ....[56]....
        /*0264*/ 	.word	0x00003ee0


	//   ....[57]....
        /*0268*/ 	.word	0x00004850


	//----- nvinfo : EIATTR_EXIT_INSTR_OFFSETS
	.align		4
.L_225:
        /*026c*/ 	.byte	0x04, 0x1c
        /*026e*/ 	.short	(.L_227 - .L_226)


	//   ....[0]....
.L_226:
        /*0270*/ 	.word	0x00000210


	//   ....[1]....
        /*0274*/ 	.word	0x00000380


	//   ....[2]....
        /*0278*/ 	.word	0x00004870


	//----- nvinfo : EIATTR_CRS_STACK_SIZE
	.align		4
.L_227:
        /*027c*/ 	.byte	0x04, 0x1e
        /*027e*/ 	.short	(.L_229 - .L_228)
.L_228:
        /*0280*/ 	.word	0x00000000


	//----- nvinfo : EIATTR_CBANK_PARAM_SIZE
	.align		4
.L_229:
        /*0284*/ 	.byte	0x03, 0x19
        /*0286*/ 	.short	0x0030


	//----- nvinfo : EIATTR_PARAM_CBANK
	.align		4
        /*0288*/ 	.byte	0x04, 0x0a
        /*028a*/ 	.short	(.L_231 - .L_230)
	.align		4
.L_230:
        /*028c*/ 	.word	index@(.nv.constant0._ZN18transformer_engine43fused_score_for_moe_aux_loss_forward_kernelIfEEvPKT_iiiiPS1_PbS4_)
        /*0290*/ 	.short	0x0210
        /*0292*/ 	.short	0x0030


	//----- nvinfo : EIATTR_SW_WAR
	.align		4
.L_231:
        /*0294*/ 	.byte	0x04, 0x36
        /*0296*/ 	.short	(.L_233 - .L_232)
.L_232:
        /*0298*/ 	.word	0x00000008
.L_233:


//--------------------- .nv.callgraph             --------------------------
	.section	.nv.callgraph,"",@"SHT_CUDA_CALLGRAPH"
	.align	4
	.sectionentsize	8
	.align		4
        /*0000*/ 	.word	0x00000000
	.align		4
        /*0004*/ 	.word	0xffffffff
	.align		4
        /*0008*/ 	.word	0x00000000
	.align		4
        /*000c*/ 	.word	0xfffffffe
	.align		4
        /*0010*/ 	.word	0x00000000
	.align		4
        /*0014*/ 	.word	0xfffffffd
	.align		4
        /*0018*/ 	.word	0x00000000
	.align		4
        /*001c*/ 	.word	0xfffffffc


//--------------------- .text._ZN18transformer_engine44fused_score_for_moe_aux_loss_backward_kernelI13__nv_bfloat16EEvPKT_S4_iiiiPS2_ --------------------------
	.section	.text._ZN18transformer_engine44fused_score_for_moe_aux_loss_backward_kernelI13__nv_bfloat16EEvPKT_S4_iiiiPS2_,"ax",@progbits
	.align	128
        .global         _ZN18transformer_engine44fused_score_for_moe_aux_loss_backward_kernelI13__nv_bfloat16EEvPKT_S4_iiiiPS2_
        .type           _ZN18transformer_engine44fused_score_for_moe_aux_loss_backward_kernelI13__nv_bfloat16EEvPKT_S4_iiiiPS2_,@function
        .size           _ZN18transformer_engine44fused_score_for_moe_aux_loss_backward_kernelI13__nv_bfloat16EEvPKT_S4_iiiiPS2_,(.L_x_597 - _ZN18transformer_engine44fused_score_for_moe_aux_loss_backward_kernelI13__nv_bfloat16EEvPKT_S4_iiiiPS2_)
        .other          _ZN18transformer_engine44fused_score_for_moe_aux_loss_backward_kernelI13__nv_bfloat16EEvPKT_S4_iiiiPS2_,@"STO_CUDA_ENTRY STV_DEFAULT"
_ZN18transformer_engine44fused_score_for_moe_aux_loss_backward_kernelI13__nv_bfloat16EEvPKT_S4_iiiiPS2_:
.text._ZN18transformer_engine44fused_score_for_moe_aux_loss_backward_kernelI13__nv_bfloat16EEvPKT_S4_iiiiPS2_:
[----:B------:R-:W-:Y:S08]  /*0000*/  LDC R1, c[0x0][0x28] ;  /* 0x00000a00ff017b82 */ /* 0x000ff00000000800 */
[----:B------:R-:W0:Y:S08]  /*0010*/  LDC R4, c[0x0][RZ] ;  /* 0x00000000ff047b82 */ /* 0x000e300000000800 */
[----:B------:R-:W1:Y:S08]  /*0020*/  LDC R5, c[0x0][0x220] ;  /* 0x00008800ff057b82 */ /* 0x000e700000000800 */
[----:B------:R-:W2:Y:S01]  /*0030*/  S2UR UR6, SR_CTAID.X ;  /* 0x00000000000679c3 */ /* 0x000ea20000002500 */
[----:B0-----:R-:W-:-:S04]  /*0040*/  SHF.R.U32.HI R4, RZ, 0x5, R4 ;  /* 0x00000005ff047819 */ /* 0x001fc80000011604 */
[-C--:B------:R-:W-:Y:S02]  /*0050*/  IABS R7, R4.reuse ;  /* 0x0000000400077213 */ /* 0x080fe40000000000 */
[----:B------:R-:W-:Y:S02]  /*0060*/  IABS R8, R4 ;  /* 0x0000000400087213 */ /* 0x000fe40000000000 */
[----:B------:R-:W0:Y:S01]  /*0070*/  I2F.RP R0, R7 ;  /* 0x0000000700007306 */ /* 0x000e220000209400 */
[----:B-1----:R-:W-:Y:S02]  /*0080*/  IADD3 R5, R4, -0x1, R5 ;  /* 0xffffffff04057810 */ /* 0x002fe40007ffe005 */
[----:B------:R-:W-:-:S05]  /*0090*/  IADD3 R8, RZ, -R8, RZ ;  /* 0x80000008ff087210 */ /* 0x000fca0007ffe0ff */
[----:B0-----:R-:W0:Y:S02]  /*00a0*/  MUFU.RCP R0, R0 ;  /* 0x0000000000007308 */ /* 0x001e240000001000 */
[----:B0-----:R-:W-:Y:S01]  /*00b0*/  VIADD R2, R0, 0xffffffe ;  /* 0x0ffffffe00027836 */ /* 0x001fe20000000000 */
[----:B------:R-:W-:Y:S02]  /*00c0*/  IABS R0, R5 ;  /* 0x0000000500007213 */ /* 0x000fe40000000000 */
[----:B------:R-:W-:-:S03]  /*00d0*/  LOP3.LUT R5, R5, R4, RZ, 0x3c, !PT ;  /* 0x0000000405057212 */ /* 0x000fc600078e3cff */
[----:B------:R0:W1:Y:S01]  /*00e0*/  F2I.FTZ.U32.TRUNC.NTZ R3, R2 ;  /* 0x0000000200037305 */ /* 0x000062000021f000 */
[----:B------:R-:W-:Y:S01]  /*00f0*/  ISETP.GE.AND P2, PT, R5, RZ, PT ;  /* 0x000000ff0500720c */ /* 0x000fe20003f46270 */
[----:B0-----:R-:W-:Y:S02]  /*0100*/  IMAD.MOV.U32 R2, RZ, RZ, RZ ;  /* 0x000000ffff027224 */ /* 0x001fe400078e00ff */
[----:B-1----:R-:W-:-:S04]  /*0110*/  IMAD.MOV R6, RZ, RZ, -R3 ;  /* 0x000000ffff067224 */ /* 0x002fc800078e0a03 */
[----:B------:R-:W-:-:S04]  /*0120*/  IMAD R9, R6, R7, RZ ;  /* 0x0000000706097224 */ /* 0x000fc800078e02ff */
[----:B------:R-:W-:-:S04]  /*0130*/  IMAD.HI.U32 R3, R3, R9, R2 ;  /* 0x0000000903037227 */ /* 0x000fc800078e0002 */
[----:B------:R-:W-:Y:S02]  /*0140*/  IMAD.MOV.U32 R2, RZ, RZ, R8 ;  /* 0x000000ffff027224 */ /* 0x000fe400078e0008 */
[----:B------:R-:W-:-:S04]  /*0150*/  IMAD.HI.U32 R3, R3, R0, RZ ;  /* 0x0000000003037227 */ /* 0x000fc800078e00ff */
[----:B------:R-:W-:-:S05]  /*0160*/  IMAD R0, R3, R2, R0 ;  /* 0x0000000203007224 */ /* 0x000fca00078e0200 */
[----:B------:R-:W-:-:S13]  /*0170*/  ISETP.GT.U32.AND P1, PT, R7, R0, PT ;  /* 0x000000000700720c */ /* 0x000fda0003f24070 */
[-C--:B------:R-:W-:Y:S01]  /*0180*/  @!P1 IADD3 R0, R0, -R7.reuse, RZ ;  /* 0x8000000700009210 */ /* 0x080fe20007ffe0ff */
[----:B------:R-:W-:Y:S01]  /*0190*/  @!P1 VIADD R3, R3, 0x1 ;  /* 0x0000000103039836 */ /* 0x000fe20000000000 */
[----:B------:R-:W-:Y:S02]  /*01a0*/  ISETP.NE.AND P1, PT, R4, RZ, PT ;  /* 0x000000ff0400720c */ /* 0x000fe40003f25270 */
[----:B------:R-:W-:-:S13]  /*01b0*/  ISETP.GE.U32.AND P0, PT, R0, R7, PT ;  /* 0x000000070000720c */ /* 0x000fda0003f06070 */
[----:B------:R-:W-:-:S05]  /*01c0*/  @P0 VIADD R3, R3, 0x1 ;  /* 0x0000000103030836 */ /* 0x000fca0000000000 */
[----:B------:R-:W-:-:S05]  /*01d0*/  MOV R5, R3 ;  /* 0x0000000300057202 */ /* 0x000fca0000000f00 */
[----:B------:R-:W-:Y:S01]  /*01e0*/  @!P2 IMAD.MOV R5, RZ, RZ, -R5 ;  /* 0x000000ffff05a224 */ /* 0x000fe200078e0a05 */
[----:B------:R-:W-:-:S04]  /*01f0*/  @!P1 LOP3.LUT R5, RZ, R4, RZ, 0x33, !PT ;  /* 0x00000004ff059212 */ /* 0x000fc800078e33ff */
[----:B--2---:R-:W-:-:S13]  /*0200*/  ISETP.LE.AND P0, PT, R5, UR6, PT ;  /* 0x0000000605007c0c */ /* 0x004fda000bf03270 */
[----:B------:R-:W-:Y:S05]  /*0210*/  @P0 EXIT ;  /* 0x000000000000094d */ /* 0x000fea0003800000 */
[----:B------:R-:W0:Y:S01]  /*0220*/  S2R R6, SR_TID.X ;  /* 0x0000000000067919 */ /* 0x000e220000002100 */
[----:B------:R-:W1:Y:S01]  /*0230*/  S2UR UR5, SR_CgaCtaId ;  /* 0x00000000000579c3 */ /* 0x000e620000008800 */
[----:B------:R-:W-:Y:S01]  /*0240*/  UMOV UR4, 0x400 ;  /* 0x0000040000047882 */ /* 0x000fe20000000000 */
[----:B------:R-:W-:Y:S01]  /*0250*/  ULDC UR7, c[0x0][0x224] ;  /* 0x0000890000077ab9 */ /* 0x000fe20000000800 */
[----:B------:R-:W-:Y:S01]  /*0260*/  ULDC.64 UR8, c[0x0][0x208] ;  /* 0x0000820000087ab9 */ /* 0x000fe20000000a00 */
[----:B------:R-:W-:-:S04]  /*0270*/  IMAD R8, R4, UR7, RZ ;  /* 0x0000000704087c24 */ /* 0x000fc8000f8e02ff */
[----:B------:R-:W2:Y:S01]  /*0280*/  LDC.64 R2, c[0x0][0x228] ;  /* 0x00008a00ff027b82 */ /* 0x000ea20000000a00 */
[----:B-1----:R-:W-:-:S03]  /*0290*/  ULEA UR5, UR5, UR4, 0x18 ;  /* 0x0000000405057291 */ /* 0x002fc6000f8ec03f */
[----:B------:R-:W-:Y:S01]  /*02a0*/  UMOV UR4, UR6 ;  /* 0x0000000600047c82 */ /* 0x000fe20008000000 */
[----:B------:R-:W-:Y:S01]  /*02b0*/  ULDC UR6, c[0x0][0xc] ;  /* 0x0000030000067ab9 */ /* 0x000fe20000000800 */
[----:B0-----:R-:W-:Y:S02]  /*02c0*/  SHF.R.U32.HI R7, RZ, 0x5, R6 ;  /* 0x00000005ff077819 */ /* 0x001fe40000011606 */
[----:B------:R-:W-:Y:S02]  /*02d0*/  LOP3.LUT R6, R6, 0x1f, RZ, 0xc0, !PT ;  /* 0x0000001f06067812 */ /* 0x000fe400078ec0ff */
[----:B--2---:R-:W-:Y:S01]  /*02e0*/  ISETP.NE.AND P1, PT, R3, RZ, PT ;  /* 0x000000ff0300720c */ /* 0x004fe20003f25270 */
[----:B------:R-:W-:Y:S01]  /*02f0*/  IMAD.IADD R9, R4, 0x1, R7 ;  /* 0x0000000104097824 */ /* 0x000fe200078e0207 */
[----:B------:R-:W-:Y:S02]  /*0300*/  LOP3.LUT R10, R6, 0x20, RZ, 0xfc, !PT ;  /* 0x00000020060a7812 */ /* 0x000fe400078efcff */
[----:B------:R-:W-:Y:S01]  /*0310*/  ISETP.GT.AND P1, PT, R2, 0x1, !P1 ;  /* 0x000000010200780c */ /* 0x000fe20004f24270 */
[----:B------:R-:W-:Y:S01]  /*0320*/  IMAD R12, R9, UR7, R6 ;  /* 0x00000007090c7c24 */ /* 0x000fe2000f8e0206 */
[----:B------:R-:W-:-:S04]  /*0330*/  IADD3 R11, R4, R9, RZ ;  /* 0x00000009040b7210 */ /* 0x000fc80007ffe0ff */
[----:B------:R-:W-:Y:S01]  /*0340*/  LEA R12, R12, UR5, 0x1 ;  /* 0x000000050c0c7c11 */ /* 0x000fe2000f8e08ff */
[----:B------:R-:W-:-:S05]  /*0350*/  IMAD R13, R11, UR7, R6 ;  /* 0x000000070b0d7c24 */ /* 0x000fca000f8e0206 */
[----:B------:R-:W-:-:S07]  /*0360*/  LEA R13, R13, UR5, 0x1 ;  /* 0x000000050d0d7c11 */ /* 0x000fce000f8e08ff */
.L_x_64:
[----:B------:R-:W-:Y:S01]  /*0370*/  IMAD R28, R4, UR4, R7 ;  /* 0x00000004041c7c24 */ /* 0x000fe2000f8e0207 */
[----:B------:R-:W-:Y:S01]  /*0380*/  ULDC UR7, c[0x0][0x220] ;  /* 0x0000880000077ab9 */ /* 0x000fe20000000800 */
[----:B------:R-:W-:-:S03]  /*0390*/  UIADD3 UR4, UR6, UR4, URZ ;  /* 0x0000000406047290 */ /* 0x000fc6000fffe03f */
[----:B------:R-:W-:-:S13]  /*03a0*/  ISETP.GE.AND P0, PT, R28, UR7, PT ;  /* 0x000000071c007c0c */ /* 0x000fda000bf06270 */
[----:B01234-:R-:W-:Y:S05]  /*03b0*/  @P0 EXIT ;  /* 0x000000000000094d */ /* 0x01ffea0003800000 */
[----:B------:R-:W0:Y:S01]  /*03c0*/  LDC R0, c[0x0][0x224] ;  /* 0x00008900ff007b82 */ /* 0x000e220000000800 */
[----:B------:R-:W-:Y:S01]  /*03d0*/  BSSY B0, `(.L_x_0) ;  /* 0x000009d000007945 */ /* 0x000fe20003800000 */
[----:B------:R-:W-:Y:S02]  /*03e0*/  ISETP.LE.AND P2, PT, R5, UR4, PT ;  /* 0x0000000405007c0c */ /* 0x000fe4000bf43270 */
[----:B0-----:R-:W-:-:S13]  /*03f0*/  ISETP.GE.AND P3, PT, R6, R0, PT ;  /* 0x000000000600720c */ /* 0x001fda0003f66270 */
[----:B------:R-:W-:Y:S05]  /*0400*/  @P3 BRA `(.L_x_1) ;  /* 0x0000000800643947 */ /* 0x000fea0003800000 */
[C-C-:B------:R-:W-:Y:S01]  /*0410*/  IMAD.IADD R2, R0.reuse, 0x1, -R6.reuse ;  /* 0x0000000100027824 */ /* 0x140fe200078e0a06 */
[----:B------:R-:W-:Y:S01]  /*0420*/  BSSY B1, `(.L_x_2) ;  /* 0x000001a000017945 */ /* 0x000fe20003800000 */
[----:B------:R-:W-:Y:S01]  /*0430*/  PLOP3.LUT P0, PT, PT, PT, PT, 0x80, 0x0 ;  /* 0x000000000000781c */ /* 0x000fe20003f0f070 */
[----:B------:R-:W-:Y:S01]  /*0440*/  IMAD.MOV.U32 R23, RZ, RZ, R6 ;  /* 0x000000ffff177224 */ /* 0x000fe200078e0006 */
[----:B------:R-:W-:Y:S02]  /*0450*/  IADD3 R29, R0, -0x60, RZ ;  /* 0xffffffa0001d7810 */ /* 0x000fe40007ffe0ff */
[----:B------:R-:W-:-:S13]  /*0460*/  ISETP.GT.AND P5, PT, R2, 0x60, PT ;  /* 0x000000600200780c */ /* 0x000fda0003fa4270 */
[----:B------:R-:W-:Y:S05]  /*0470*/  @!P5 BRA `(.L_x_3) ;  /* 0x000000000050d947 */ /* 0x000fea0003800000 */
[----:B------:R-:W0:Y:S01]  /*0480*/  LDC.64 R2, c[0x0][0x230] ;  /* 0x00008c00ff027b82 */ /* 0x000e220000000a00 */
[----:B------:R-:W-:-:S13]  /*0490*/  PLOP3.LUT P0, PT, PT, PT, PT, 0x8, 0x0 ;  /* 0x000000000000781c */ /* 0x000fda0003f0e170 */
.L_x_4:
[C---:B------:R-:W-:Y:S01]  /*04a0*/  VIADD R17, R23.reuse, 0x20 ;  /* 0x0000002017117836 */ /* 0x040fe20000000000 */
[C---:B------:R-:W-:Y:S01]  /*04b0*/  IADD3 R21, R23.reuse, 0x60, RZ ;  /* 0x0000006017157810 */ /* 0x040fe20007ffe0ff */
[----:B------:R-:W-:Y:S02]  /*04c0*/  VIADD R19, R23, 0x40 ;  /* 0x0000004017137836 */ /* 0x000fe40000000000 */
[CC--:B------:R-:W-:Y:S02]  /*04d0*/  IMAD R15, R28.reuse, R0.reuse, R23 ;  /* 0x000000001c0f7224 */ /* 0x0c0fe400078e0217 */
[CC--:B------:R-:W-:Y:S02]  /*04e0*/  IMAD R17, R28.reuse, R0.reuse, R17 ;  /* 0x000000001c117224 */ /* 0x0c0fe400078e0211 */
[CC--:B------:R-:W-:Y:S02]  /*04f0*/  IMAD R19, R28.reuse, R0.reuse, R19 ;  /* 0x000000001c137224 */ /* 0x0c0fe400078e0213 */
[----:B------:R-:W-:-:S02]  /*0500*/  IMAD R21, R28, R0, R21 ;  /* 0x000000001c157224 */ /* 0x000fc400078e0215 */
[----:B0-----:R-:W-:-:S04]  /*0510*/  IMAD.WIDE R14, R15, 0x2, R2 ;  /* 0x000000020f0e7825 */ /* 0x001fc800078e0202 */
[--C-:B------:R-:W-:Y:S01]  /*0520*/  IMAD.WIDE R16, R17, 0x2, R2.reuse ;  /* 0x0000000211107825 */ /* 0x100fe200078e0202 */
[----:B------:R1:W-:Y:S03]  /*0530*/  STG.E.U16 desc[UR8][R14.64], RZ ;  /* 0x000000ff0e007986 */ /* 0x0003e6000c101508 */
[--C-:B------:R-:W-:Y:S01]  /*0540*/  IMAD.WIDE R18, R19, 0x2, R2.reuse ;  /* 0x0000000213127825 */ /* 0x100fe200078e0202 */
[----:B------:R1:W-:Y:S03]  /*0550*/  STG.E.U16 desc[UR8][R16.64], RZ ;  /* 0x000000ff10007986 */ /* 0x0003e6000c101508 */
[----:B------:R-:W-:Y:S01]  /*0560*/  IMAD.WIDE R20, R21, 0x2, R2 ;  /* 0x0000000215147825 */ /* 0x000fe200078e0202 */
[----:B------:R1:W-:Y:S03]  /*0570*/  STG.E.U16 desc[UR8][R18.64], RZ ;  /* 0x000000ff12007986 */ /* 0x0003e6000c101508 */
[----:B------:R-:W-:Y:S01]  /*0580*/  VIADD R23, R23, 0x80 ;  /* 0x0000008017177836 */ /* 0x000fe20000000000 */
[----:B------:R1:W-:Y:S04]  /*0590*/  STG.E.U16 desc[UR8][R20.64], RZ ;  /* 0x000000ff14007986 */ /* 0x0003e8000c101508 */
[----:B------:R-:W-:-:S13]  /*05a0*/  ISETP.GE.AND P4, PT, R23, R29, PT ;  /* 0x0000001d1700720c */ /* 0x000fda0003f86270 */
[----:B-1----:R-:W-:Y:S05]  /*05b0*/  @!P4 BRA `(.L_x_4) ;  /* 0xfffffffc00b8c947 */ /* 0x002fea000383ffff */
.L_x_3:
[----:B------:R-:W-:Y:S05]  /*05c0*/  BSYNC B1 ;  /* 0x0000000000017941 */ /* 0x000fea0003800000 */
.L_x_2:
[----:B------:R-:W-:Y:S01]  /*05d0*/  IMAD.IADD R2, R0, 0x1, -R23 ;  /* 0x0000000100027824 */ /* 0x000fe200078e0a17 */
[----:B------:R-:W-:Y:S04]  /*05e0*/  BSSY B1, `(.L_x_5) ;  /* 0x000000d000017945 */ /* 0x000fe80003800000 */
[----:B------:R-:W-:-:S13]  /*05f0*/  ISETP.GT.AND P4, PT, R2, 0x20, PT ;  /* 0x000000200200780c */ /* 0x000fda0003f84270 */
[----:B------:R-:W-:Y:S05]  /*0600*/  @!P4 BRA `(.L_x_6) ;  /* 0x000000000028c947 */ /* 0x000fea0003800000 */
[----:B------:R-:W0:Y:S01]  /*0610*/  LDC.64 R2, c[0x0][0x230] ;  /* 0x00008c00ff027b82 */ /* 0x000e220000000a00 */
[C---:B------:R-:W-:Y:S01]  /*0620*/  IADD3 R17, R23.reuse, 0x20, RZ ;  /* 0x0000002017117810 */ /* 0x040fe20007ffe0ff */
[CC--:B------:R-:W-:Y:S01]  /*0630*/  IMAD R15, R28.reuse, R0.reuse, R23 ;  /* 0x000000001c0f7224 */ /* 0x0c0fe200078e0217 */
[----:B------:R-:W-:Y:S01]  /*0640*/  PLOP3.LUT P0, PT, PT, PT, PT, 0x8, 0x0 ;  /* 0x000000000000781c */ /* 0x000fe20003f0e170 */
[----:B------:R-:W-:Y:S02]  /*0650*/  VIADD R23, R23, 0x40 ;  /* 0x0000004017177836 */ /* 0x000fe40000000000 */
[----:B------:R-:W-:Y:S02]  /*0660*/  IMAD R17, R28, R0, R17 ;  /* 0x000000001c117224 */ /* 0x000fe400078e0211 */
[----:B0-----:R-:W-:-:S04]  /*0670*/  IMAD.WIDE R14, R15, 0x2, R2 ;  /* 0x000000020f0e7825 */ /* 0x001fc800078e0202 */
[----:B------:R-:W-:Y:S01]  /*0680*/  IMAD.WIDE R2, R17, 0x2, R2 ;  /* 0x0000000211027825 */ /* 0x000fe200078e0202 */
[----:B------:R0:W-:Y:S04]  /*0690*/  STG.E.U16 desc[UR8][R14.64], RZ ;  /* 0x000000ff0e007986 */ /* 0x0001e8000c101508 */
[----:B------:R0:W-:Y:S02]  /*06a0*/  STG.E.U16 desc[UR8][R2.64], RZ ;  /* 0x000000ff02007986 */ /* 0x0001e4000c101508 */
.L_x_6:
[----:B------:R-:W-:Y:S05]  /*06b0*/  BSYNC B1 ;  /* 0x0000000000017941 */ /* 0x000fea0003800000 */
.L_x_5:
[----:B------:R-:W-:Y:S01]  /*06c0*/  ISETP.LT.OR P4, PT, R23, R0, P0 ;  /* 0x000000001700720c */ /* 0x000fe20000781670 */
[----:B------:R-:W-:Y:S01]  /*06d0*/  BSSY B1, `(.L_x_7) ;  /* 0x000003d000017945 */ /* 0x000fe20003800000 */
[----:B------:R-:W-:Y:S01]  /*06e0*/  PLOP3.LUT P0, PT, PT, PT, PT, 0x80, 0x0 ;  /* 0x000000000000781c */ /* 0x000fe20003f0f070 */
[----:B------:R-:W-:-:S10]  /*06f0*/  IMAD.MOV.U32 R31, RZ, RZ, R6 ;  /* 0x000000ffff1f7224 */ /* 0x000fd400078e0006 */
[----:B0-----:R-:W0:Y:S01]  /*0700*/  @P4 LDC.64 R2, c[0x0][0x230] ;  /* 0x00008c00ff024b82 */ /* 0x001e220000000a00 */
[----:B------:R-:W-:-:S04]  /*0710*/  @P4 IMAD R15, R28, R0, R23 ;  /* 0x000000001c0f4224 */ /* 0x000fc800078e0217 */
[----:B0-----:R-:W-:-:S05]  /*0720*/  @P4 IMAD.WIDE R2, R15, 0x2, R2 ;  /* 0x000000020f024825 */ /* 0x001fca00078e0202 */
[----:B------:R0:W-:Y:S01]  /*0730*/  @P4 STG.E.U16 desc[UR8][R2.64], RZ ;  /* 0x000000ff02004986 */ /* 0x0001e2000c101508 */
[----:B------:R-:W-:Y:S05]  /*0740*/  @!P5 BRA `(.L_x_8) ;  /* 0x0000000000d4d947 */ /* 0x000fea0003800000 */
[----:B------:R-:W1:Y:S01]  /*0750*/  LDC.64 R14, c[0x0][0x218] ;  /* 0x00008600ff0e7b82 */ /* 0x000e620000000a00 */
[----:B------:R-:W-:-:S07]  /*0760*/  PLOP3.LUT P0, PT, PT, PT, PT, 0x8, 0x0 ;  /* 0x000000000000781c */ /* 0x000fce0003f0e170 */
[----:B0-----:R-:W0:Y:S06]  /*0770*/  LDC.64 R2, c[0x0][0x210] ;  /* 0x00008400ff027b82 */ /* 0x001e2c0000000a00 */
.L_x_9:
[C---:B--2---:R-:W-:Y:S01]  /*0780*/  IADD3 R35, R31.reuse, 0x20, RZ ;  /* 0x000000201f237810 */ /* 0x044fe20007ffe0ff */
[CC--:B------:R-:W-:Y:S02]  /*0790*/  IMAD R19, R28.reuse, R0.reuse, R31 ;  /* 0x000000001c137224 */ /* 0x0c0fe400078e021f */
[C---:B------:R-:W-:Y:S02]  /*07a0*/  VIADD R33, R31.reuse, 0x40 ;  /* 0x000000401f217836 */ /* 0x040fe40000000000 */
[----:B------:R-:W-:Y:S02]  /*07b0*/  IMAD R25, R28, R0, R35 ;  /* 0x000000001c197224 */ /* 0x000fe400078e0223 */
[----:B------:R-:W-:Y:S02]  /*07c0*/  VIADD R37, R31, 0x60 ;  /* 0x000000601f257836 */ /* 0x000fe40000000000 */
[----:B-1----:R-:W-:-:S04]  /*07d0*/  IMAD.WIDE R16, R19, 0x2, R14 ;  /* 0x0000000213107825 */ /* 0x002fc800078e020e */
[----:B------:R-:W-:Y:S01]  /*07e0*/  IMAD R23, R28, R0, R33 ;  /* 0x000000001c177224 */ /* 0x000fe200078e0221 */
[----:B------:R1:W2:Y:S01]  /*07f0*/  LDG.E.U16 R30, desc[UR8][R16.64] ;  /* 0x00000008101e7981 */ /* 0x0002a2000c1e1500 */
[----:B0-----:R-:W-:-:S04]  /*0800*/  IMAD.WIDE R18, R19, 0x2, R2 ;  /* 0x0000000213127825 */ /* 0x001fc800078e0202 */
[C---:B------:R-:W-:Y:S01]  /*0810*/  IMAD.WIDE R20, R25.reuse, 0x2, R14 ;  /* 0x0000000219147825 */ /* 0x040fe200078e020e */
[----:B------:R0:W3:Y:S03]  /*0820*/  LDG.E.U16 R32, desc[UR8][R18.64] ;  /* 0x0000000812207981 */ /* 0x0000e6000c1e1500 */
[----:B------:R-:W-:Y:S02]  /*0830*/  IMAD R34, R28, R0, R37 ;  /* 0x000000001c227224 */ /* 0x000fe400078e0225 */
[----:B------:R-:W-:Y:S01]  /*0840*/  IMAD.WIDE R24, R25, 0x2, R2 ;  /* 0x0000000219187825 */ /* 0x000fe200078e0202 */
[----:B------:R4:W5:Y:S03]  /*0850*/  LDG.E.U16 R20, desc[UR8][R20.64] ;  /* 0x0000000814147981 */ /* 0x000966000c1e1500 */
[----:B------:R-:W-:-:S02]  /*0860*/  IMAD.WIDE R26, R23, 0x2, R14 ;  /* 0x00000002171a7825 */ /* 0x000fc400078e020e */
[----:B------:R-:W5:Y:S02]  /*0870*/  LDG.E.U16 R24, desc[UR8][R24.64] ;  /* 0x0000000818187981 */ /* 0x000f64000c1e1500 */
[----:B------:R-:W-:Y:S02]  /*0880*/  IMAD.WIDE R22, R23, 0x2, R2 ;  /* 0x0000000217167825 */ /* 0x000fe400078e0202 */
[----:B------:R-:W5:Y:S02]  /*0890*/  LDG.E.U16 R26, desc[UR8][R26.64] ;  /* 0x000000081a1a7981 */ /* 0x000f64000c1e1500 */
[C---:B-1----:R-:W-:Y:S02]  /*08a0*/  IMAD.WIDE R16, R34.reuse, 0x2, R14 ;  /* 0x0000000222107825 */ /* 0x042fe400078e020e */
[----:B------:R-:W5:Y:S02]  /*08b0*/  LDG.E.U16 R22, desc[UR8][R22.64] ;  /* 0x0000000816167981 */ /* 0x000f64000c1e1500 */
[----:B0-----:R-:W-:-:S02]  /*08c0*/  IMAD.WIDE R18, R34, 0x2, R2 ;  /* 0x0000000222127825 */ /* 0x001fc400078e0202 */
[----:B------:R0:W5:Y:S04]  /*08d0*/  LDG.E.U16 R16, desc[UR8][R16.64] ;  /* 0x0000000810107981 */ /* 0x000168000c1e1500 */
[----:B------:R1:W5:Y:S01]  /*08e0*/  LDG.E.U16 R18, desc[UR8][R18.64] ;  /* 0x0000000812127981 */ /* 0x000362000c1e1500 */
[-CC-:B----4-:R-:W-:Y:S02]  /*08f0*/  IMAD R21, R7, R0.reuse, R31.reuse ;  /* 0x0000000007157224 */ /* 0x190fe400078e021f */
[-C--:B------:R-:W-:Y:S02]  /*0900*/  IMAD R34, R9, R0.reuse, R31 ;  /* 0x0000000009227224 */ /* 0x080fe400078e021f */
[-CC-:B------:R-:W-:Y:S02]  /*0910*/  IMAD R36, R7, R0.reuse, R35.reuse ;  /* 0x0000000007247224 */ /* 0x180fe400078e0223 */
[-C--:B------:R-:W-:Y:S01]  /*0920*/  IMAD R35, R9, R0.reuse, R35 ;  /* 0x0000000009237224 */ /* 0x080fe200078e0223 */
[----:B------:R-:W-:Y:S01]  /*0930*/  LEA R21, R21, UR5, 0x1 ;  /* 0x0000000515157c11 */ /* 0x000fe2000f8e08ff */
[-CC-:B0-----:R-:W-:Y:S01]  /*0940*/  IMAD R17, R7, R0.reuse, R33.reuse ;  /* 0x0000000007117224 */ /* 0x181fe200078e0221 */
[----:B------:R-:W-:Y:S01]  /*0950*/  LEA R25, R34, UR5, 0x1 ;  /* 0x0000000522197c11 */ /* 0x000fe2000f8e08ff */
[-C--:B------:R-:W-:Y:S01]  /*0960*/  IMAD R33, R9, R0.reuse, R33 ;  /* 0x0000000009217224 */ /* 0x080fe200078e0221 */
[----:B------:R-:W-:Y:S01]  /*0970*/  LEA R27, R36, UR5, 0x1 ;  /* 0x00000005241b7c11 */ /* 0x000fe2000f8e08ff */
[-CC-:B-1----:R-:W-:Y:S01]  /*0980*/  IMAD R19, R7, R0.reuse, R37.reuse ;  /* 0x0000000007137224 */ /* 0x182fe200078e0225 */
[----:B------:R-:W-:Y:S01]  /*0990*/  LEA R35, R35, UR5, 0x1 ;  /* 0x0000000523237c11 */ /* 0x000fe2000f8e08ff */
[----:B------:R-:W-:Y:S01]  /*09a0*/  IMAD R37, R9, R0, R37 ;  /* 0x0000000009257224 */ /* 0x000fe200078e0225 */
[----:B------:R-:W-:-:S02]  /*09b0*/  LEA R17, R17, UR5, 0x1 ;  /* 0x0000000511117c11 */ /* 0x000fc4000f8e08ff */
[----:B------:R-:W-:Y:S02]  /*09c0*/  LEA R33, R33, UR5, 0x1 ;  /* 0x0000000521217c11 */ /* 0x000fe4000f8e08ff */
[----:B------:R-:W-:Y:S02]  /*09d0*/  LEA R19, R19, UR5, 0x1 ;  /* 0x0000000513137c11 */ /* 0x000fe4000f8e08ff */
[----:B------:R-:W-:Y:S02]  /*09e0*/  LEA R37, R37, UR5, 0x1 ;  /* 0x0000000525257c11 */ /* 0x000fe4000f8e08ff */
[----:B------:R-:W-:-:S04]  /*09f0*/  IADD3 R31, R31, 0x80, RZ ;  /* 0x000000801f1f7810 */ /* 0x000fc80007ffe0ff */
[----:B------:R-:W-:Y:S01]  /*0a00*/  ISETP.GE.AND P4, PT, R31, R29, PT ;  /* 0x0000001d1f00720c */ /* 0x000fe20003f86270 */
[----:B--2---:R2:W-:Y:S04]  /*0a10*/  STS.U16 [R21], R30 ;  /* 0x0000001e15007388 */ /* 0x0045e80000000400 */
[----:B---3--:R2:W-:Y:S04]  /*0a20*/  STS.U16 [R25], R32 ;  /* 0x0000002019007388 */ /* 0x0085e80000000400 */
[----:B-----5:R2:W-:Y:S04]  /*0a30*/  STS.U16 [R27], R20 ;  /* 0x000000141b007388 */ /* 0x0205e80000000400 */
[----:B------:R2:W-:Y:S04]  /*0a40*/  STS.U16 [R35], R24 ;  /* 0x0000001823007388 */ /* 0x0005e80000000400 */
[----:B------:R2:W-:Y:S04]  /*0a50*/  STS.U16 [R17], R26 ;  /* 0x0000001a11007388 */ /* 0x0005e80000000400 */
[----:B------:R2:W-:Y:S04]  /*0a60*/  STS.U16 [R33], R22 ;  /* 0x0000001621007388 */ /* 0x0005e80000000400 */
[----:B------:R2:W-:Y:S04]  /*0a70*/  STS.U16 [R19], R16 ;  /* 0x0000001013007388 */ /* 0x0005e80000000400 */
[----:B------:R2:W-:Y:S01]  /*0a80*/  STS.U16 [R37], R18 ;  /* 0x0000001225007388 */ /* 0x0005e20000000400 */
[----:B------:R-:W-:Y:S05]  /*0a90*/  @!P4 BRA `(.L_x_9) ;  /* 0xfffffffc0038c947 */ /* 0x000fea000383ffff */
.L_x_8:
[----:B------:R-:W-:Y:S05]  /*0aa0*/  BSYNC B1 ;  /* 0x0000000000017941 */ /* 0x000fea0003800000 */
.L_x_7:
[----:B0-----:R-:W-:Y:S01]  /*0ab0*/  IMAD.IADD R2, R0, 0x1, -R31 ;  /* 0x0000000100027824 */ /* 0x001fe200078e0a1f */
[----:B------:R-:W-:Y:S04]  /*0ac0*/  BSSY B1, `(.L_x_10) ;  /* 0x000001e000017945 */ /* 0x000fe80003800000 */
[----:B------:R-:W-:-:S13]  /*0ad0*/  ISETP.GT.AND P4, PT, R2, 0x20, PT ;  /* 0x000000200200780c */ /* 0x000fda0003f84270 */
[----:B------:R-:W-:Y:S05]  /*0ae0*/  @!P4 BRA `(.L_x_11) ;  /* 0x00000000006cc947 */ /* 0x000fea0003800000 */
[----:B--2---:R-:W0:Y:S01]  /*0af0*/  LDC.64 R18, c[0x0][0x218] ;  /* 0x00008600ff127b82 */ /* 0x004e220000000a00 */
[----:B------:R-:W-:Y:S02]  /*0b00*/  VIADD R21, R31, 0x20 ;  /* 0x000000201f157836 */ /* 0x000fe40000000000 */
[CC--:B------:R-:W-:Y:S02]  /*0b10*/  IMAD R15, R28.reuse, R0.reuse, R31 ;  /* 0x000000001c0f7224 */ /* 0x0c0fe400078e021f */
[----:B------:R-:W-:-:S03]  /*0b20*/  IMAD R23, R28, R0, R21 ;  /* 0x000000001c177224 */ /* 0x000fc600078e0215 */
[----:B------:R-:W1:Y:S01]  /*0b30*/  LDC.64 R16, c[0x0][0x210] ;  /* 0x00008400ff107b82 */ /* 0x000e620000000a00 */
[----:B0-----:R-:W-:-:S04]  /*0b40*/  IMAD.WIDE R2, R15, 0x2, R18 ;  /* 0x000000020f027825 */ /* 0x001fc800078e0212 */
[----:B------:R-:W-:Y:S02]  /*0b50*/  IMAD.WIDE R18, R23, 0x2, R18 ;  /* 0x0000000217127825 */ /* 0x000fe400078e0212 */
[----:B------:R0:W2:Y:S02]  /*0b60*/  LDG.E.U16 R2, desc[UR8][R2.64] ;  /* 0x0000000802027981 */ /* 0x0000a4000c1e1500 */
[--C-:B-1----:R-:W-:Y:S02]  /*0b70*/  IMAD.WIDE R14, R15, 0x2, R16.reuse ;  /* 0x000000020f0e7825 */ /* 0x102fe400078e0210 */
[----:B------:R-:W3:Y:S02]  /*0b80*/  LDG.E.U16 R18, desc[UR8][R18.64] ;  /* 0x0000000812127981 */ /* 0x000ee4000c1e1500 */
[----:B------:R-:W-:Y:S02]  /*0b90*/  IMAD.WIDE R16, R23, 0x2, R16 ;  /* 0x0000000217107825 */ /* 0x000fe400078e0210 */
[----:B------:R-:W4:Y:S04]  /*0ba0*/  LDG.E.U16 R14, desc[UR8][R14.64] ;  /* 0x000000080e0e7981 */ /* 0x000f28000c1e1500 */
[----:B------:R-:W5:Y:S01]  /*0bb0*/  LDG.E.U16 R16, desc[UR8][R16.64] ;  /* 0x0000000810107981 */ /* 0x000f62000c1e1500 */
[----:B------:R-:W-:-:S02]  /*0bc0*/  IMAD R20, R7, R0, R31 ;  /* 0x0000000007147224 */ /* 0x000fc400078e021f */
[-C--:B------:R-:W-:Y:S02]  /*0bd0*/  IMAD R22, R9, R0.reuse, R31 ;  /* 0x0000000009167224 */ /* 0x080fe400078e021f */
[-CC-:B------:R-:W-:Y:S02]  /*0be0*/  IMAD R24, R7, R0.reuse, R21.reuse ;  /* 0x0000000007187224 */ /* 0x180fe400078e0215 */
[----:B------:R-:W-:Y:S01]  /*0bf0*/  IMAD R26, R9, R0, R21 ;  /* 0x00000000091a7224 */ /* 0x000fe200078e0215 */
[----:B------:R-:W-:Y:S02]  /*0c00*/  LEA R21, R20, UR5, 0x1 ;  /* 0x0000000514157c11 */ /* 0x000fe4000f8e08ff */
[----:B------:R-:W-:Y:S02]  /*0c10*/  LEA R23, R22, UR5, 0x1 ;  /* 0x0000000516177c11 */ /* 0x000fe4000f8e08ff */
[----:B------:R-:W-:Y:S02]  /*0c20*/  LEA R25, R24, UR5, 0x1 ;  /* 0x0000000518197c11 */ /* 0x000fe4000f8e08ff */
[----:B0-----:R-:W-:-:S02]  /*0c30*/  LEA R3, R26, UR5, 0x1 ;  /* 0x000000051a037c11 */ /* 0x001fc4000f8e08ff */
[----:B------:R-:W-:Y:S02]  /*0c40*/  PLOP3.LUT P0, PT, PT, PT, PT, 0x8, 0x0 ;  /* 0x000000000000781c */ /* 0x000fe40003f0e170 */
[----:B------:R-:W-:Y:S01]  /*0c50*/  IADD3 R31, R31, 0x40, RZ ;  /* 0x000000401f1f7810 */ /* 0x000fe20007ffe0ff */
[----:B--2---:R0:W-:Y:S04]  /*0c60*/  STS.U16 [R21], R2 ;  /* 0x0000000215007388 */ /* 0x0041e80000000400 */
[----:B----4-:R0:W-:Y:S04]  /*0c70*/  STS.U16 [R23], R14 ;  /* 0x0000000e17007388 */ /* 0x0101e80000000400 */
[----:B---3--:R0:W-:Y:S04]  /*0c80*/  STS.U16 [R25], R18 ;  /* 0x0000001219007388 */ /* 0x0081e80000000400 */
[----:B-----5:R0:W-:Y:S02]  /*0c90*/  STS.U16 [R3], R16 ;  /* 0x0000001003007388 */ /* 0x0201e40000000400 */
.L_x_11:
[----:B------:R-:W-:Y:S05]  /*0ca0*/  BSYNC B1 ;  /* 0x0000000000017941 */ /* 0x000fea0003800000 */
.L_x_10:
[----:B------:R-:W-:-:S13]  /*0cb0*/  ISETP.LT.OR P0, PT, R31, R0, P0 ;  /* 0x000000001f00720c */ /* 0x000fda0000701670 */
[----:B------:R-:W-:Y:S05]  /*0cc0*/  @!P0 BRA `(.L_x_1) ;  /* 0x0000000000348947 */ /* 0x000fea0003800000 */
[----:B0-----:R-:W0:Y:S01]  /*0cd0*/  LDC.64 R2, c[0x0][0x218] ;  /* 0x00008600ff027b82 */ /* 0x001e220000000a00 */
[----:B--2---:R-:W-:-:S07]  /*0ce0*/  IMAD R17, R28, R0, R31 ;  /* 0x000000001c117224 */ /* 0x004fce00078e021f */
[----:B------:R-:W1:Y:S01]  /*0cf0*/  LDC.64 R14, c[0x0][0x210] ;  /* 0x00008400ff0e7b82 */ /* 0x000e620000000a00 */
[----:B0-----:R-:W-:-:S06]  /*0d00*/  IMAD.WIDE R2, R17, 0x2, R2 ;  /* 0x0000000211027825 */ /* 0x001fcc00078e0202 */
[----:B------:R-:W2:Y:S01]  /*0d10*/  LDG.E.U16 R2, desc[UR8][R2.64] ;  /* 0x0000000802027981 */ /* 0x000ea2000c1e1500 */
[----:B-1----:R-:W-:-:S06]  /*0d20*/  IMAD.WIDE R14, R17, 0x2, R14 ;  /* 0x00000002110e7825 */ /* 0x002fcc00078e020e */
[----:B------:R-:W3:Y:S01]  /*0d30*/  LDG.E.U16 R14, desc[UR8][R14.64] ;  /* 0x000000080e0e7981 */ /* 0x000ee2000c1e1500 */
[-CC-:B------:R-:W-:Y:S02]  /*0d40*/  IMAD R16, R7, R0.reuse, R31.reuse ;  /* 0x0000000007107224 */ /* 0x180fe400078e021f */
[----:B------:R-:W-:-:S03]  /*0d50*/  IMAD R18, R9, R0, R31 ;  /* 0x0000000009127224 */ /* 0x000fc600078e021f */
[----:B------:R-:W-:Y:S02]  /*0d60*/  LEA R17, R16, UR5, 0x1 ;  /* 0x0000000510117c11 */ /* 0x000fe4000f8e08ff */
[----:B------:R-:W-:-:S03]  /*0d70*/  LEA R19, R18, UR5, 0x1 ;  /* 0x0000000512137c11 */ /* 0x000fc6000f8e08ff */
[----:B--2---:R1:W-:Y:S04]  /*0d80*/  STS.U16 [R17], R2 ;  /* 0x0000000211007388 */ /* 0x0043e80000000400 */
[----:B---3--:R1:W-:Y:S02]  /*0d90*/  STS.U16 [R19], R14 ;  /* 0x0000000e13007388 */ /* 0x0083e40000000400 */
.L_x_1:
[----:B------:R-:W-:Y:S05]  /*0da0*/  BSYNC B0 ;  /* 0x0000000000007941 */ /* 0x000fea0003800000 */
.L_x_0:
[----:B------:R3:W-:Y:S06]  /*0db0*/  MEMBAR.SC.CTA ;  /* 0x0000000000007992 */ /* 0x0007ec0000000000 */
[----:B---3--:R-:W-:Y:S01]  /*0dc0*/  NOP ;  /* 0x0000000000007918 */ /* 0x008fe20000000000 */
[----:B------:R-:W-:Y:S05]  /*0dd0*/  @!P1 BRA `(.L_x_12) ;  /* 0x0000001400589947 */ /* 0x000fea0003800000 */
[----:B01----:R-:W0:Y:S01]  /*0de0*/  @!P3 LDS.U16 R14, [R12] ;  /* 0x000000000c0eb984 */ /* 0x003e220000000400 */
[----:B------:R-:W-:Y:S02]  /*0df0*/  CS2R R2, SRZ ;  /* 0x0000000000027805 */ /* 0x000fe4000001ff00 */
[----:B------:R-:W-:Y:S01]  /*0e00*/  ISETP.GE.AND P4, PT, R10, R0, PT ;  /* 0x000000000a00720c */ /* 0x000fe20003f86270 */
[----:B------:R-:W-:Y:S01]  /*0e10*/  BSSY B0, `(.L_x_13) ;  /* 0x0000054000007945 */ /* 0x000fe20003800000 */
[----:B0-----:R-:W-:-:S04]  /*0e20*/  @!P3 IMAD.U32 R15, R14, 0x10000, RZ ;  /* 0x000100000e0fb824 */ /* 0x001fc800078e00ff */
[----:B------:R-:W0:Y:S08]  /*0e30*/  @!P3 F2F.F64.F32 R2, R15 ;  /* 0x0000000f0002b310 */ /* 0x000e300000201800 */
[----:B0-----:R0:W1:Y:S01]  /*0e40*/  F2F.BF16.F64 R14, R2 ;  /* 0x00000002000e7310 */ /* 0x0010620000302000 */
[----:B------:R-:W-:Y:S05]  /*0e50*/  @P4 BRA `(.L_x_14) ;  /* 0x00000004003c4947 */ /* 0x000fea0003800000 */
[----:B------:R-:W-:Y:S01]  /*0e60*/  IMAD.IADD R15, R0, 0x1, -R10 ;  /* 0x00000001000f7824 */ /* 0x000fe200078e0a0a */
[----:B------:R-:W-:Y:S01]  /*0e70*/  BSSY B1, `(.L_x_15) ;  /* 0x000002d000017945 */ /* 0x000fe20003800000 */
[----:B------:R-:W-:-:S03]  /*0e80*/  PLOP3.LUT P0, PT, PT, PT, PT, 0x80, 0x0 ;  /* 0x000000000000781c */ /* 0x000fc60003f0f070 */
[----:B------:R-:W-:Y:S02]  /*0e90*/  ISETP.GT.AND P5, PT, R15, 0x60, PT ;  /* 0x000000600f00780c */ /* 0x000fe40003fa4270 */
[----:B------:R-:W-:-:S11]  /*0ea0*/  MOV R15, R10 ;  /* 0x0000000a000f7202 */ /* 0x000fd60000000f00 */
[----:B------:R-:W-:Y:S05]  /*0eb0*/  @!P5 BRA `(.L_x_16) ;  /* 0x0000000000a0d947 */ /* 0x000fea0003800000 */
[----:B------:R-:W-:Y:S01]  /*0ec0*/  BSSY B2, `(.L_x_17) ;  /* 0x0000025000027945 */ /* 0x000fe20003800000 */
[----:B------:R-:W-:Y:S01]  /*0ed0*/  PLOP3.LUT P0, PT, PT, PT, PT, 0x8, 0x0 ;  /* 0x000000000000781c */ /* 0x000fe20003f0e170 */
[----:B0-----:R-:W-:-:S12]  /*0ee0*/  VIADD R2, R0, 0xffffffa0 ;  /* 0xffffffa000027836 */ /* 0x001fd80000000000 */
.L_x_18:
[-C--:B------:R-:W-:Y:S02]  /*0ef0*/  IMAD R3, R9, R0.reuse, R15 ;  /* 0x0000000009037224 */ /* 0x080fe400078e020f */
[C---:B--2---:R-:W-:Y:S02]  /*0f00*/  VIADD R16, R15.reuse, 0x20 ;  /* 0x000000200f107836 */ /* 0x044fe40000000000 */
[----:B------:R-:W-:Y:S01]  /*0f10*/  VIADD R20, R15, 0x40 ;  /* 0x000000400f147836 */ /* 0x000fe20000000000 */
[----:B------:R-:W-:Y:S01]  /*0f20*/  LEA R3, R3, UR5, 0x1 ;  /* 0x0000000503037c11 */ /* 0x000fe2000f8e08ff */
[CC--:B------:R-:W-:Y:S02]  /*0f30*/  IMAD R16, R9.reuse, R0.reuse, R16 ;  /* 0x0000000009107224 */ /* 0x0c0fe400078e0210 */
[----:B------:R-:W-:-:S03]  /*0f40*/  IMAD R20, R9, R0, R20 ;  /* 0x0000000009147224 */ /* 0x000fc600078e0214 */
[----:B------:R-:W1:Y:S01]  /*0f50*/  LDS.U16 R3, [R3] ;  /* 0x0000000003037984 */ /* 0x000e620000000400 */
[----:B0-----:R-:W-:Y:S02]  /*0f60*/  LEA R18, R16, UR5, 0x1 ;  /* 0x0000000510127c11 */ /* 0x001fe4000f8e08ff */
[----:B------:R-:W-:-:S03]  /*0f70*/  LEA R20, R20, UR5, 0x1 ;  /* 0x0000000514147c11 */ /* 0x000fc6000f8e08ff */
[----:B------:R-:W0:Y:S04]  /*0f80*/  LDS.U16 R19, [R18] ;  /* 0x0000000012137984 */ /* 0x000e280000000400 */
[----:B------:R-:W2:Y:S01]  /*0f90*/  LDS.U16 R21, [R20] ;  /* 0x0000000014157984 */ /* 0x000ea20000000400 */
[----:B-1-3--:R-:W-:-:S05]  /*0fa0*/  HADD2.BF16_V2 R14, R14.H0_H0, R3.H0_H0 ;  /* 0x200000030e0e7230 */ /* 0x00afca0000200800 */
[----:B------:R-:W-:-:S04]  /*0fb0*/  SHF.L.U32 R14, R14, 0x10, RZ ;  /* 0x000000100e0e7819 */ /* 0x000fc800000006ff */
[----:B------:R1:W3:Y:S02]  /*0fc0*/  F2F.F64.F32 R16, R14 ;  /* 0x0000000e00107310 */ /* 0x0002e40000201800 */
[C---:B-1----:R-:W-:Y:S02]  /*0fd0*/  IADD3 R14, R15.reuse, 0x60, RZ ;  /* 0x000000600f0e7810 */ /* 0x042fe40007ffe0ff */
[----:B------:R-:W-:-:S03]  /*0fe0*/  IADD3 R15, R15, 0x80, RZ ;  /* 0x000000800f0f7810 */ /* 0x000fc60007ffe0ff */
[----:B------:R-:W-:Y:S01]  /*0ff0*/  IMAD R14, R9, R0, R14 ;  /* 0x00000000090e7224 */ /* 0x000fe200078e020e */
[----:B------:R-:W-:Y:S01]  /*1000*/  ISETP.GE.AND P5, PT, R15, R2, PT ;  /* 0x000000020f00720c */ /* 0x000fe20003fa6270 */
[----:B---3--:R-:W0:Y:S03]  /*1010*/  F2F.BF16.F64 R16, R16 ;  /* 0x0000001000107310 */ /* 0x008e260000302000 */
[----:B------:R-:W-:-:S06]  /*1020*/  LEA R22, R14, UR5, 0x1 ;  /* 0x000000050e167c11 */ /* 0x000fcc000f8e08ff */
[----:B------:R-:W1:Y:S01]  /*1030*/  LDS.U16 R22, [R22] ;  /* 0x0000000016167984 */ /* 0x000e620000000400 */
[----:B0-----:R-:W-:-:S05]  /*1040*/  HADD2.BF16_V2 R3, R16.H0_H0, R19.H0_H0 ;  /* 0x2000001310037230 */ /* 0x001fca0000200800 */
[----:B------:R-:W-:-:S04]  /*1050*/  IMAD.U32 R3, R3, 0x10000, RZ ;  /* 0x0001000003037824 */ /* 0x000fc800078e00ff */
[----:B------:R-:W0:Y:S08]  /*1060*/  F2F.F64.F32 R18, R3 ;  /* 0x0000000300127310 */ /* 0x000e300000201800 */
[----:B0-----:R-:W2:Y:S02]  /*1070*/  F2F.BF16.F64 R18, R18 ;  /* 0x0000001200127310 */ /* 0x001ea40000302000 */
[----:B--2---:R-:W-:-:S05]  /*1080*/  HADD2.BF16_V2 R14, R18.H0_H0, R21.H0_H0 ;  /* 0x20000015120e7230 */ /* 0x004fca0000200800 */
[----:B------:R-:W-:-:S06]  /*1090*/  IMAD.U32 R16, R14, 0x10000, RZ ;  /* 0x000100000e107824 */ /* 0x000fcc00078e00ff */
[----:B------:R-:W0:Y:S08]  /*10a0*/  F2F.F64.F32 R16, R16 ;  /* 0x0000001000107310 */ /* 0x000e300000201800 */
[----:B0-----:R-:W1:Y:S02]  /*10b0*/  F2F.BF16.F64 R17, R16 ;  /* 0x0000001000117310 */ /* 0x001e640000302000 */
[----:B-1----:R-:W-:-:S05]  /*10c0*/  HADD2.BF16_V2 R3, R17.H0_H0, R22.H0_H0 ;  /* 0x2000001611037230 */ /* 0x002fca0000200800 */
[----:B------:R-:W-:-:S04]  /*10d0*/  IMAD.U32 R3, R3, 0x10000, RZ ;  /* 0x0001000003037824 */ /* 0x000fc800078e00ff */
[----:B------:R-:W0:Y:S08]  /*10e0*/  F2F.F64.F32 R18, R3 ;  /* 0x0000000300127310 */ /* 0x000e300000201800 */
[----:B0-----:R0:W3:Y:S01]  /*10f0*/  F2F.BF16.F64 R14, R18 ;  /* 0x00000012000e7310 */ /* 0x0010e20000302000 */
[----:B------:R-:W-:Y:S05]  /*1100*/  @!P5 BRA `(.L_x_18) ;  /* 0xfffffffc0078d947 */ /* 0x000fea000383ffff */
[----:B------:R-:W-:Y:S05]  /*1110*/  BSYNC B2 ;  /* 0x0000000000027941 */ /* 0x000fea0003800000 */
.L_x_17:
[----:B------:R-:W-:Y:S02]  /*1120*/  IMAD.MOV.U32 R2, RZ, RZ, R18 ;  /* 0x000000ffff027224 */ /* 0x000fe400078e0012 */
[----:B------:R-:W-:-:S07]  /*1130*/  IMAD.MOV.U32 R3, RZ, RZ, R19 ;  /* 0x000000ffff037224 */ /* 0x000fce00078e0013 */
.L_x_16:
[----:B------:R-:W-:Y:S05]  /*1140*/  BSYNC B1 ;  /* 0x0000000000017941 */ /* 0x000fea0003800000 */
.L_x_15:
[----:B--2---:R-:W-:Y:S01]  /*1150*/  IADD3 R16, -R15, R0, RZ ;  /* 0x000000000f107210 */ /* 0x004fe20007ffe1ff */
[----:B------:R-:W-:Y:S03]  /*1160*/  BSSY B1, `(.L_x_19) ;  /* 0x0000015000017945 */ /* 0x000fe60003800000 */
[----:B------:R-:W-:-:S13]  /*1170*/  ISETP.GT.AND P5, PT, R16, 0x20, PT ;  /* 0x000000201000780c */ /* 0x000fda0003fa4270 */
[----:B------:R-:W-:Y:S05]  /*1180*/  @!P5 BRA `(.L_x_20) ;  /* 0x000000000048d947 */ /* 0x000fea0003800000 */
[-C--:B0-----:R-:W-:Y:S01]  /*1190*/  IMAD R2, R9, R0.reuse, R15 ;  /* 0x0000000009027224 */ /* 0x081fe200078e020f */
[----:B------:R-:W-:Y:S01]  /*11a0*/  PLOP3.LUT P0, PT, PT, PT, PT, 0x8, 0x0 ;  /* 0x000000000000781c */ /* 0x000fe20003f0e170 */
[C---:B------:R-:W-:Y:S02]  /*11b0*/  VIADD R16, R15.reuse, 0x20 ;  /* 0x000000200f107836 */ /* 0x040fe40000000000 */
[----:B------:R-:W-:Y:S01]  /*11c0*/  VIADD R15, R15, 0x40 ;  /* 0x000000400f0f7836 */ /* 0x000fe20000000000 */
[----:B------:R-:W-:Y:S01]  /*11d0*/  LEA R2, R2, UR5, 0x1 ;  /* 0x0000000502027c11 */ /* 0x000fe2000f8e08ff */
[----:B------:R-:W-:-:S04]  /*11e0*/  IMAD R16, R9, R0, R16 ;  /* 0x0000000009107224 */ /* 0x000fc800078e0210 */
[----:B------:R-:W1:Y:S01]  /*11f0*/  LDS.U16 R3, [R2] ;  /* 0x0000000002037984 */ /* 0x000e620000000400 */
[----:B------:R-:W-:-:S06]  /*1200*/  LEA R18, R16, UR5, 0x1 ;  /* 0x0000000510127c11 */ /* 0x000fcc000f8e08ff */
[----:B------:R-:W0:Y:S01]  /*1210*/  LDS.U16 R18, [R18] ;  /* 0x0000000012127984 */ /* 0x000e220000000400 */
[----:B-1-3--:R-:W-:-:S05]  /*1220*/  HADD2.BF16_V2 R3, R14.H0_H0, R3.H0_H0 ;  /* 0x200000030e037230 */ /* 0x00afca0000200800 */
[----:B------:R-:W-:-:S06]  /*1230*/  IMAD.U32 R16, R3, 0x10000, RZ ;  /* 0x0001000003107824 */ /* 0x000fcc00078e00ff */
[----:B------:R-:W1:Y:S08]  /*1240*/  F2F.F64.F32 R16, R16 ;  /* 0x0000001000107310 */ /* 0x000e700000201800 */
[----:B-1----:R-:W0:Y:S02]  /*1250*/  F2F.BF16.F64 R17, R16 ;  /* 0x0000001000117310 */ /* 0x002e240000302000 */
[----:B0-----:R-:W-:-:S05]  /*1260*/  HADD2.BF16_V2 R17, R17.H0_H0, R18.H0_H0 ;  /* 0x2000001211117230 */ /* 0x001fca0000200800 */
[----:B------:R-:W-:-:S04]  /*1270*/  PRMT R2, R17, 0x7610, R2 ;  /* 0x0000761011027816 */ /* 0x000fc80000000002 */
[----:B------:R-:W-:-:S06]  /*1280*/  SHF.L.U32 R2, R2, 0x10, RZ ;  /* 0x0000001002027819 */ /* 0x000fcc00000006ff */
[----:B------:R-:W0:Y:S08]  /*1290*/  F2F.F64.F32 R2, R2 ;  /* 0x0000000200027310 */ /* 0x000e300000201800 */
[----:B0-----:R2:W4:Y:S02]  /*12a0*/  F2F.BF16.F64 R14, R2 ;  /* 0x00000002000e7310 */ /* 0x0015240000302000 */
.L_x_20:
[----:B------:R-:W-:Y:S05]  /*12b0*/  BSYNC B1 ;  /* 0x0000000000017941 */ /* 0x000fea0003800000 */
.L_x_19:
[----:B------:R-:W-:-:S13]  /*12c0*/  ISETP.LT.OR P0, PT, R15, R0, P0 ;  /* 0x000000000f00720c */ /* 0x000fda0000701670 */
[----:B------:R-:W-:-:S05]  /*12d0*/  @P0 IMAD R15, R9, R0, R15 ;  /* 0x00000000090f0224 */ /* 0x000fca00078e020f */
[----:B------:R-:W-:-:S06]  /*12e0*/  @P0 LEA R15, R15, UR5, 0x1 ;  /* 0x000000050f0f0c11 */ /* 0x000fcc000f8e08ff */
[----:B------:R-:W1:Y:S02]  /*12f0*/  @P0 LDS.U16 R15, [R15] ;  /* 0x000000000f0f0984 */ /* 0x000e640000000400 */
[----:B-1-34-:R-:W-:-:S05]  /*1300*/  @P0 HADD2.BF16_V2 R16, R14.H0_H0, R15.H0_H0 ;  /* 0x2000000f0e100230 */ /* 0x01afca0000200800 */
[----:B------:R-:W-:-:S04]  /*1310*/  @P0 IMAD.U32 R16, R16, 0x10000, RZ ;  /* 0x0001000010100824 */ /* 0x000fc800078e00ff */
[----:B0-2---:R-:W0:Y:S08]  /*1320*/  @P0 F2F.F64.F32 R2, R16 ;  /* 0x0000001000020310 */ /* 0x005e300000201800 */
[----:B0-----:R-:W0:Y:S02]  /*1330*/  @P0 F2F.BF16.F64 R17, R2 ;  /* 0x0000000200110310 */ /* 0x001e240000302000 */
[----:B0-----:R-:W-:-:S07]  /*1340*/  @P0 PRMT R14, R17, 0x7610, R14 ;  /* 0x00007610110e0816 */ /* 0x001fce000000000e */
.L_x_14:
[----:B------:R-:W-:Y:S05]  /*1350*/  BSYNC B0 ;  /* 0x0000000000007941 */ /* 0x000fea0003800000 */
.L_x_13:
[----:B--2---:R-:W-:Y:S01]  /*1360*/  SHFL.BFLY PT, R17, R3, 0x10, 0x1f ;  /* 0x0e001f0003117f89 */ /* 0x004fe200000e0000 */
[----:B------:R-:W-:-:S03]  /*1370*/  NOP ;  /* 0x0000000000007918 */ /* 0x000fc60000000000 */
[----:B------:R-:W2:Y:S01]  /*1380*/  SHFL.BFLY PT, R16, R2, 0x10, 0x1f ;  /* 0x0e001f0002107f89 */ /* 0x000ea200000e0000 */
[----:B------:R-:W-:Y:S01]  /*1390*/  BSSY B0, `(.L_x_21) ;  /* 0x000002c000007945 */ /* 0x000fe20003800000 */
[----:B--2---:R-:W1:Y:S02]  /*13a0*/  F2F.BF16.F64 R17, R16 ;  /* 0x0000001000117310 */ /* 0x004e640000302000 */
[----:B-1----:R-:W-:-:S05]  /*13b0*/  HADD2.BF16_V2 R14, R14.H0_H0, R17.H0_H0 ;  /* 0x200000110e0e7230 */ /* 0x002fca0000200800 */
[----:B------:R-:W-:-:S06]  /*13c0*/  SHF.L.U32 R14, R14, 0x10, RZ ;  /* 0x000000100e0e7819 */ /* 0x000fcc00000006ff */
[----:B------:R-:W1:Y:S02]  /*13d0*/  F2F.F64.F32 R14, R14 ;  /* 0x0000000e000e7310 */ /* 0x000e640000201800 */
[----:B-1----:R-:W-:Y:S06]  /*13e0*/  SHFL.BFLY PT, R19, R15, 0x8, 0x1f ;  /* 0x0d001f000f137f89 */ /* 0x002fec00000e0000 */
[----:B------:R-:W-:Y:S01]  /*13f0*/  F2F.BF16.F64 R20, R14 ;  /* 0x0000000e00147310 */ /* 0x000fe20000302000 */
[----:B------:R-:W1:Y:S07]  /*1400*/  SHFL.BFLY PT, R18, R14, 0x8, 0x1f ;  /* 0x0d001f000e127f89 */ /* 0x000e6e00000e0000 */
[----:B-1----:R-:W1:Y:S02]  /*1410*/  F2F.BF16.F64 R19, R18 ;  /* 0x0000001200137310 */ /* 0x002e640000302000 */
[----:B-1----:R-:W-:-:S05]  /*1420*/  HADD2.BF16_V2 R19, R20.H0_H0, R19.H0_H0 ;  /* 0x2000001314137230 */ /* 0x002fca0000200800 */
[----:B0-----:R-:W-:-:S05]  /*1430*/  PRMT R2, R19, 0x7610, R2 ;  /* 0x0000761013027816 */ /* 0x001fca0000000002 */
[----:B------:R-:W-:-:S06]  /*1440*/  IMAD.U32 R2, R2, 0x10000, RZ ;  /* 0x0001000002027824 */ /* 0x000fcc00078e00ff */
[----:B------:R-:W0:Y:S02]  /*1450*/  F2F.F64.F32 R2, R2 ;  /* 0x0000000200027310 */ /* 0x000e240000201800 */
[----:B0-----:R-:W-:Y:S06]  /*1460*/  SHFL.BFLY PT, R17, R3, 0x4, 0x1f ;  /* 0x0c801f0003117f89 */ /* 0x001fec00000e0000 */
[----:B------:R-:W-:Y:S01]  /*1470*/  F2F.BF16.F64 R20, R2 ;  /* 0x0000000200147310 */ /* 0x000fe20000302000 */
[----:B------:R-:W0:Y:S07]  /*1480*/  SHFL.BFLY PT, R16, R2, 0x4, 0x1f ;  /* 0x0c801f0002107f89 */ /* 0x000e2e00000e0000 */
[----:B0-----:R-:W0:Y:S02]  /*1490*/  F2F.BF16.F64 R17, R16 ;  /* 0x0000001000117310 */ /* 0x001e240000302000 */
[----:B0-----:R-:W-:-:S05]  /*14a0*/  HADD2.BF16_V2 R17, R20.H0_H0, R17.H0_H0 ;  /* 0x2000001114117230 */ /* 0x001fca0000200800 */
[----:B------:R-:W-:-:S05]  /*14b0*/  PRMT R14, R17, 0x7610, R14 ;  /* 0x00007610110e7816 */ /* 0x000fca000000000e */
[----:B------:R-:W-:-:S06]  /*14c0*/  IMAD.U32 R18, R14, 0x10000, RZ ;  /* 0x000100000e127824 */ /* 0x000fcc00078e00ff */
[----:B------:R-:W0:Y:S02]  /*14d0*/  F2F.F64.F32 R18, R18 ;  /* 0x0000001200127310 */ /* 0x000e240000201800 */
[----:B0-----:R-:W-:Y:S06]  /*14e0*/  SHFL.BFLY PT, R21, R19, 0x2, 0x1f ;  /* 0x0c401f0013157f89 */ /* 0x001fec00000e0000 */
[----:B------:R-:W-:Y:S01]  /*14f0*/  F2F.BF16.F64 R14, R18 ;  /* 0x00000012000e7310 */ /* 0x000fe20000302000 */
[----:B------:R-:W0:Y:S07]  /*1500*/  SHFL.BFLY PT, R20, R18, 0x2, 0x1f ;  /* 0x0c401f0012147f89 */ /* 0x000e2e00000e0000 */
[----:B0-----:R-:W0:Y:S02]  /*1510*/  F2F.BF16.F64 R21, R20 ;  /* 0x0000001400157310 */ /* 0x001e240000302000 */
[----:B0-----:R-:W-:-:S05]  /*1520*/  HADD2.BF16_V2 R14, R14.H0_H0, R21.H0_H0 ;  /* 0x200000150e0e7230 */ /* 0x001fca0000200800 */
[----:B------:R-:W-:-:S04]  /*1530*/  PRMT R2, R14, 0x7610, R2 ;  /* 0x000076100e027816 */ /* 0x000fc80000000002 */
[----:B------:R-:W-:-:S04]  /*1540*/  SHF.L.U32 R2, R2, 0x10, RZ ;  /* 0x0000001002027819 */ /* 0x000fc800000006ff */
[----:B------:R-:W0:Y:S02]  /*1550*/  F2F.F64.F32 R16, R2 ;  /* 0x0000000200107310 */ /* 0x000e240000201800 */
[----:B0-----:R0:W1:Y:S04]  /*1560*/  SHFL.BFLY PT, R15, R17, 0x1, 0x1f ;  /* 0x0c201f00110f7f89 */ /* 0x00106800000e0000 */
[----:B------:R0:W2:Y:S01]  /*1570*/  SHFL.BFLY PT, R14, R16, 0x1, 0x1f ;  /* 0x0c201f00100e7f89 */ /* 0x0000a200000e0000 */
[----:B------:R-:W-:Y:S05]  /*1580*/  @P3 BRA `(.L_x_22) ;  /* 0x0000000000303947 */ /* 0x000fea0003800000 */
[----:B------:R-:W-:-:S07]  /*1590*/  IMAD.MOV.U32 R3, RZ, RZ, R6 ;  /* 0x000000ffff037224 */ /* 0x000fce00078e0006 */
.L_x_23:
[----:B---3--:R-:W-:Y:S02]  /*15a0*/  IMAD R2, R7, R0, R3 ;  /* 0x0000000007027224 */ /* 0x008fe400078e0203 */
[----:B------:R-:W-:-:S03]  /*15b0*/  VIADD R3, R3, 0x20 ;  /* 0x0000002003037836 */ /* 0x000fc60000000000 */
[----:B------:R-:W-:Y:S02]  /*15c0*/  LEA R19, R2, UR5, 0x1 ;  /* 0x0000000502137c11 */ /* 0x000fe4000f8e08ff */
[----:B------:R-:W-:-:S03]  /*15d0*/  ISETP.GE.AND P0, PT, R3, R0, PT ;  /* 0x000000000300720c */ /* 0x000fc60003f06270 */
[C---:B------:R-:W-:Y:S02]  /*15e0*/  IMAD R21, R8.reuse, 0x2, R19 ;  /* 0x0000000208157824 */ /* 0x040fe400078e0213 */
[----:B------:R-:W-:Y:S03]  /*15f0*/  LDS.U16 R19, [R19] ;  /* 0x0000000013137984 */ /* 0x000fe60000000400 */
[----:B------:R-:W-:Y:S01]  /*1600*/  LEA R18, R8, R21, 0x1 ;  /* 0x0000001508127211 */ /* 0x000fe200078e08ff */
[----:B------:R-:W3:Y:S02]  /*1610*/  LDS.U16 R2, [R21] ;  /* 0x0000000015027984 */ /* 0x000ee40000000400 */
[----:B---3--:R-:W-:-:S05]  /*1620*/  HMUL2.BF16_V2 R2, R19.H0_H0, R2.H0_H0 ;  /* 0x2000000213027232 */ /* 0x008fca0000200800 */
[----:B------:R3:W-:Y:S01]  /*1630*/  STS.U16 [R18], R2 ;  /* 0x0000000212007388 */ /* 0x0007e20000000400 */
[----:B------:R-:W-:Y:S05]  /*1640*/  @!P0 BRA `(.L_x_23) ;  /* 0xfffffffc00d48947 */ /* 0x000fea000383ffff */
.L_x_22:
[----:B------:R-:W-:Y:S05]  /*1650*/  BSYNC B0 ;  /* 0x0000000000007941 */ /* 0x000fea0003800000 */
.L_x_21:
[----:B------:R-:W-:Y:S01]  /*1660*/  NOP ;  /* 0x0000000000007918 */ /* 0x000fe20000000000 */
[----:B---3--:R-:W3:Y:S01]  /*1670*/  @!P3 LDS.U16 R18, [R13] ;  /* 0x000000000d12b984 */ /* 0x008ee20000000400 */
[----:B0-----:R-:W-:Y:S01]  /*1680*/  F2F.BF16.F64 R16, R16 ;  /* 0x0000001000107310 */ /* 0x001fe20000302000 */
[----:B------:R-:W-:Y:S01]  /*1690*/  CS2R R2, SRZ ;  /* 0x0000000000027805 */ /* 0x000fe2000001ff00 */
[----:B------:R-:W-:Y:S06]  /*16a0*/  BSSY B0, `(.L_x_24) ;  /* 0x000005c000007945 */ /* 0x000fec0003800000 */
[----:B-12---:R-:W0:Y:S02]  /*16b0*/  F2F.BF16.F64 R15, R14 ;  /* 0x0000000e000f7310 */ /* 0x006e240000302000 */
[----:B0-----:R-:W-:-:S02]  /*16c0*/  HADD2.BF16_V2 R15, R16.H0_H0, R15.H0_H0 ;  /* 0x2000000f100f7230 */ /* 0x001fc40000200800 */
[----:B---3--:R-:W-:-:S03]  /*16d0*/  @!P3 IMAD.U32 R20, R18, 0x10000, RZ ;  /* 0x000100001214b824 */ /* 0x008fc600078e00ff */
[----:B------:R-:W-:Y:S01]  /*16e0*/  PRMT R18, R15, 0x7610, R18 ;  /* 0x000076100f127816 */ /* 0x000fe20000000012 */
[----:B------:R-:W0:Y:S03]  /*16f0*/  @!P3 F2F.F64.F32 R2, R20 ;  /* 0x000000140002b310 */ /* 0x000e260000201800 */
[----:B------:R-:W-:-:S06]  /*1700*/  SHF.L.U32 R18, R18, 0x10, RZ ;  /* 0x0000001012127819 */ /* 0x000fcc00000006ff */
[----:B------:R-:W1:Y:S08]  /*1710*/  F2F.F64.F32 R18, R18 ;  /* 0x0000001200127310 */ /* 0x000e700000201800 */
[----:B0-----:R-:W0:Y:S08]  /*1720*/  F2F.BF16.F64 R21, R2 ;  /* 0x0000000200157310 */ /* 0x001e300000302000 */
[----:B-1----:R1:W2:Y:S01]  /*1730*/  F2F.BF16.F64 R29, R18 ;  /* 0x00000012001d7310 */ /* 0x0022a20000302000 */
[----:B0-----:R-:W-:Y:S01]  /*1740*/  PRMT R16, R21, 0x7610, R16 ;  /* 0x0000761015107816 */ /* 0x001fe20000000010 */
[----:B------:R-:W-:Y:S06]  /*1750*/  @P4 BRA `(.L_x_25) ;  /* 0x0000000400404947 */ /* 0x000fec0003800000 */
[--C-:B------:R-:W-:Y:S01]  /*1760*/  IMAD.IADD R14, R0, 0x1, -R10.reuse ;  /* 0x00000001000e7824 */ /* 0x100fe200078e0a0a */
[----:B------:R-:W-:Y:S01]  /*1770*/  BSSY B1, `(.L_x_26) ;  /* 0x000002e000017945 */ /* 0x000fe20003800000 */
[----:B------:R-:W-:Y:S01]  /*1780*/  PLOP3.LUT P0, PT, PT, PT, PT, 0x80, 0x0 ;  /* 0x000000000000781c */ /* 0x000fe20003f0f070 */
[----:B------:R-:W-:Y:S02]  /*1790*/  IMAD.MOV.U32 R15, RZ, RZ, R10 ;  /* 0x000000ffff0f7224 */ /* 0x000fe400078e000a */
[----:B------:R-:W-:-:S13]  /*17a0*/  ISETP.GT.AND P4, PT, R14, 0x60, PT ;  /* 0x000000600e00780c */ /* 0x000fda0003f84270 */
[----:B------:R-:W-:Y:S05]  /*17b0*/  @!P4 BRA `(.L_x_27) ;  /* 0x0000000000a4c947 */ /* 0x000fea0003800000 */
[----:B------:R-:W-:Y:S01]  /*17c0*/  BSSY B2, `(.L_x_28) ;  /* 0x0000026000027945 */ /* 0x000fe20003800000 */
[----:B------:R-:W-:Y:S02]  /*17d0*/  PLOP3.LUT P0, PT, PT, PT, PT, 0x8, 0x0 ;  /* 0x000000000000781c */ /* 0x000fe40003f0e170 */
[----:B------:R-:W-:-:S11]  /*17e0*/  IADD3 R2, R0, -0x60, RZ ;  /* 0xffffffa000027810 */ /* 0x000fd60007ffe0ff */
.L_x_29:
[----:B------:R-:W-:Y:S01]  /*17f0*/  IMAD R3, R11, R0, R15 ;  /* 0x000000000b037224 */ /* 0x000fe200078e020f */
[C---:B------:R-:W-:Y:S01]  /*1800*/  IADD3 R20, R15.reuse, 0x40, RZ ;  /* 0x000000400f147810 */ /* 0x040fe20007ffe0ff */
[----:B------:R-:W-:-:S03]  /*1810*/  VIADD R14, R15, 0x20 ;  /* 0x000000200f0e7836 */ /* 0x000fc60000000000 */
[----:B------:R-:W-:Y:S01]  /*1820*/  LEA R3, R3, UR5, 0x1 ;  /* 0x0000000503037c11 */ /* 0x000fe2000f8e08ff */
[CC--:B------:R-:W-:Y:S02]  /*1830*/  IMAD R14, R11.reuse, R0.reuse, R14 ;  /* 0x000000000b0e7224 */ /* 0x0c0fe400078e020e */
[----:B------:R-:W-:-:S03]  /*1840*/  IMAD R20, R11, R0, R20 ;  /* 0x000000000b147224 */ /* 0x000fc600078e0214 */
[----:B------:R-:W0:Y:S01]  /*1850*/  LDS.U16 R3, [R3] ;  /* 0x0000000003037984 */ /* 0x000e220000000400 */
[----:B-1----:R-:W-:Y:S02]  /*1860*/  LEA R18, R14, UR5, 0x1 ;  /* 0x000000050e127c11 */ /* 0x002fe4000f8e08ff */
[----:B------:R-:W-:-:S03]  /*1870*/  LEA R20, R20, UR5, 0x1 ;  /* 0x0000000514147c11 */ /* 0x000fc6000f8e08ff */
[----:B------:R-:W1:Y:S04]  /*1880*/  LDS.U16 R19, [R18] ;  /* 0x0000000012137984 */ /* 0x000e680000000400 */
[----:B------:R-:W3:Y:S01]  /*1890*/  LDS.U16 R21, [R20] ;  /* 0x0000000014157984 */ /* 0x000ee20000000400 */
[----:B0-----:R-:W-:-:S05]  /*18a0*/  HADD2.BF16_V2 R14, R16.H0_H0, R3.H0_H0 ;  /* 0x20000003100e7230 */ /* 0x001fca0000200800 */
[----:B------:R-:W-:-:S04]  /*18b0*/  IMAD.U32 R14, R14, 0x10000, RZ ;  /* 0x000100000e0e7824 */ /* 0x000fc800078e00ff */
[----:B------:R0:W4:Y:S02]  /*18c0*/  F2F.F64.F32 R16, R14 ;  /* 0x0000000e00107310 */ /* 0x0001240000201800 */
[C---:B0-----:R-:W-:Y:S02]  /*18d0*/  VIADD R14, R15.reuse, 0x60 ;  /* 0x000000600f0e7836 */ /* 0x041fe40000000000 */
[----:B------:R-:W-:Y:S02]  /*18e0*/  VIADD R15, R15, 0x80 ;  /* 0x000000800f0f7836 */ /* 0x000fe40000000000 */
[----:B------:R-:W-:Y:S02]  /*18f0*/  IMAD R14, R11, R0, R14 ;  /* 0x000000000b0e7224 */ /* 0x000fe400078e020e */
[----:B----4-:R-:W1:Y:S01]  /*1900*/  F2F.BF16.F64 R16, R16 ;  /* 0x0000001000107310 */ /* 0x010e620000302000 */
[----:B------:R-:W-:Y:S01]  /*1910*/  ISETP.GE.AND P4, PT, R15, R2, PT ;  /* 0x000000020f00720c */ /* 0x000fe20003f86270 */
[----:B-1----:R-:W-:Y:S01]  /*1920*/  HADD2.BF16_V2 R3, R16.H0_H0, R19.H0_H0 ;  /* 0x2000001310037230 */ /* 0x002fe20000200800 */
[----:B------:R-:W-:-:S04]  /*1930*/  LEA R16, R14, UR5, 0x1 ;  /* 0x000000050e107c11 */ /* 0x000fc8000f8e08ff */
[----:B------:R-:W-:Y:S01]  /*1940*/  IMAD.U32 R3, R3, 0x10000, RZ ;  /* 0x0001000003037824 */ /* 0x000fe200078e00ff */
[----:B------:R-:W0:Y:S03]  /*1950*/  LDS.U16 R17, [R16] ;  /* 0x0000000010117984 */ /* 0x000e260000000400 */
[----:B------:R-:W1:Y:S08]  /*1960*/  F2F.F64.F32 R18, R3 ;  /* 0x0000000300127310 */ /* 0x000e700000201800 */
[----:B-1----:R-:W3:Y:S02]  /*1970*/  F2F.BF16.F64 R18, R18 ;  /* 0x0000001200127310 */ /* 0x002ee40000302000 */
[----:B---3--:R-:W-:-:S05]  /*1980*/  HADD2.BF16_V2 R14, R18.H0_H0, R21.H0_H0 ;  /* 0x20000015120e7230 */ /* 0x008fca0000200800 */
[----:B------:R-:W-:-:S04]  /*1990*/  SHF.L.U32 R14, R14, 0x10, RZ ;  /* 0x000000100e0e7819 */ /* 0x000fc800000006ff */
[----:B------:R-:W1:Y:S08]  /*19a0*/  F2F.F64.F32 R20, R14 ;  /* 0x0000000e00147310 */ /* 0x000e700000201800 */
[----:B-1----:R-:W0:Y:S02]  /*19b0*/  F2F.BF16.F64 R20, R20 ;  /* 0x0000001400147310 */ /* 0x002e240000302000 */
[----:B0-----:R-:W-:-:S05]  /*19c0*/  HADD2.BF16_V2 R3, R20.H0_H0, R17.H0_H0 ;  /* 0x2000001114037230 */ /* 0x001fca0000200800 */
[----:B------:R-:W-:-:S04]  /*19d0*/  IMAD.U32 R3, R3, 0x10000, RZ ;  /* 0x0001000003037824 */ /* 0x000fc800078e00ff */
[----:B------:R-:W0:Y:S08]  /*19e0*/  F2F.F64.F32 R18, R3 ;  /* 0x0000000300127310 */ /* 0x000e300000201800 */
[----:B0-----:R-:W0:Y:S02]  /*19f0*/  F2F.BF16.F64 R17, R18 ;  /* 0x0000001200117310 */ /* 0x001e240000302000 */
[----:B0-----:R-:W-:Y:S01]  /*1a00*/  PRMT R16, R17, 0x7610, R16 ;  /* 0x0000761011107816 */ /* 0x001fe20000000010 */
[----:B------:R-:W-:Y:S06]  /*1a10*/  @!P4 BRA `(.L_x_29) ;  /* 0xfffffffc0074c947 */ /* 0x000fec000383ffff */
[----:B------:R-:W-:Y:S05]  /*1a20*/  BSYNC B2 ;  /* 0x0000000000027941 */ /* 0x000fea0003800000 */
.L_x_28:
[----:B------:R-:W-:Y:S01]  /*1a30*/  MOV R2, R18 ;  /* 0x0000001200027202 */ /* 0x000fe20000000f00 */
[----:B------:R-:W-:-:S07]  /*1a40*/  IMAD.MOV.U32 R3, RZ, RZ, R19 ;  /* 0x000000ffff037224 */ /* 0x000fce00078e0013 */
.L_x_27:
[----:B------:R-:W-:Y:S05]  /*1a50*/  BSYNC B1 ;  /* 0x0000000000017941 */ /* 0x000fea0003800000 */
.L_x_26:
[----:B------:R-:W-:Y:S01]  /*1a60*/  IMAD.IADD R14, R0, 0x1, -R15 ;  /* 0x00000001000e7824 */ /* 0x000fe200078e0a0f */
[----:B------:R-:W-:Y:S04]  /*1a70*/  BSSY B1, `(.L_x_30) ;  /* 0x0000015000017945 */ /* 0x000fe80003800000 */
[----:B------:R-:W-:-:S13]  /*1a80*/  ISETP.GT.AND P4, PT, R14, 0x20, PT ;  /* 0x000000200e00780c */ /* 0x000fda0003f84270 */
[----:B------:R-:W-:Y:S05]  /*1a90*/  @!P4 BRA `(.L_x_31) ;  /* 0x000000000048c947 */ /* 0x000fea0003800000 */
[-C--:B------:R-:W-:Y:S01]  /*1aa0*/  IMAD R2, R11, R0.reuse, R15 ;  /* 0x000000000b027224 */ /* 0x080fe200078e020f */
[----:B------:R-:W-:Y:S02]  /*1ab0*/  IADD3 R14, R15, 0x20, RZ ;  /* 0x000000200f0e7810 */ /* 0x000fe40007ffe0ff */
[----:B------:R-:W-:Y:S02]  /*1ac0*/  PLOP3.LUT P0, PT, PT, PT, PT, 0x8, 0x0 ;  /* 0x000000000000781c */ /* 0x000fe40003f0e170 */
[----:B------:R-:W-:Y:S01]  /*1ad0*/  LEA R2, R2, UR5, 0x1 ;  /* 0x0000000502027c11 */ /* 0x000fe2000f8e08ff */
[----:B------:R-:W-:Y:S01]  /*1ae0*/  IMAD R14, R11, R0, R14 ;  /* 0x000000000b0e7224 */ /* 0x000fe200078e020e */
[----:B------:R-:W-:-:S03]  /*1af0*/  IADD3 R15, R15, 0x40, RZ ;  /* 0x000000400f0f7810 */ /* 0x000fc60007ffe0ff */
[----:B------:R-:W0:Y:S01]  /*1b00*/  LDS.U16 R3, [R2] ;  /* 0x0000000002037984 */ /* 0x000e220000000400 */
[----:B------:R-:W-:-:S06]  /*1b10*/  LEA R14, R14, UR5, 0x1 ;  /* 0x000000050e0e7c11 */ /* 0x000fcc000f8e08ff */
[----:B------:R-:W3:Y:S01]  /*1b20*/  LDS.U16 R14, [R14] ;  /* 0x000000000e0e7984 */ /* 0x000ee20000000400 */
[----:B0-----:R-:W-:-:S05]  /*1b30*/  HADD2.BF16_V2 R3, R16.H0_H0, R3.H0_H0 ;  /* 0x2000000310037230 */ /* 0x001fca0000200800 */
[----:B-1----:R-:W-:-:S06]  /*1b40*/  IMAD.U32 R18, R3, 0x10000, RZ ;  /* 0x0001000003127824 */ /* 0x002fcc00078e00ff */
[----:B------:R-:W0:Y:S08]  /*1b50*/  F2F.F64.F32 R18, R18 ;  /* 0x0000001200127310 */ /* 0x000e300000201800 */
[----:B0-----:R-:W3:Y:S02]  /*1b60*/  F2F.BF16.F64 R19, R18 ;  /* 0x0000001200137310 */ /* 0x001ee40000302000 */
[----:B---3--:R-:W-:-:S05]  /*1b70*/  HADD2.BF16_V2 R19, R19.H0_H0, R14.H0_H0 ;  /* 0x2000000e13137230 */ /* 0x008fca0000200800 */
[----:B------:R-:W-:-:S05]  /*1b80*/  PRMT R2, R19, 0x7610, R2 ;  /* 0x0000761013027816 */ /* 0x000fca0000000002 */
[----:B------:R-:W-:-:S06]  /*1b90*/  IMAD.U32 R2, R2, 0x10000, RZ ;  /* 0x0001000002027824 */ /* 0x000fcc00078e00ff */
[----:B------:R-:W0:Y:S08]  /*1ba0*/  F2F.F64.F32 R2, R2 ;  /* 0x0000000200027310 */ /* 0x000e300000201800 */
[----:B0-----:R0:W3:Y:S02]  /*1bb0*/  F2F.BF16.F64 R16, R2 ;  /* 0x0000000200107310 */ /* 0x0010e40000302000 */
.L_x_31:
[----:B------:R-:W-:Y:S05]  /*1bc0*/  BSYNC B1 ;  /* 0x0000000000017941 */ /* 0x000fea0003800000 */
.L_x_30:
[----:B------:R-:W-:-:S13]  /*1bd0*/  ISETP.LT.OR P0, PT, R15, R0, P0 ;  /* 0x000000000f00720c */ /* 0x000fda0000701670 */
[----:B------:R-:W-:-:S05]  /*1be0*/  @P0 IMAD R0, R11, R0, R15 ;  /* 0x000000000b000224 */ /* 0x000fca00078e020f */
[----:B------:R-:W-:-:S05]  /*1bf0*/  @P0 LEA R0, R0, UR5, 0x1 ;  /* 0x0000000500000c11 */ /* 0x000fca000f8e08ff */
[----:B------:R-:W3:Y:S02]  /*1c00*/  @P0 LDS.U16 R15, [R0] ;  /* 0x00000000000f0984 */ /* 0x000ee40000000400 */
[----:B---3--:R-:W-:-:S05]  /*1c10*/  @P0 HADD2.BF16_V2 R14, R16.H0_H0, R15.H0_H0 ;  /* 0x2000000f100e0230 */ /* 0x008fca0000200800 */
[----:B------:R-:W-:-:S04]  /*1c20*/  @P0 IMAD.U32 R14, R14, 0x10000, RZ ;  /* 0x000100000e0e0824 */ /* 0x000fc800078e00ff */
[----:B0-----:R-:W0:Y:S08]  /*1c30*/  @P0 F2F.F64.F32 R2, R14 ;  /* 0x0000000e00020310 */ /* 0x001e300000201800 */
[----:B0-----:R-:W0:Y:S02]  /*1c40*/  @P0 F2F.BF16.F64 R15, R2 ;  /* 0x00000002000f0310 */ /* 0x001e240000302000 */
[----:B0-----:R-:W-:-:S07]  /*1c50*/  @P0 PRMT R16, R15, 0x7610, R16 ;  /* 0x000076100f100816 */ /* 0x001fce0000000010 */
.L_x_25:
[----:B------:R-:W-:Y:S05]  /*1c60*/  BSYNC B0 ;  /* 0x0000000000007941 */ /* 0x000fea0003800000 */
.L_x_24:
[----:B------:R-:W-:Y:S01]  /*1c70*/  SHFL.BFLY PT, R15, R3, 0x10, 0x1f ;  /* 0x0e001f00030f7f89 */ /* 0x000fe200000e0000 */
[----:B------:R-:W-:-:S03]  /*1c80*/  NOP ;  /* 0x0000000000007918 */ /* 0x000fc60000000000 */
[----:B------:R-:W0:Y:S01]  /*1c90*/  SHFL.BFLY PT, R14, R2, 0x10, 0x1f ;  /* 0x0e001f00020e7f89 */ /* 0x000e2200000e0000 */
[----:B------:R-:W-:Y:S01]  /*1ca0*/  ULDC UR7, c[0x0][0x224] ;  /* 0x0000890000077ab9 */ /* 0x000fe20000000800 */
[----:B------:R-:W-:Y:S01]  /*1cb0*/  BSSY B0, `(.L_x_12) ;  /* 0x0000068000007945 */ /* 0x000fe20003800000 */
[----:B0-----:R-:W0:Y:S02]  /*1cc0*/  F2F.BF16.F64 R15, R14 ;  /* 0x0000000e000f7310 */ /* 0x001e240000302000 */
[----:B0-----:R-:W-:-:S05]  /*1cd0*/  HADD2.BF16_V2 R0, R16.H0_H0, R15.H0_H0 ;  /* 0x2000000f10007230 */ /* 0x001fca0000200800 */
[----:B------:R-:W-:-:S04]  /*1ce0*/  IMAD.U32 R0, R0, 0x10000, RZ ;  /* 0x0001000000007824 */ /* 0x000fc800078e00ff */
[----:B------:R-:W1:Y:S02]  /*1cf0*/  F2F.F64.F32 R16, R0 ;  /* 0x0000000000107310 */ /* 0x000e640000201800 */
[----:B-1----:R-:W-:Y:S06]  /*1d00*/  SHFL.BFLY PT, R19, R17, 0x8, 0x1f ;  /* 0x0d001f0011137f89 */ /* 0x002fec00000e0000 */
[----:B------:R-:W-:Y:S01]  /*1d10*/  F2F.BF16.F64 R20, R16 ;  /* 0x0000001000147310 */ /* 0x000fe20000302000 */
[----:B------:R-:W0:Y:S07]  /*1d20*/  SHFL.BFLY PT, R18, R16, 0x8, 0x1f ;  /* 0x0d001f0010127f89 */ /* 0x000e2e00000e0000 */
[----:B0-----:R-:W0:Y:S02]  /*1d30*/  F2F.BF16.F64 R19, R18 ;  /* 0x0000001200137310 */ /* 0x001e240000302000 */
[----:B0-----:R-:W-:-:S05]  /*1d40*/  HADD2.BF16_V2 R19, R20.H0_H0, R19.H0_H0 ;  /* 0x2000001314137230 */ /* 0x001fca0000200800 */
[----:B------:R-:W-:-:S04]  /*1d50*/  PRMT R2, R19, 0x7610, R2 ;  /* 0x0000761013027816 */ /* 0x000fc80000000002 */
[----:B------:R-:W-:-:S06]  /*1d60*/  SHF.L.U32 R2, R2, 0x10, RZ ;  /* 0x0000001002027819 */ /* 0x000fcc00000006ff */
[----:B------:R-:W0:Y:S02]  /*1d70*/  F2F.F64.F32 R2, R2 ;  /* 0x0000000200027310 */ /* 0x000e240000201800 */
[----:B0-----:R-:W-:Y:S06]  /*1d80*/  SHFL.BFLY PT, R15, R3, 0x4, 0x1f ;  /* 0x0c801f00030f7f89 */ /* 0x001fec00000e0000 */
[----:B------:R-:W-:Y:S01]  /*1d90*/  F2F.BF16.F64 R0, R2 ;  /* 0x0000000200007310 */ /* 0x000fe20000302000 */
[----:B------:R-:W0:Y:S07]  /*1da0*/  SHFL.BFLY PT, R14, R2, 0x4, 0x1f ;  /* 0x0c801f00020e7f89 */ /* 0x000e2e00000e0000 */
[----:B0-----:R-:W0:Y:S02]  /*1db0*/  F2F.BF16.F64 R15, R14 ;  /* 0x0000000e000f7310 */ /* 0x001e240000302000 */
[----:B0-----:R-:W-:-:S05]  /*1dc0*/  HADD2.BF16_V2 R0, R0.H0_H0, R15.H0_H0 ;  /* 0x2000000f00007230 */ /* 0x001fca0000200800 */
[----:B------:R-:W-:-:S04]  /*1dd0*/  IMAD.U32 R0, R0, 0x10000, RZ ;  /* 0x0001000000007824 */ /* 0x000fc800078e00ff */
        /* <DEDUP_REMOVED lines=13> */
[----:B0-----:R-:W-:Y:S01]  /*1eb0*/  HADD2.BF16_V2 R0, R0.H0_H0, R15.H0_H0 ;  /* 0x2000000f00007230 */ /* 0x001fe20000200800 */
[----:B------:R-:W-:Y:S06]  /*1ec0*/  @P3 BRA `(.L_x_32) ;  /* 0x0000000400183947 */ /* 0x000fec0003800000 */
[----:B------:R-:W-:Y:S01]  /*1ed0*/  SHF.L.U32 R0, R0, 0x10, RZ ;  /* 0x0000001000007819 */ /* 0x000fe200000006ff */
[----:B------:R-:W-:-:S03]  /*1ee0*/  IMAD.MOV.U32 R32, RZ, RZ, R6 ;  /* 0x000000ffff207224 */ /* 0x000fc600078e0006 */
[----:B------:R-:W0:Y:S08]  /*1ef0*/  F2F.F64.F32 R30, R0 ;  /* 0x00000000001e7310 */ /* 0x000e300000201800 */
[----:B0-----:R0:W1:Y:S02]  /*1f00*/  F2F.BF16.F64 R30, R30 ;  /* 0x0000001e001e7310 */ /* 0x0010640000302000 */
.L_x_37:
[----:B--2---:R-:W-:Y:S01]  /*1f10*/  IMAD.U32 R18, R29, 0x10000, RZ ;  /* 0x000100001d127824 */ /* 0x004fe200078e00ff */
[----:B---3--:R-:W-:Y:S01]  /*1f20*/  MOV R2, 0x1 ;  /* 0x0000000100027802 */ /* 0x008fe20000000f00 */
[----:B0-----:R-:W-:Y:S01]  /*1f30*/  IMAD R31, R7, UR7, R32 ;  /* 0x00000007071f7c24 */ /* 0x001fe2000f8e0220 */
[----:B------:R-:W-:Y:S01]  /*1f40*/  BSSY B1, `(.L_x_33) ;  /* 0x000001e000017945 */ /* 0x000fe20003800000 */
[----:B------:R-:W0:Y:S01]  /*1f50*/  F2F.F64.F32 R14, R18 ;  /* 0x00000012000e7310 */ /* 0x000e220000201800 */
[----:B------:R-:W-:Y:S02]  /*1f60*/  VIADD R32, R32, 0x20 ;  /* 0x0000002020207836 */ /* 0x000fe40000000000 */
[----:B------:R-:W-:-:S03]  /*1f70*/  LEA R31, R31, UR5, 0x1 ;  /* 0x000000051f1f7c11 */ /* 0x000fc6000f8e08ff */
[----:B------:R-:W-:Y:S02]  /*1f80*/  ISETP.GE.AND P4, PT, R32, UR7, PT ;  /* 0x0000000720007c0c */ /* 0x000fe4000bf86270 */
[----:B------:R-:W2:Y:S01]  /*1f90*/  LDS.U16 R0, [R31] ;  /* 0x000000001f007984 */ /* 0x000ea20000000400 */
[----:B0-----:R-:W-:-:S06]  /*1fa0*/  DADD R14, R14, 9.999999682655225389e-21 ;  /* 0x3bc79ca10e0e7429 */ /* 0x001fcc0000000000 */
[----:B------:R-:W0:Y:S02]  /*1fb0*/  MUFU.RCP64H R3, R15 ;  /* 0x0000000f00037308 */ /* 0x000e240000001800 */
[----:B0-----:R-:W-:-:S08]  /*1fc0*/  DFMA R16, -R14, R2, 1 ;  /* 0x3ff000000e10742b */ /* 0x001fd00000000102 */
[----:B------:R-:W-:Y:S01]  /*1fd0*/  DFMA R16, R16, R16, R16 ;  /* 0x000000101010722b */ /* 0x000fe20000000010 */
[----:B--2---:R-:W-:-:S07]  /*1fe0*/  IMAD.U32 R0, R0, 0x10000, RZ ;  /* 0x0001000000007824 */ /* 0x004fce00078e00ff */
[----:B------:R-:W-:Y:S02]  /*1ff0*/  DFMA R2, R2, R16, R2 ;  /* 0x000000100202722b */ /* 0x000fe40000000002 */
[----:B------:R-:W0:Y:S06]  /*2000*/  F2F.F64.F32 R16, R0 ;  /* 0x0000000000107310 */ /* 0x000e2c0000201800 */
[----:B------:R-:W-:-:S08]  /*2010*/  DFMA R20, -R14, R2, 1 ;  /* 0x3ff000000e14742b */ /* 0x000fd00000000102 */
[----:B------:R-:W-:Y:S01]  /*2020*/  DFMA R20, R2, R20, R2 ;  /* 0x000000140214722b */ /* 0x000fe20000000002 */
[----:B0-----:R-:W-:-:S07]  /*2030*/  FSETP.GEU.AND P5, PT, |R17|, 6.5827683646048100446e-37, PT ;  /* 0x036000001100780b */ /* 0x001fce0003fae200 */
[----:B------:R-:W-:-:S08]  /*2040*/  DMUL R18, R16, R20 ;  /* 0x0000001410127228 */ /* 0x000fd00000000000 */
[----:B------:R-:W-:-:S08]  /*2050*/  DFMA R2, -R14, R18, R16 ;  /* 0x000000120e02722b */ /* 0x000fd00000000110 */
[----:B------:R-:W-:-:S10]  /*2060*/  DFMA R2, R20, R2, R18 ;  /* 0x000000021402722b */ /* 0x000fd40000000012 */
[----:B------:R-:W-:-:S05]  /*2070*/  FFMA R18, RZ, R15, R3 ;  /* 0x0000000fff127223 */ /* 0x000fca0000000003 */
[----:B------:R-:W-:-:S13]  /*2080*/  FSETP.GT.AND P0, PT, |R18|, 1.469367938527859385e-39, PT ;  /* 0x001000001200780b */ /* 0x000fda0003f04200 */
[----:B------:R-:W-:Y:S05]  /*2090*/  @P0 BRA P5, `(.L_x_34) ;  /* 0x0000000000200947 */ /* 0x000fea0002800000 */
[----:B------:R-:W-:Y:S01]  /*20a0*/  MOV R18, R16 ;  /* 0x0000001000127202 */ /* 0x000fe20000000f00 */
[----:B------:R-:W-:Y:S01]  /*20b0*/  IMAD.MOV.U32 R19, RZ, RZ, R17 ;  /* 0x000000ffff137224 */ /* 0x000fe200078e0011 */
[----:B------:R-:W-:Y:S01]  /*20c0*/  MOV R17, R15 ;  /* 0x0000000f00117202 */ /* 0x000fe20000000f00 */
[----:B------:R-:W-:Y:S01]  /*20d0*/  IMAD.MOV.U32 R16, RZ, RZ, R14 ;  /* 0x000000ffff107224 */ /* 0x000fe200078e000e */
[----:B------:R-:W-:-:S07]  /*20e0*/  MOV R0, 0x2100 ;  /* 0x0000210000007802 */ /* 0x000fce0000000f00 */
[----:B-1----:R-:W-:Y:S05]  /*20f0*/  CALL.REL.NOINC `($__internal_0_$__cuda_sm20_div_rn_f64_full) ;  /* 0x0000001000e47944 */ /* 0x002fea0003c00000 */
[----:B------:R-:W-:Y:S02]  /*2100*/  IMAD.MOV.U32 R2, RZ, RZ, R18 ;  /* 0x000000ffff027224 */ /* 0x000fe400078e0012 */
[----:B------:R-:W-:-:S07]  /*2110*/  IMAD.MOV.U32 R3, RZ, RZ, R19 ;  /* 0x000000ffff037224 */ /* 0x000fce00078e0013 */
.L_x_34:
[----:B------:R-:W-:Y:S05]  /*2120*/  BSYNC B1 ;  /* 0x0000000000017941 */ /* 0x000fea0003800000 */
.L_x_33:
[----:B------:R-:W-:Y:S01]  /*2130*/  SHF.L.U32 R0, R29, 0x10, RZ ;  /* 0x000000101d007819 */ /* 0x000fe200000006ff */
[----:B------:R-:W-:Y:S01]  /*2140*/  IMAD.MOV.U32 R16, RZ, RZ, 0x1 ;  /* 0x00000001ff107424 */ /* 0x000fe200078e00ff */
[----:B------:R-:W-:Y:S02]  /*2150*/  BSSY B1, `(.L_x_35) ;  /* 0x0000019000017945 */ /* 0x000fe40003800000 */
[----:B------:R-:W0:Y:S02]  /*2160*/  F2F.F64.F32 R14, R0 ;  /* 0x00000000000e7310 */ /* 0x000e240000201800 */
[----:B0-----:R-:W-:-:S08]  /*2170*/  DADD R14, R14, 9.999999682655225389e-21 ;  /* 0x3bc79ca10e0e7429 */ /* 0x001fd00000000000 */
[----:B------:R-:W-:-:S06]  /*2180*/  DMUL R14, R14, R14 ;  /* 0x0000000e0e0e7228 */ /* 0x000fcc0000000000 */
[----:B------:R-:W0:Y:S02]  /*2190*/  MUFU.RCP64H R17, R15 ;  /* 0x0000000f00117308 */ /* 0x000e240000001800 */
[----:B0-----:R-:W-:-:S08]  /*21a0*/  DFMA R18, -R14, R16, 1 ;  /* 0x3ff000000e12742b */ /* 0x001fd00000000110 */
[----:B------:R-:W-:-:S08]  /*21b0*/  DFMA R18, R18, R18, R18 ;  /* 0x000000121212722b */ /* 0x000fd00000000012 */
[----:B------:R-:W-:Y:S01]  /*21c0*/  DFMA R18, R16, R18, R16 ;  /* 0x000000121012722b */ /* 0x000fe20000000010 */
[----:B-1----:R-:W-:-:S07]  /*21d0*/  IMAD.U32 R16, R30, 0x10000, RZ ;  /* 0x000100001e107824 */ /* 0x002fce00078e00ff */
[----:B------:R-:W-:Y:S01]  /*21e0*/  DFMA R22, -R14, R18, 1 ;  /* 0x3ff000000e16742b */ /* 0x000fe20000000112 */
[----:B------:R-:W0:Y:S07]  /*21f0*/  F2F.F64.F32 R16, R16 ;  /* 0x0000001000107310 */ /* 0x000e2e0000201800 */
[----:B------:R-:W-:-:S08]  /*2200*/  DFMA R22, R18, R22, R18 ;  /* 0x000000161216722b */ /* 0x000fd00000000012 */
[----:B0-----:R-:W-:Y:S01]  /*2210*/  DMUL R20, R16, R22 ;  /* 0x0000001610147228 */ /* 0x001fe20000000000 */
[----:B------:R-:W-:-:S07]  /*2220*/  FSETP.GEU.AND P5, PT, |R17|, 6.5827683646048100446e-37, PT ;  /* 0x036000001100780b */ /* 0x000fce0003fae200 */
        /* <DEDUP_REMOVED lines=10> */
[----:B------:R-:W-:Y:S05]  /*22d0*/  CALL.REL.NOINC `($__internal_0_$__cuda_sm20_div_rn_f64_full) ;  /* 0x00000010006c7944 */ /* 0x000fea0003c00000 */
.L_x_36:
[----:B------:R-:W-:Y:S05]  /*22e0*/  BSYNC B1 ;  /* 0x0000000000017941 */ /* 0x000fea0003800000 */
.L_x_35:
[----:B------:R-:W-:-:S10]  /*22f0*/  DADD R2, -R18, R2 ;  /* 0x0000000012027229 */ /* 0x000fd40000000102 */
[----:B------:R-:W0:Y:S02]  /*2300*/  F2F.BF16.F64 R2, R2 ;  /* 0x0000000200027310 */ /* 0x000e240000302000 */
[----:B0-----:R3:W-:Y:S01]  /*2310*/  STS.U16 [R31], R2 ;  /* 0x000000021f007388 */ /* 0x0017e20000000400 */
[----:B------:R-:W-:Y:S05]  /*2320*/  @!P4 BRA `(.L_x_37) ;  /* 0xfffffff800f8c947 */ /* 0x000fea000383ffff */
.L_x_32:
[----:B------:R-:W-:Y:S05]  /*2330*/  BSYNC B0 ;  /* 0x0000000000007941 */ /* 0x000fea0003800000 */
.L_x_12:
[----:B------:R-:W4:Y:S02]  /*2340*/  LDC R0, c[0x0][0x22c] ;  /* 0x00008b00ff007b82 */ /* 0x000f240000000800 */
[----:B----4-:R-:W-:Y:S01]  /*2350*/  ISETP.NE.AND P0, PT, R0, 0x1, PT ;  /* 0x000000010000780c */ /* 0x010fe20003f05270 */
[----:B------:R-:W-:-:S12]  /*2360*/  NOP ;  /* 0x0000000000007918 */ /* 0x000fd80000000000 */
[----:B------:R-:W-:Y:S05]  /*2370*/  @!P0 BRA `(.L_x_38) ;  /* 0x00000000006c8947 */ /* 0x000fea0003800000 */
[----:B------:R-:W-:-:S13]  /*2380*/  ISETP.NE.AND P0, PT, R0, RZ, PT ;  /* 0x000000ff0000720c */ /* 0x000fda0003f05270 */
[----:B------:R-:W-:Y:S05]  /*2390*/  @P0 BRA `(.L_x_39) ;  /* 0x0000000c000c0947 */ /* 0x000fea0003800000 */
[----:B------:R-:W-:Y:S04]  /*23a0*/  BSSY B0, `(.L_x_40) ;  /* 0x0000016000007945 */ /* 0x000fe80003800000 */
[----:B------:R-:W-:Y:S05]  /*23b0*/  @P3 BRA `(.L_x_41) ;  /* 0x0000000000503947 */ /* 0x000fea0003800000 */
[----:B0-2---:R-:W0:Y:S01]  /*23c0*/  LDC R21, c[0x0][0x224] ;  /* 0x00008900ff157b82 */ /* 0x005e220000000800 */
[----:B------:R-:W-:-:S07]  /*23d0*/  IMAD.MOV.U32 R0, RZ, RZ, R6 ;  /* 0x000000ffff007224 */ /* 0x000fce00078e0006 */
.L_x_42:
[-CC-:B0---4-:R-:W-:Y:S02]  /*23e0*/  IMAD R3, R9, R21.reuse, R0.reuse ;  /* 0x0000001509037224 */ /* 0x191fe400078e0200 */
[-C--:B-1-3--:R-:W-:Y:S02]  /*23f0*/  IMAD R2, R7, R21.reuse, R0 ;  /* 0x0000001507027224 */ /* 0x08afe400078e0200 */
[----:B------:R-:W-:Y:S01]  /*2400*/  VIADD R0, R0, 0x20 ;  /* 0x0000002000007836 */ /* 0x000fe20000000000 */
[----:B------:R-:W-:Y:S02]  /*2410*/  LEA R18, R3, UR5, 0x1 ;  /* 0x0000000503127c11 */ /* 0x000fe4000f8e08ff */
[----:B------:R-:W-:Y:S02]  /*2420*/  LEA R16, R2, UR5, 0x1 ;  /* 0x0000000502107c11 */ /* 0x000fe4000f8e08ff */
[----:B------:R-:W-:Y:S02]  /*2430*/  ISETP.GE.AND P0, PT, R0, R21, PT ;  /* 0x000000150000720c */ /* 0x000fe40003f06270 */
[----:B------:R-:W0:Y:S04]  /*2440*/  LDS.U16 R18, [R18] ;  /* 0x0000000012127984 */ /* 0x000e280000000400 */
[----:B------:R-:W1:Y:S01]  /*2450*/  LDS.U16 R14, [R16] ;  /* 0x00000000100e7984 */ /* 0x000e620000000400 */
[----:B0-----:R-:W-:Y:S01]  /*2460*/  IMAD.U32 R19, R18, 0x10000, RZ ;  /* 0x0001000012137824 */ /* 0x001fe200078e00ff */
[----:B-1----:R-:W-:-:S03]  /*2470*/  SHF.L.U32 R17, R14, 0x10, RZ ;  /* 0x000000100e117819 */ /* 0x002fc600000006ff */
[----:B------:R-:W-:Y:S08]  /*2480*/  F2F.F64.F32 R2, R19 ;  /* 0x0000001300027310 */ /* 0x000ff00000201800 */
[----:B------:R-:W0:Y:S02]  /*2490*/  F2F.F64.F32 R14, R17 ;  /* 0x00000011000e7310 */ /* 0x000e240000201800 */
[----:B0-----:R-:W-:-:S02]  /*24a0*/  DMUL R14, R14, R2 ;  /* 0x000000020e0e7228 */ /* 0x001fc40000000000 */
[----:B------:R-:W-:-:S08]  /*24b0*/  DADD R2, -R2, 1 ;  /* 0x3ff0000002027429 */ /* 0x000fd00000000100 */
[----:B------:R-:W-:-:S10]  /*24c0*/  DMUL R2, R14, R2 ;  /* 0x000000020e027228 */ /* 0x000fd40000000000 */
[----:B------:R-:W0:Y:S02]  /*24d0*/  F2F.BF16.F64 R3, R2 ;  /* 0x0000000200037310 */ /* 0x000e240000302000 */
[----:B0-----:R4:W-:Y:S01]  /*24e0*/  STS.U16 [R16], R3 ;  /* 0x0000000310007388 */ /* 0x0019e20000000400 */
[----:B------:R-:W-:Y:S05]  /*24f0*/  @!P0 BRA `(.L_x_42) ;  /* 0xfffffffc00b88947 */ /* 0x000fea000383ffff */
.L_x_41:
[----:B------:R-:W-:Y:S05]  /*2500*/  BSYNC B0 ;  /* 0x0000000000007941 */ /* 0x000fea0003800000 */
.L_x_40:
[----:B------:R-:W-:Y:S01]  /*2510*/  NOP ;  /* 0x0000000000007918 */ /* 0x000fe20000000000 */
[----:B------:R-:W-:Y:S05]  /*2520*/  BRA `(.L_x_39) ;  /* 0x0000000800a87947 */ /* 0x000fea0003800000 */
.L_x_38:
[----:B------:R-:W-:Y:S04]  /*2530*/  BSSY B0, `(.L_x_43) ;  /* 0x0000012000007945 */ /* 0x000fe80003800000 */
[----:B------:R-:W-:Y:S05]  /*2540*/  @P3 BRA `(.L_x_44) ;  /* 0x0000000000403947 */ /* 0x000fea0003800000 */
[----:B-12---:R-:W1:Y:S01]  /*2550*/  LDC R19, c[0x0][0x224] ;  /* 0x00008900ff137b82 */ /* 0x006e620000000800 */
[----:B------:R-:W-:-:S07]  /*2560*/  IMAD.MOV.U32 R0, RZ, RZ, R6 ;  /* 0x000000ffff007224 */ /* 0x000fce00078e0006 */
.L_x_45:
[----:B01-34-:R-:W-:Y:S02]  /*2570*/  IMAD R2, R7, R19, R0 ;  /* 0x0000001307027224 */ /* 0x01bfe400078e0200 */
[----:B------:R-:W-:-:S03]  /*2580*/  VIADD R0, R0, 0x20 ;  /* 0x0000002000007836 */ /* 0x000fc60000000000 */
[----:B------:R-:W-:Y:S02]  /*2590*/  LEA R3, R2, UR5, 0x1 ;  /* 0x0000000502037c11 */ /* 0x000fe4000f8e08ff */
[----:B------:R-:W-:Y:S02]  /*25a0*/  ISETP.GE.AND P0, PT, R0, R19, PT ;  /* 0x000000130000720c */ /* 0x000fe40003f06270 */
[----:B------:R-:W-:Y:S02]  /*25b0*/  LEA R15, R8, R3, 0x1 ;  /* 0x00000003080f7211 */ /* 0x000fe400078e08ff */
[----:B------:R-:W0:Y:S04]  /*25c0*/  LDS.U16 R3, [R3] ;  /* 0x0000000003037984 */ /* 0x000e280000000400 */
[----:B------:R-:W1:Y:S01]  /*25d0*/  LDS.U16 R14, [R15] ;  /* 0x000000000f0e7984 */ /* 0x000e620000000400 */
[----:B0-----:R-:W-:-:S02]  /*25e0*/  IMAD.U32 R2, R3, 0x10000, RZ ;  /* 0x0001000003027824 */ /* 0x001fc400078e00ff */
[----:B-1----:R-:W-:Y:S01]  /*25f0*/  IMAD.U32 R17, R14, 0x10000, RZ ;  /* 0x000100000e117824 */ /* 0x002fe200078e00ff */
[----:B------:R-:W-:-:S03]  /*2600*/  LEA R14, R8, R15, 0x1 ;  /* 0x0000000f080e7211 */ /* 0x000fc600078e08ff */
[----:B------:R-:W-:-:S05]  /*2610*/  FMUL R2, R2, R17 ;  /* 0x0000001102027220 */ /* 0x000fca0000400000 */
[----:B------:R-:W-:-:S05]  /*2620*/  F2FP.BF16.F32.PACK_AB R2, RZ, R2 ;  /* 0x00000002ff02723e */ /* 0x000fca00000010ff */
[----:B------:R4:W-:Y:S01]  /*2630*/  STS.U16 [R14], R2 ;  /* 0x000000020e007388 */ /* 0x0009e20000000400 */
[----:B------:R-:W-:Y:S05]  /*2640*/  @!P0 BRA `(.L_x_45) ;  /* 0xfffffffc00c88947 */ /* 0x000fea000383ffff */
.L_x_44:
[----:B------:R-:W-:Y:S05]  /*2650*/  BSYNC B0 ;  /* 0x0000000000007941 */ /* 0x000fea0003800000 */
.L_x_43:
[----:B------:R-:W-:Y:S01]  /*2660*/  NOP ;  /* 0x0000000000007918 */ /* 0x000fe20000000000 */
[----:B------:R-:W5:Y:S01]  /*2670*/  @!P3 LDS.U16 R0, [R13] ;  /* 0x000000000d00b984 */ /* 0x000f620000000400 */
[----:B01-34-:R-:W-:Y:S01]  /*2680*/  CS2R R2, SRZ ;  /* 0x0000000000027805 */ /* 0x01bfe2000001ff00 */
[----:B------:R-:W-:Y:S01]  /*2690*/  BSSY B0, `(.L_x_46) ;  /* 0x0000056000007945 */ /* 0x000fe20003800000 */
[----:B-----5:R-:W-:Y:S02]  /*26a0*/  @!P3 IMAD.U32 R15, R0, 0x10000, RZ ;  /* 0x00010000000fb824 */ /* 0x020fe400078e00ff */
[----:B------:R-:W0:Y:S02]  /*26b0*/  LDC R0, c[0x0][0x224] ;  /* 0x00008900ff007b82 */ /* 0x000e240000000800 */
[----:B------:R-:W1:Y:S08]  /*26c0*/  @!P3 F2F.F64.F32 R2, R15 ;  /* 0x0000000f0002b310 */ /* 0x000e700000201800 */
[----:B-1----:R1:W3:Y:S01]  /*26d0*/  F2F.BF16.F64 R14, R2 ;  /* 0x00000002000e7310 */ /* 0x0022e20000302000 */
[----:B0-----:R-:W-:-:S13]  /*26e0*/  ISETP.GE.AND P0, PT, R10, R0, PT ;  /* 0x000000000a00720c */ /* 0x001fda0003f06270 */
[----:B-1-3--:R-:W-:Y:S05]  /*26f0*/  @P0 BRA `(.L_x_47) ;  /* 0x00000004003c0947 */ /* 0x00afea0003800000 */
[----:B------:R-:W-:Y:S01]  /*2700*/  IADD3 R15, -R10, R0, RZ ;  /* 0x000000000a0f7210 */ /* 0x000fe20007ffe1ff */
[----:B------:R-:W-:Y:S01]  /*2710*/  BSSY B1, `(.L_x_48) ;  /* 0x000002d000017945 */ /* 0x000fe20003800000 */
[----:B------:R-:W-:Y:S02]  /*2720*/  PLOP3.LUT P0, PT, PT, PT, PT, 0x80, 0x0 ;  /* 0x000000000000781c */ /* 0x000fe40003f0f070 */
[----:B------:R-:W-:Y:S01]  /*2730*/  ISETP.GT.AND P4, PT, R15, 0x60, PT ;  /* 0x000000600f00780c */ /* 0x000fe20003f84270 */
[----:B------:R-:W-:-:S12]  /*2740*/  IMAD.MOV.U32 R15, RZ, RZ, R10 ;  /* 0x000000ffff0f7224 */ /* 0x000fd800078e000a */
[----:B------:R-:W-:Y:S05]  /*2750*/  @!P4 BRA `(.L_x_49) ;  /* 0x0000000000a0c947 */ /* 0x000fea0003800000 */
[----:B------:R-:W-:Y:S01]  /*2760*/  BSSY B2, `(.L_x_50) ;  /* 0x0000025000027945 */ /* 0x000fe20003800000 */
[----:B------:R-:W-:Y:S01]  /*2770*/  PLOP3.LUT P0, PT, PT, PT, PT, 0x8, 0x0 ;  /* 0x000000000000781c */ /* 0x000fe20003f0e170 */
[----:B------:R-:W-:-:S12]  /*2780*/  VIADD R2, R0, 0xffffffa0 ;  /* 0xffffffa000027836 */ /* 0x000fd80000000000 */
.L_x_51:
[-C--:B------:R-:W-:Y:S01]  /*2790*/  IMAD R3, R11, R0.reuse, R15 ;  /* 0x000000000b037224 */ /* 0x080fe200078e020f */
[C---:B--2---:R-:W-:Y:S02]  /*27a0*/  IADD3 R16, R15.reuse, 0x20, RZ ;  /* 0x000000200f107810 */ /* 0x044fe40007ffe0ff */
[----:B------:R-:W-:Y:S02]  /*27b0*/  IADD3 R20, R15, 0x40, RZ ;  /* 0x000000400f147810 */ /* 0x000fe40007ffe0ff */
[----:B------:R-:W-:Y:S01]  /*27c0*/  LEA R3, R3, UR5, 0x1 ;  /* 0x0000000503037c11 */ /* 0x000fe2000f8e08ff */
[CC--:B------:R-:W-:Y:S02]  /*27d0*/  IMAD R16, R11.reuse, R0.reuse, R16 ;  /* 0x000000000b107224 */ /* 0x0c0fe400078e0210 */
[----:B------:R-:W-:-:S03]  /*27e0*/  IMAD R20, R11, R0, R20 ;  /* 0x000000000b147224 */ /* 0x000fc600078e0214 */
[----:B0-----:R-:W0:Y:S01]  /*27f0*/  LDS.U16 R3, [R3] ;  /* 0x0000000003037984 */ /* 0x001e220000000400 */
[----:B------:R-:W-:Y:S02]  /*2800*/  LEA R18, R16, UR5, 0x1 ;  /* 0x0000000510127c11 */ /* 0x000fe4000f8e08ff */
[----:B------:R-:W-:-:S03]  /*2810*/  LEA R20, R20, UR5, 0x1 ;  /* 0x0000000514147c11 */ /* 0x000fc6000f8e08ff */
[----:B-1----:R-:W1:Y:S04]  /*2820*/  LDS.U16 R19, [R18] ;  /* 0x0000000012137984 */ /* 0x002e680000000400 */
[----:B------:R-:W2:Y:S01]  /*2830*/  LDS.U16 R21, [R20] ;  /* 0x0000000014157984 */ /* 0x000ea20000000400 */
[----:B0-----:R-:W-:-:S05]  /*2840*/  HADD2.BF16_V2 R14, R14.H0_H0, R3.H0_H0 ;  /* 0x200000030e0e7230 */ /* 0x001fca0000200800 */
[----:B------:R-:W-:-:S04]  /*2850*/  IMAD.U32 R14, R14, 0x10000, RZ ;  /* 0x000100000e0e7824 */ /* 0x000fc800078e00ff */
[----:B------:R0:W3:Y:S02]  /*2860*/  F2F.F64.F32 R16, R14 ;  /* 0x0000000e00107310 */ /* 0x0000e40000201800 */
[C---:B0-----:R-:W-:Y:S01]  /*2870*/  IADD3 R14, R15.reuse, 0x60, RZ ;  /* 0x000000600f0e7810 */ /* 0x041fe20007ffe0ff */
[----:B------:R-:W-:-:S04]  /*2880*/  VIADD R15, R15, 0x80 ;  /* 0x000000800f0f7836 */ /* 0x000fc80000000000 */
[----:B------:R-:W-:Y:S01]  /*2890*/  IMAD R14, R11, R0, R14 ;  /* 0x000000000b0e7224 */ /* 0x000fe200078e020e */
[----:B------:R-:W-:Y:S01]  /*28a0*/  ISETP.GE.AND P4, PT, R15, R2, PT ;  /* 0x000000020f00720c */ /* 0x000fe20003f86270 */
[----:B---3--:R-:W1:Y:S03]  /*28b0*/  F2F.BF16.F64 R16, R16 ;  /* 0x0000001000107310 */ /* 0x008e660000302000 */
[----:B------:R-:W-:-:S06]  /*28c0*/  LEA R22, R14, UR5, 0x1 ;  /* 0x000000050e167c11 */ /* 0x000fcc000f8e08ff */
[----:B------:R-:W0:Y:S01]  /*28d0*/  LDS.U16 R22, [R22] ;  /* 0x0000000016167984 */ /* 0x000e220000000400 */
[----:B-1----:R-:W-:-:S05]  /*28e0*/  HADD2.BF16_V2 R3, R16.H0_H0, R19.H0_H0 ;  /* 0x2000001310037230 */ /* 0x002fca0000200800 */
[----:B------:R-:W-:-:S04]  /*28f0*/  IMAD.U32 R3, R3, 0x10000, RZ ;  /* 0x0001000003037824 */ /* 0x000fc800078e00ff */
[----:B------:R-:W1:Y:S08]  /*2900*/  F2F.F64.F32 R18, R3 ;  /* 0x0000000300127310 */ /* 0x000e700000201800 */
[----:B-1----:R-:W2:Y:S02]  /*2910*/  F2F.BF16.F64 R18, R18 ;  /* 0x0000001200127310 */ /* 0x002ea40000302000 */
[----:B--2---:R-:W-:-:S05]  /*2920*/  HADD2.BF16_V2 R14, R18.H0_H0, R21.H0_H0 ;  /* 0x20000015120e7230 */ /* 0x004fca0000200800 */
[----:B------:R-:W-:-:S06]  /*2930*/  IMAD.U32 R16, R14, 0x10000, RZ ;  /* 0x000100000e107824 */ /* 0x000fcc00078e00ff */
[----:B------:R-:W1:Y:S08]  /*2940*/  F2F.F64.F32 R16, R16 ;  /* 0x0000001000107310 */ /* 0x000e700000201800 */
[----:B-1----:R-:W0:Y:S02]  /*2950*/  F2F.BF16.F64 R17, R16 ;  /* 0x0000001000117310 */ /* 0x002e240000302000 */
[----:B0-----:R-:W-:-:S05]  /*2960*/  HADD2.BF16_V2 R3, R17.H0_H0, R22.H0_H0 ;  /* 0x2000001611037230 */ /* 0x001fca0000200800 */
[----:B------:R-:W-:-:S04]  /*2970*/  SHF.L.U32 R3, R3, 0x10, RZ ;  /* 0x0000001003037819 */ /* 0x000fc800000006ff */
[----:B------:R-:W0:Y:S08]  /*2980*/  F2F.F64.F32 R18, R3 ;  /* 0x0000000300127310 */ /* 0x000e300000201800 */
[----:B0-----:R0:W1:Y:S01]  /*2990*/  F2F.BF16.F64 R14, R18 ;  /* 0x00000012000e7310 */ /* 0x0010620000302000 */
[----:B------:R-:W-:Y:S05]  /*29a0*/  @!P4 BRA `(.L_x_51) ;  /* 0xfffffffc0078c947 */ /* 0x000fea000383ffff */
[----:B------:R-:W-:Y:S05]  /*29b0*/  BSYNC B2 ;  /* 0x0000000000027941 */ /* 0x000fea0003800000 */
.L_x_50:
[----:B------:R-:W-:Y:S01]  /*29c0*/  MOV R2, R18 ;  /* 0x0000001200027202 */ /* 0x000fe20000000f00 */
[----:B------:R-:W-:-:S07]  /*29d0*/  IMAD.MOV.U32 R3, RZ, RZ, R19 ;  /* 0x000000ffff037224 */ /* 0x000fce00078e0013 */
.L_x_49:
[----:B------:R-:W-:Y:S05]  /*29e0*/  BSYNC B1 ;  /* 0x0000000000017941 */ /* 0x000fea0003800000 */
.L_x_48:
[----:B--2---:R-:W-:Y:S01]  /*29f0*/  IADD3 R16, -R15, R0, RZ ;  /* 0x000000000f107210 */ /* 0x004fe20007ffe1ff */
[----:B------:R-:W-:Y:S03]  /*2a00*/  BSSY B1, `(.L_x_52) ;  /* 0x0000015000017945 */ /* 0x000fe60003800000 */
[----:B------:R-:W-:-:S13]  /*2a10*/  ISETP.GT.AND P4, PT, R16, 0x20, PT ;  /* 0x000000201000780c */ /* 0x000fda0003f84270 */
[----:B------:R-:W-:Y:S05]  /*2a20*/  @!P4 BRA `(.L_x_53) ;  /* 0x000000000048c947 */ /* 0x000fea0003800000 */
[-C--:B------:R-:W-:Y:S01]  /*2a30*/  IMAD R2, R11, R0.reuse, R15 ;  /* 0x000000000b027224 */ /* 0x080fe200078e020f */
[----:B------:R-:W-:Y:S01]  /*2a40*/  PLOP3.LUT P0, PT, PT, PT, PT, 0x8, 0x0 ;  /* 0x000000000000781c */ /* 0x000fe20003f0e170 */
[C---:B------:R-:W-:Y:S01]  /*2a50*/  VIADD R16, R15.reuse, 0x20 ;  /* 0x000000200f107836 */ /* 0x040fe20000000000 */
[----:B------:R-:W-:Y:S02]  /*2a60*/  IADD3 R15, R15, 0x40, RZ ;  /* 0x000000400f0f7810 */ /* 0x000fe40007ffe0ff */
[----:B------:R-:W-:Y:S01]  /*2a70*/  LEA R2, R2, UR5, 0x1 ;  /* 0x0000000502027c11 */ /* 0x000fe2000f8e08ff */
[----:B------:R-:W-:-:S04]  /*2a80*/  IMAD R16, R11, R0, R16 ;  /* 0x000000000b107224 */ /* 0x000fc800078e0210 */
[----:B------:R-:W1:Y:S01]  /*2a90*/  LDS.U16 R3, [R2] ;  /* 0x0000000002037984 */ /* 0x000e620000000400 */
[----:B0-----:R-:W-:-:S06]  /*2aa0*/  LEA R18, R16, UR5, 0x1 ;  /* 0x0000000510127c11 */ /* 0x001fcc000f8e08ff */
[----:B------:R-:W0:Y:S01]  /*2ab0*/  LDS.U16 R18, [R18] ;  /* 0x0000000012127984 */ /* 0x000e220000000400 */
[----:B-1----:R-:W-:-:S05]  /*2ac0*/  HADD2.BF16_V2 R3, R14.H0_H0, R3.H0_H0 ;  /* 0x200000030e037230 */ /* 0x002fca0000200800 */
[----:B------:R-:W-:-:S06]  /*2ad0*/  SHF.L.U32 R16, R3, 0x10, RZ ;  /* 0x0000001003107819 */ /* 0x000fcc00000006ff */
[----:B------:R-:W1:Y:S08]  /*2ae0*/  F2F.F64.F32 R16, R16 ;  /* 0x0000001000107310 */ /* 0x000e700000201800 */
[----:B-1----:R-:W0:Y:S02]  /*2af0*/  F2F.BF16.F64 R17, R16 ;  /* 0x0000001000117310 */ /* 0x002e240000302000 */
[----:B0-----:R-:W-:-:S05]  /*2b00*/  HADD2.BF16_V2 R17, R17.H0_H0, R18.H0_H0 ;  /* 0x2000001211117230 */ /* 0x001fca0000200800 */
[----:B------:R-:W-:-:S05]  /*2b10*/  PRMT R2, R17, 0x7610, R2 ;  /* 0x0000761011027816 */ /* 0x000fca0000000002 */
[----:B------:R-:W-:-:S06]  /*2b20*/  IMAD.U32 R2, R2, 0x10000, RZ ;  /* 0x0001000002027824 */ /* 0x000fcc00078e00ff */
[----:B------:R-:W0:Y:S08]  /*2b30*/  F2F.F64.F32 R2, R2 ;  /* 0x0000000200027310 */ /* 0x000e300000201800 */
[----:B0-----:R2:W3:Y:S02]  /*2b40*/  F2F.BF16.F64 R14, R2 ;  /* 0x00000002000e7310 */ /* 0x0014e40000302000 */
.L_x_53:
[----:B------:R-:W-:Y:S05]  /*2b50*/  BSYNC B1 ;  /* 0x0000000000017941 */ /* 0x000fea0003800000 */
.L_x_52:
[----:B------:R-:W-:-:S13]  /*2b60*/  ISETP.LT.OR P0, PT, R15, R0, P0 ;  /* 0x000000000f00720c */ /* 0x000fda0000701670 */
[----:B------:R-:W-:-:S05]  /*2b70*/  @P0 IMAD R15, R11, R0, R15 ;  /* 0x000000000b0f0224 */ /* 0x000fca00078e020f */
[----:B------:R-:W-:-:S06]  /*2b80*/  @P0 LEA R15, R15, UR5, 0x1 ;  /* 0x000000050f0f0c11 */ /* 0x000fcc000f8e08ff */
[----:B------:R-:W1:Y:S02]  /*2b90*/  @P0 LDS.U16 R15, [R15] ;  /* 0x000000000f0f0984 */ /* 0x000e640000000400 */
[----:B-1-3--:R-:W-:-:S05]  /*2ba0*/  @P0 HADD2.BF16_V2 R16, R14.H0_H0, R15.H0_H0 ;  /* 0x2000000f0e100230 */ /* 0x00afca0000200800 */
[----:B------:R-:W-:-:S04]  /*2bb0*/  @P0 IMAD.U32 R16, R16, 0x10000, RZ ;  /* 0x0001000010100824 */ /* 0x000fc800078e00ff */
[----:B--2---:R-:W1:Y:S08]  /*2bc0*/  @P0 F2F.F64.F32 R2, R16 ;  /* 0x0000001000020310 */ /* 0x004e700000201800 */
[----:B-1----:R-:W1:Y:S02]  /*2bd0*/  @P0 F2F.BF16.F64 R17, R2 ;  /* 0x0000000200110310 */ /* 0x002e640000302000 */
[----:B-1----:R-:W-:-:S07]  /*2be0*/  @P0 PRMT R14, R17, 0x7610, R14 ;  /* 0x00007610110e0816 */ /* 0x002fce000000000e */
.L_x_47:
[----:B------:R-:W-:Y:S05]  /*2bf0*/  BSYNC B0 ;  /* 0x0000000000007941 */ /* 0x000fea0003800000 */
.L_x_46:
[----:B--2---:R-:W-:Y:S01]  /*2c00*/  SHFL.BFLY PT, R17, R3, 0x10, 0x1f ;  /* 0x0e001f0003117f89 */ /* 0x004fe200000e0000 */
[----:B------:R-:W-:-:S03]  /*2c10*/  NOP ;  /* 0x0000000000007918 */ /* 0x000fc60000000000 */
[----:B------:R-:W1:Y:S01]  /*2c20*/  SHFL.BFLY PT, R16, R2, 0x10, 0x1f ;  /* 0x0e001f0002107f89 */ /* 0x000e6200000e0000 */
[----:B------:R-:W-:Y:S01]  /*2c30*/  BSSY B0, `(.L_x_54) ;  /* 0x0000038000007945 */ /* 0x000fe20003800000 */
[----:B-1----:R-:W1:Y:S02]  /*2c40*/  F2F.BF16.F64 R17, R16 ;  /* 0x0000001000117310 */ /* 0x002e640000302000 */
[----:B-1----:R-:W-:-:S05]  /*2c50*/  HADD2.BF16_V2 R14, R14.H0_H0, R17.H0_H0 ;  /* 0x200000110e0e7230 */ /* 0x002fca0000200800 */
[----:B------:R-:W-:-:S06]  /*2c60*/  SHF.L.U32 R14, R14, 0x10, RZ ;  /* 0x000000100e0e7819 */ /* 0x000fcc00000006ff */
        /* <DEDUP_REMOVED lines=30> */
[----:B------:R-:W-:Y:S01]  /*2e50*/  PRMT R14, R17, 0x7610, R14 ;  /* 0x00007610110e7816 */ /* 0x000fe2000000000e */
[----:B------:R-:W-:Y:S06]  /*2e60*/  @P3 BRA `(.L_x_55) ;  /* 0x0000000000503947 */ /* 0x000fec0003800000 */
[----:B------:R-:W-:Y:S01]  /*2e70*/  SHF.L.U32 R2, R14, 0x10, RZ ;  /* 0x000000100e027819 */ /* 0x000fe200000006ff */
[----:B------:R-:W-:-:S05]  /*2e80*/  IMAD.MOV.U32 R15, RZ, RZ, R6 ;  /* 0x000000ffff0f7224 */ /* 0x000fca00078e0006 */
[----:B------:R-:W0:Y:S08]  /*2e90*/  F2F.F64.F32 R2, R2 ;  /* 0x0000000200027310 */ /* 0x000e300000201800 */
[----:B0-----:R-:W0:Y:S02]  /*2ea0*/  F2F.BF16.F64 R3, R2 ;  /* 0x0000000200037310 */ /* 0x001e240000302000 */
[----:B0-----:R-:W-:-:S07]  /*2eb0*/  SHF.L.U32 R17, R3, 0x10, RZ ;  /* 0x0000001003117819 */ /* 0x001fce00000006ff */
.L_x_56:
[-CC-:B0-----:R-:W-:Y:S02]  /*2ec0*/  IMAD R3, R7, R0.reuse, R15.reuse ;  /* 0x0000000007037224 */ /* 0x181fe400078e020f */
[-C--:B------:R-:W-:Y:S02]  /*2ed0*/  IMAD R2, R9, R0.reuse, R15 ;  /* 0x0000000009027224 */ /* 0x080fe400078e020f */
[----:B------:R-:W-:Y:S01]  /*2ee0*/  VIADD R15, R15, 0x20 ;  /* 0x000000200f0f7836 */ /* 0x000fe20000000000 */
[----:B------:R-:W-:Y:S02]  /*2ef0*/  LEA R14, R3, UR5, 0x1 ;  /* 0x00000005030e7c11 */ /* 0x000fe4000f8e08ff */
[----:B------:R-:W-:Y:S02]  /*2f00*/  LEA R2, R2, UR5, 0x1 ;  /* 0x0000000502027c11 */ /* 0x000fe4000f8e08ff */
[----:B------:R-:W-:Y:S01]  /*2f10*/  ISETP.GE.AND P0, PT, R15, R0, PT ;  /* 0x000000000f00720c */ /* 0x000fe20003f06270 */
[----:B------:R-:W0:Y:S04]  /*2f20*/  LDS.U16 R3, [R14] ;  /* 0x000000000e037984 */ /* 0x000e280000000400 */
[----:B------:R-:W1:Y:S01]  /*2f30*/  LDS.U16 R2, [R2] ;  /* 0x0000000002027984 */ /* 0x000e620000000400 */
[----:B0-----:R-:W-:Y:S01]  /*2f40*/  IMAD.U32 R16, R3, 0x10000, RZ ;  /* 0x0001000003107824 */ /* 0x001fe200078e00ff */
[----:B-1----:R-:W-:-:S03]  /*2f50*/  SHF.L.U32 R3, R2, 0x10, RZ ;  /* 0x0000001002037819 */ /* 0x002fc600000006ff */
[----:B------:R-:W-:-:S04]  /*2f60*/  FADD R16, -R17, R16 ;  /* 0x0000001011107221 */ /* 0x000fc80000000100 */
[----:B------:R-:W-:-:S05]  /*2f70*/  FMUL R3, R3, R16 ;  /* 0x0000001003037220 */ /* 0x000fca0000400000 */
[----:B------:R-:W-:-:S05]  /*2f80*/  F2FP.BF16.F32.PACK_AB R3, RZ, R3 ;  /* 0x00000003ff03723e */ /* 0x000fca00000010ff */
[----:B------:R0:W-:Y:S01]  /*2f90*/  STS.U16 [R14], R3 ;  /* 0x000000030e007388 */ /* 0x0001e20000000400 */
[----:B------:R-:W-:Y:S05]  /*2fa0*/  @!P0 BRA `(.L_x_56) ;  /* 0xfffffffc00c48947 */ /* 0x000fea000383ffff */
.L_x_55:
[----:B------:R-:W-:Y:S05]  /*2fb0*/  BSYNC B0 ;  /* 0x0000000000007941 */ /* 0x000fea0003800000 */
.L_x_54:
[----:B------:R-:W-:Y:S01]  /*2fc0*/  NOP ;  /* 0x0000000000007918 */ /* 0x000fe20000000000 */
.L_x_39:
[----:B------:R-:W-:Y:S04]  /*2fd0*/  BSSY B0, `(.L_x_57) ;  /* 0x0000048000007945 */ /* 0x000fe80003800000 */
[----:B------:R-:W-:Y:S05]  /*2fe0*/  @P3 BRA `(.L_x_58) ;  /* 0x0000000400183947 */ /* 0x000fea0003800000 */
[----:B0-----:R-:W0:Y:S01]  /*2ff0*/  LDC R23, c[0x0][0x224] ;  /* 0x00008900ff177b82 */ /* 0x001e220000000800 */
[----:B------:R-:W-:Y:S01]  /*3000*/  BSSY B1, `(.L_x_59) ;  /* 0x0000027000017945 */ /* 0x000fe20003800000 */
[----:B------:R-:W-:Y:S02]  /*3010*/  PLOP3.LUT P0, PT, PT, PT, PT, 0x80, 0x0 ;  /* 0x000000000000781c */ /* 0x000fe40003f0f070 */
[----:B0-----:R-:W-:-:S04]  /*3020*/  IADD3 R0, -R6, R23, RZ ;  /* 0x0000001706007210 */ /* 0x001fc80007ffe1ff */
[----:B------:R-:W-:Y:S01]  /*3030*/  ISETP.GT.AND P3, PT, R0, 0x60, PT ;  /* 0x000000600000780c */ /* 0x000fe20003f64270 */
[----:B------:R-:W-:-:S12]  /*3040*/  IMAD.MOV.U32 R0, RZ, RZ, R6 ;  /* 0x000000ffff007224 */ /* 0x000fd800078e0006 */
[----:B------:R-:W-:Y:S05]  /*3050*/  @!P3 BRA `(.L_x_60) ;  /* 0x000000000084b947 */ /* 0x000fea0003800000 */
[----:B-1-34-:R-:W0:Y:S01]  /*3060*/  LDC.64 R2, c[0x0][0x230] ;  /* 0x00008c00ff027b82 */ /* 0x01ae220000000a00 */
[----:B------:R-:W-:Y:S02]  /*3070*/  PLOP3.LUT P0, PT, PT, PT, PT, 0x8, 0x0 ;  /* 0x000000000000781c */ /* 0x000fe40003f0e170 */
[----:B--2---:R-:W-:-:S11]  /*3080*/  IADD3 R25, R23, -0x60, RZ ;  /* 0xffffffa017197810 */ /* 0x004fd60007ffe0ff */
.L_x_61:
[C---:B-1----:R-:W-:Y:S01]  /*3090*/  VIADD R16, R0.reuse, 0x20 ;  /* 0x0000002000107836 */ /* 0x042fe20000000000 */
[C---:B------:R-:W-:Y:S01]  /*30a0*/  IADD3 R18, R0.reuse, 0x40, RZ ;  /* 0x0000004000127810 */ /* 0x040fe20007ffe0ff */
[----:B------:R-:W-:Y:S02]  /*30b0*/  VIADD R20, R0, 0x60 ;  /* 0x0000006000147836 */ /* 0x000fe40000000000 */
[CC--:B------:R-:W-:Y:S02]  /*30c0*/  IMAD R14, R7.reuse, R23.reuse, R0 ;  /* 0x00000017070e7224 */ /* 0x0c0fe400078e0200 */
[CC--:B------:R-:W-:Y:S02]  /*30d0*/  IMAD R15, R7.reuse, R23.reuse, R16 ;  /* 0x00000017070f7224 */ /* 0x0c0fe400078e0210 */
[CC--:B------:R-:W-:Y:S01]  /*30e0*/  IMAD R17, R7.reuse, R23.reuse, R18 ;  /* 0x0000001707117224 */ /* 0x0c0fe200078e0212 */
[----:B------:R-:W-:Y:S01]  /*30f0*/  LEA R27, R14, UR5, 0x1 ;  /* 0x000000050e1b7c11 */ /* 0x000fe2000f8e08ff */
[-C--:B------:R-:W-:Y:S01]  /*3100*/  IMAD R19, R7, R23.reuse, R20 ;  /* 0x0000001707137224 */ /* 0x080fe200078e0214 */
[----:B------:R-:W-:Y:S01]  /*3110*/  LEA R22, R15, UR5, 0x1 ;  /* 0x000000050f167c11 */ /* 0x000fe2000f8e08ff */
[CC--:B------:R-:W-:Y:S01]  /*3120*/  IMAD R15, R28.reuse, R23.reuse, R0 ;  /* 0x000000171c0f7224 */ /* 0x0c0fe200078e0200 */
[----:B------:R-:W-:Y:S01]  /*3130*/  LEA R24, R17, UR5, 0x1 ;  /* 0x0000000511187c11 */ /* 0x000fe2000f8e08ff */
[CC--:B------:R-:W-:Y:S01]  /*3140*/  IMAD R17, R28.reuse, R23.reuse, R16 ;  /* 0x000000171c117224 */ /* 0x0c0fe200078e0210 */
[----:B------:R-:W-:Y:S01]  /*3150*/  LEA R26, R19, UR5, 0x1 ;  /* 0x00000005131a7c11 */ /* 0x000fe2000f8e08ff */
[----:B------:R-:W1:Y:S01]  /*3160*/  LDS.U16 R27, [R27] ;  /* 0x000000001b1b7984 */ /* 0x000e620000000400 */
[-C--:B------:R-:W-:Y:S01]  /*3170*/  IMAD R19, R28, R23.reuse, R18 ;  /* 0x000000171c137224 */ /* 0x080fe200078e0212 */
[----:B------:R-:W-:Y:S01]  /*3180*/  IADD3 R0, R0, 0x80, RZ ;  /* 0x0000008000007810 */ /* 0x000fe20007ffe0ff */
[----:B------:R-:W-:Y:S01]  /*3190*/  IMAD R21, R28, R23, R20 ;  /* 0x000000171c157224 */ /* 0x000fe200078e0214 */
[----:B------:R-:W2:Y:S01]  /*31a0*/  LDS.U16 R29, [R22] ;  /* 0x00000000161d7984 */ /* 0x000ea20000000400 */
[----:B0-----:R-:W-:Y:S01]  /*31b0*/  IMAD.WIDE R14, R15, 0x2, R2 ;  /* 0x000000020f0e7825 */ /* 0x001fe200078e0202 */
[----:B------:R-:W-:-:S02]  /*31c0*/  ISETP.GE.AND P3, PT, R0, R25, PT ;  /* 0x000000190000720c */ /* 0x000fc40003f66270 */
[----:B------:R-:W0:Y:S01]  /*31d0*/  LDS.U16 R31, [R24] ;  /* 0x00000000181f7984 */ /* 0x000e220000000400 */
[----:B------:R-:W-:-:S03]  /*31e0*/  IMAD.WIDE R16, R17, 0x2, R2 ;  /* 0x0000000211107825 */ /* 0x000fc600078e0202 */
[----:B------:R-:W3:Y:S01]  /*31f0*/  LDS.U16 R33, [R26] ;  /* 0x000000001a217984 */ /* 0x000ee20000000400 */
[----:B------:R-:W-:-:S04]  /*3200*/  IMAD.WIDE R18, R19, 0x2, R2 ;  /* 0x0000000213127825 */ /* 0x000fc800078e0202 */
[----:B------:R-:W-:Y:S01]  /*3210*/  IMAD.WIDE R20, R21, 0x2, R2 ;  /* 0x0000000215147825 */ /* 0x000fe200078e0202 */
[----:B-1----:R1:W-:Y:S04]  /*3220*/  STG.E.U16 desc[UR8][R14.64], R27 ;  /* 0x0000001b0e007986 */ /* 0x0023e8000c101508 */
[----:B--2---:R1:W-:Y:S04]  /*3230*/  STG.E.U16 desc[UR8][R16.64], R29 ;  /* 0x0000001d10007986 */ /* 0x0043e8000c101508 */
[----:B0-----:R1:W-:Y:S04]  /*3240*/  STG.E.U16 desc[UR8][R18.64], R31 ;  /* 0x0000001f12007986 */ /* 0x0013e8000c101508 */
[----:B---3--:R1:W-:Y:S01]  /*3250*/  STG.E.U16 desc[UR8][R20.64], R33 ;  /* 0x0000002114007986 */ /* 0x0083e2000c101508 */
[----:B------:R-:W-:Y:S05]  /*3260*/  @!P3 BRA `(.L_x_61) ;  /* 0xfffffffc0088b947 */ /* 0x000fea000383ffff */
.L_x_60:
[----:B------:R-:W-:Y:S05]  /*3270*/  BSYNC B1 ;  /* 0x0000000000017941 */ /* 0x000fea0003800000 */
.L_x_59:
[----:B-1-3--:R-:W-:Y:S01]  /*3280*/  IMAD.IADD R2, R23, 0x1, -R0 ;  /* 0x0000000117027824 */ /* 0x00afe200078e0a00 */
[----:B------:R-:W-:Y:S04]  /*3290*/  BSSY B1, `(.L_x_62) ;  /* 0x0000013000017945 */ /* 0x000fe80003800000 */
[----:B------:R-:W-:-:S13]  /*32a0*/  ISETP.GT.AND P3, PT, R2, 0x20, PT ;  /* 0x000000200200780c */ /* 0x000fda0003f64270 */
[----:B------:R-:W-:Y:S05]  /*32b0*/  @!P3 BRA `(.L_x_63) ;  /* 0x000000000040b947 */ /* 0x000fea0003800000 */
[----:B------:R-:W-:Y:S01]  /*32c0*/  IADD3 R14, R0, 0x20, RZ ;  /* 0x00000020000e7810 */ /* 0x000fe20007ffe0ff */
[CCC-:B------:R-:W-:Y:S01]  /*32d0*/  IMAD R2, R7.reuse, R23.reuse, R0.reuse ;  /* 0x0000001707027224 */ /* 0x1c0fe200078e0200 */
[----:B------:R-:W-:Y:S01]  /*32e0*/  PLOP3.LUT P0, PT, PT, PT, PT, 0x8, 0x0 ;  /* 0x000000000000781c */ /* 0x000fe20003f0e170 */
[-C--:B------:R-:W-:Y:S02]  /*32f0*/  IMAD R15, R28, R23.reuse, R0 ;  /* 0x000000171c0f7224 */ /* 0x080fe400078e0200 */
[-CC-:B----4-:R-:W-:Y:S01]  /*3300*/  IMAD R3, R7, R23.reuse, R14.reuse ;  /* 0x0000001707037224 */ /* 0x190fe200078e020e */
[----:B--2---:R-:W-:Y:S01]  /*3310*/  LEA R16, R2, UR5, 0x1 ;  /* 0x0000000502107c11 */ /* 0x004fe2000f8e08ff */
[----:B------:R-:W-:Y:S02]  /*3320*/  IMAD R19, R28, R23, R14 ;  /* 0x000000171c137224 */ /* 0x000fe400078e020e */
[----:B------:R-:W-:Y:S01]  /*3330*/  VIADD R0, R0, 0x40 ;  /* 0x0000004000007836 */ /* 0x000fe20000000000 */
[----:B------:R-:W-:Y:S01]  /*3340*/  LEA R18, R3, UR5, 0x1 ;  /* 0x0000000503127c11 */ /* 0x000fe2000f8e08ff */
[----:B------:R-:W0:Y:S01]  /*3350*/  LDS.U16 R17, [R16] ;  /* 0x0000000010117984 */ /* 0x000e220000000400 */
[----:B------:R-:W1:Y:S03]  /*3360*/  LDC.64 R2, c[0x0][0x230] ;  /* 0x00008c00ff027b82 */ /* 0x000e660000000a00 */
[----:B------:R-:W2:Y:S01]  /*3370*/  LDS.U16 R21, [R18] ;  /* 0x0000000012157984 */ /* 0x000ea20000000400 */
[----:B-1----:R-:W-:-:S04]  /*3380*/  IMAD.WIDE R14, R15, 0x2, R2 ;  /* 0x000000020f0e7825 */ /* 0x002fc800078e0202 */
[----:B------:R-:W-:Y:S01]  /*3390*/  IMAD.WIDE R2, R19, 0x2, R2 ;  /* 0x0000000213027825 */ /* 0x000fe200078e0202 */
[----:B0-----:R0:W-:Y:S04]  /*33a0*/  STG.E.U16 desc[UR8][R14.64], R17 ;  /* 0x000000110e007986 */ /* 0x0011e8000c101508 */
[----:B--2---:R0:W-:Y:S02]  /*33b0*/  STG.E.U16 desc[UR8][R2.64], R21 ;  /* 0x0000001502007986 */ /* 0x0041e4000c101508 */
.L_x_63:
[----:B------:R-:W-:Y:S05]  /*33c0*/  BSYNC B1 ;  /* 0x0000000000017941 */ /* 0x000fea0003800000 */
.L_x_62:
[----:B------:R-:W-:-:S13]  /*33d0*/  ISETP.LT.OR P0, PT, R0, R23, P0 ;  /* 0x000000170000720c */ /* 0x000fda0000701670 */
[-CC-:B0-----:R-:W-:Y:S02]  /*33e0*/  @P0 IMAD R2, R7, R23.reuse, R0.reuse ;  /* 0x0000001707020224 */ /* 0x181fe400078e0200 */
[----:B------:R-:W-:-:S03]  /*33f0*/  @P0 IMAD R23, R28, R23, R0 ;  /* 0x000000171c170224 */ /* 0x000fc600078e0200 */
[----:B------:R-:W-:Y:S02]  /*3400*/  @P0 LEA R14, R2, UR5, 0x1 ;  /* 0x00000005020e0c11 */ /* 0x000fe4000f8e08ff */
[----:B----4-:R-:W0:Y:S03]  /*3410*/  @P0 LDC.64 R2, c[0x0][0x230] ;  /* 0x00008c00ff020b82 */ /* 0x010e260000000a00 */
[----:B------:R-:W1:Y:S01]  /*3420*/  @P0 LDS.U16 R15, [R14] ;  /* 0x000000000e0f0984 */ /* 0x000e620000000400 */
[----:B0-----:R-:W-:-:S05]  /*3430*/  @P0 IMAD.WIDE R2, R23, 0x2, R2 ;  /* 0x0000000217020825 */ /* 0x001fca00078e0202 */
[----:B-1----:R0:W-:Y:S02]  /*3440*/  @P0 STG.E.U16 desc[UR8][R2.64], R15 ;  /* 0x0000000f02000986 */ /* 0x0021e4000c101508 */
.L_x_58:
[----:B------:R-:W-:Y:S05]  /*3450*/  BSYNC B0 ;  /* 0x0000000000007941 */ /* 0x000fea0003800000 */
.L_x_57:
[----:B------:R-:W-:Y:S01]  /*3460*/  NOP ;  /* 0x0000000000007918 */ /* 0x000fe20000000000 */
[----:B------:R-:W-:Y:S05]  /*3470*/  @!P2 BRA `(.L_x_64) ;  /* 0xffffffcc00bca947 */ /* 0x000fea000383ffff */
[----:B------:R-:W-:Y:S05]  /*3480*/  EXIT ;  /* 0x000000000000794d */ /* 0x000fea0003800000 */
        .weak           $__internal_0_$__cuda_sm20_div_rn_f64_full
        .type           $__internal_0_$__cuda_sm20_div_rn_f64_full,@function
        .size           $__internal_0_$__cuda_sm20_div_rn_f64_full,(.L_x_597 - $__internal_0_$__cuda_sm20_div_rn_f64_full)
$__internal_0_$__cuda_sm20_div_rn_f64_full:
[C---:B------:R-:W-:Y:S01]  /*3490*/  FSETP.GEU.AND P0, PT, |R17|.reuse, 1.469367938527859385e-39, PT ;  /* 0x001000001100780b */ /* 0x040fe20003f0e200 */
[----:B------:R-:W-:Y:S01]  /*34a0*/  IMAD.MOV.U32 R20, RZ, RZ, 0x1 ;  /* 0x00000001ff147424 */ /* 0x000fe200078e00ff */
[----:B------:R-:W-:Y:S01]  /*34b0*/  LOP3.LUT R14, R17, 0x800fffff, RZ, 0xc0, !PT ;  /* 0x800fffff110e7812 */ /* 0x000fe200078ec0ff */
[----:B------:R-:W-:Y:S01]  /*34c0*/  BSSY B2, `(.L_x_65) ;  /* 0x0000054000027945 */ /* 0x000fe20003800000 */
[C---:B------:R-:W-:Y:S02]  /*34d0*/  FSETP.GEU.AND P5, PT, |R19|.reuse, 1.469367938527859385e-39, PT ;  /* 0x001000001300780b */ /* 0x040fe40003fae200 */
[----:B------:R-:W-:Y:S02]  /*34e0*/  LOP3.LUT R15, R14, 0x3ff00000, RZ, 0xfc, !PT ;  /* 0x3ff000000e0f7812 */ /* 0x000fe400078efcff */
[----:B------:R-:W-:Y:S02]  /*34f0*/  MOV R14, R16 ;  /* 0x00000010000e7202 */ /* 0x000fe40000000f00 */
[----:B------:R-:W-:-:S02]  /*3500*/  LOP3.LUT R33, R19, 0x7ff00000, RZ, 0xc0, !PT ;  /* 0x7ff0000013217812 */ /* 0x000fc400078ec0ff */
[----:B------:R-:W-:Y:S01]  /*3510*/  MOV R34, 0x1ca00000 ;  /* 0x1ca0000000227802 */ /* 0x000fe20000000f00 */
[----:B------:R-:W-:Y:S01]  /*3520*/  @!P0 DMUL R14, R16, 8.98846567431157953865e+307 ;  /* 0x7fe00000100e8828 */ /* 0x000fe20000000000 */
[----:B------:R-:W-:-:S03]  /*3530*/  LOP3.LUT R36, R17, 0x7ff00000, RZ, 0xc0, !PT ;  /* 0x7ff0000011247812 */ /* 0x000fc600078ec0ff */
[----:B------:R-:W-:Y:S02]  /*3540*/  @!P5 LOP3.LUT R22, R17, 0x7ff00000, RZ, 0xc0, !PT ;  /* 0x7ff000001116d812 */ /* 0x000fe400078ec0ff */
[----:B------:R-:W0:Y:S02]  /*3550*/  MUFU.RCP64H R21, R15 ;  /* 0x0000000f00157308 */ /* 0x000e240000001800 */
[----:B------:R-:W-:-:S04]  /*3560*/  @!P5 ISETP.GE.U32.AND P6, PT, R33, R22, PT ;  /* 0x000000162100d20c */ /* 0x000fc80003fc6070 */
[----:B------:R-:W-:Y:S02]  /*3570*/  @!P5 SEL R23, R34, 0x63400000, !P6 ;  /* 0x634000002217d807 */ /* 0x000fe40007000000 */
[----:B------:R-:W-:Y:S02]  /*3580*/  ISETP.GE.U32.AND P6, PT, R33, R36, PT ;  /* 0x000000242100720c */ /* 0x000fe40003fc6070 */
[----:B------:R-:W-:Y:S02]  /*3590*/  @!P5 LOP3.LUT R26, R23, 0x80000000, R19, 0xf8, !PT ;  /* 0x80000000171ad812 */ /* 0x000fe400078ef813 */
[----:B------:R-:W-:Y:S02]  /*35a0*/  @!P0 LOP3.LUT R36, R15, 0x7ff00000, RZ, 0xc0, !PT ;  /* 0x7ff000000f248812 */ /* 0x000fe400078ec0ff */
[----:B------:R-:W-:Y:S02]  /*35b0*/  @!P5 LOP3.LUT R27, R26, 0x100000, RZ, 0xfc, !PT ;  /* 0x001000001a1bd812 */ /* 0x000fe400078efcff */
[----:B------:R-:W-:Y:S01]  /*35c0*/  @!P5 MOV R26, RZ ;  /* 0x000000ff001ad202 */ /* 0x000fe20000000f00 */
[----:B0-----:R-:W-:-:S08]  /*35d0*/  DFMA R24, R20, -R14, 1 ;  /* 0x3ff000001418742b */ /* 0x001fd0000000080e */
[----:B------:R-:W-:-:S08]  /*35e0*/  DFMA R24, R24, R24, R24 ;  /* 0x000000181818722b */ /* 0x000fd00000000018 */
[----:B------:R-:W-:Y:S01]  /*35f0*/  DFMA R24, R20, R24, R20 ;  /* 0x000000181418722b */ /* 0x000fe20000000014 */
[----:B------:R-:W-:Y:S01]  /*3600*/  SEL R21, R34, 0x63400000, !P6 ;  /* 0x6340000022157807 */ /* 0x000fe20007000000 */
[----:B------:R-:W-:-:S03]  /*3610*/  IMAD.MOV.U32 R20, RZ, RZ, R18 ;  /* 0x000000ffff147224 */ /* 0x000fc600078e0012 */
[----:B------:R-:W-:-:S03]  /*3620*/  LOP3.LUT R21, R21, 0x800fffff, R19, 0xf8, !PT ;  /* 0x800fffff15157812 */ /* 0x000fc600078ef813 */
[----:B------:R-:W-:-:S03]  /*3630*/  DFMA R22, R24, -R14, 1 ;  /* 0x3ff000001816742b */ /* 0x000fc6000000080e */
[----:B------:R-:W-:-:S05]  /*3640*/  @!P5 DFMA R20, R20, 2, -R26 ;  /* 0x400000001414d82b */ /* 0x000fca000000081a */
[----:B------:R-:W-:-:S08]  /*3650*/  DFMA R22, R24, R22, R24 ;  /* 0x000000161816722b */ /* 0x000fd00000000018 */
[----:B------:R-:W-:-:S08]  /*3660*/  DMUL R24, R22, R20 ;  /* 0x0000001416187228 */ /* 0x000fd00000000000 */
[----:B------:R-:W-:-:S08]  /*3670*/  DFMA R26, R24, -R14, R20 ;  /* 0x8000000e181a722b */ /* 0x000fd00000000014 */
[----:B------:R-:W-:Y:S01]  /*3680*/  DFMA R26, R22, R26, R24 ;  /* 0x0000001a161a722b */ /* 0x000fe20000000018 */
[----:B------:R-:W-:Y:S01]  /*3690*/  IMAD.MOV.U32 R25, RZ, RZ, R33 ;  /* 0x000000ffff197224 */ /* 0x000fe200078e0021 */
[----:B------:R-:W-:-:S04]  /*36a0*/  @!P5 LOP3.LUT R25, R21, 0x7ff00000, RZ, 0xc0, !PT ;  /* 0x7ff000001519d812 */ /* 0x000fc800078ec0ff */
[----:B------:R-:W-:-:S04]  /*36b0*/  IADD3 R22, R25, -0x1, RZ ;  /* 0xffffffff19167810 */ /* 0x000fc80007ffe0ff */
[----:B------:R-:W-:Y:S01]  /*36c0*/  ISETP.GT.U32.AND P0, PT, R22, 0x7feffffe, PT ;  /* 0x7feffffe1600780c */ /* 0x000fe20003f04070 */
[----:B------:R-:W-:-:S05]  /*36d0*/  VIADD R22, R36, 0xffffffff ;  /* 0xffffffff24167836 */ /* 0x000fca0000000000 */
[----:B------:R-:W-:-:S13]  /*36e0*/  ISETP.GT.U32.OR P0, PT, R22, 0x7feffffe, P0 ;  /* 0x7feffffe1600780c */ /* 0x000fda0000704470 */
[----:B------:R-:W-:Y:S05]  /*36f0*/  @P0 BRA `(.L_x_66) ;  /* 0x00000000006c0947 */ /* 0x000fea0003800000 */
[----:B------:R-:W-:-:S04]  /*3700*/  LOP3.LUT R22, R17, 0x7ff00000, RZ, 0xc0, !PT ;  /* 0x7ff0000011167812 */ /* 0x000fc800078ec0ff */
[CC--:B------:R-:W-:Y:S02]  /*3710*/  VIADDMNMX R18, R33.reuse, -R22.reuse, 0xb9600000, !PT ;  /* 0xb960000021127446 */ /* 0x0c0fe40007800916 */
[----:B------:R-:W-:Y:S02]  /*3720*/  ISETP.GE.U32.AND P0, PT, R33, R22, PT ;  /* 0x000000162100720c */ /* 0x000fe40003f06070 */
[----:B------:R-:W-:Y:S02]  /*3730*/  VIMNMX R18, R18, 0x46a00000, PT ;  /* 0x46a0000012127848 */ /* 0x000fe40003fe0100 */
[----:B------:R-:W-:-:S04]  /*3740*/  SEL R19, R34, 0x63400000, !P0 ;  /* 0x6340000022137807 */ /* 0x000fc80004000000 */
[----:B------:R-:W-:Y:S02]  /*3750*/  IADD3 R24, -R19, R18, RZ ;  /* 0x0000001213187210 */ /* 0x000fe40007ffe1ff */
[----:B------:R-:W-:-:S03]  /*3760*/  MOV R18, RZ ;  /* 0x000000ff00127202 */ /* 0x000fc60000000f00 */
[----:B------:R-:W-:-:S06]  /*3770*/  VIADD R19, R24, 0x7fe00000 ;  /* 0x7fe0000018137836 */ /* 0x000fcc0000000000 */
[----:B------:R-:W-:-:S10]  /*3780*/  DMUL R22, R26, R18 ;  /* 0x000000121a167228 */ /* 0x000fd40000000000 */
[----:B------:R-:W-:-:S13]  /*3790*/  FSETP.GTU.AND P0, PT, |R23|, 1.469367938527859385e-39, PT ;  /* 0x001000001700780b */ /* 0x000fda0003f0c200 */
[----:B------:R-:W-:Y:S05]  /*37a0*/  @P0 BRA `(.L_x_67) ;  /* 0x0000000000940947 */ /* 0x000fea0003800000 */
[----:B------:R-:W-:Y:S01]  /*37b0*/  DFMA R14, R26, -R14, R20 ;  /* 0x8000000e1a0e722b */ /* 0x000fe20000000014 */
[----:B------:R-:W-:-:S09]  /*37c0*/  IMAD.MOV.U32 R18, RZ, RZ, RZ ;  /* 0x000000ffff127224 */ /* 0x000fd200078e00ff */
[C---:B------:R-:W-:Y:S02]  /*37d0*/  FSETP.NEU.AND P0, PT, R15.reuse, RZ, PT ;  /* 0x000000ff0f00720b */ /* 0x040fe40003f0d000 */
[----:B------:R-:W-:-:S04]  /*37e0*/  LOP3.LUT R17, R15, 0x80000000, R17, 0x48, !PT ;  /* 0x800000000f117812 */ /* 0x000fc800078e4811 */
[----:B------:R-:W-:-:S07]  /*37f0*/  LOP3.LUT R19, R17, R19, RZ, 0xfc, !PT ;  /* 0x0000001311137212 */ /* 0x000fce00078efcff */
[----:B------:R-:W-:Y:S05]  /*3800*/  @!P0 BRA `(.L_x_67) ;  /* 0x00000000007c8947 */ /* 0x000fea0003800000 */
[----:B------:R-:W-:Y:S01]  /*3810*/  IADD3 R15, -R24, RZ, RZ ;  /* 0x000000ff180f7210 */ /* 0x000fe20007ffe1ff */
[----:B------:R-:W-:Y:S01]  /*3820*/  IMAD.MOV.U32 R14, RZ, RZ, RZ ;  /* 0x000000ffff0e7224 */ /* 0x000fe200078e00ff */
[----:B------:R-:W-:-:S05]  /*3830*/  DMUL.RP R18, R26, R18 ;  /* 0x000000121a127228 */ /* 0x000fca0000008000 */
[----:B------:R-:W-:-:S05]  /*3840*/  DFMA R14, R22, -R14, R26 ;  /* 0x8000000e160e722b */ /* 0x000fca000000001a */
[----:B------:R-:W-:Y:S02]  /*3850*/  LOP3.LUT R17, R19, R17, RZ, 0x3c, !PT ;  /* 0x0000001113117212 */ /* 0x000fe400078e3cff */
[----:B------:R-:W-:-:S04]  /*3860*/  IADD3 R14, -R24, -0x43300000, RZ ;  /* 0xbcd00000180e7810 */ /* 0x000fc80007ffe1ff */
[----:B------:R-:W-:-:S04]  /*3870*/  FSETP.NEU.AND P0, PT, |R15|, R14, PT ;  /* 0x0000000e0f00720b */ /* 0x000fc80003f0d200 */
[----:B------:R-:W-:Y:S02]  /*3880*/  FSEL R22, R18, R22, !P0 ;  /* 0x0000001612167208 */ /* 0x000fe40004000000 */
[----:B------:R-:W-:Y:S01]  /*3890*/  FSEL R23, R17, R23, !P0 ;  /* 0x0000001711177208 */ /* 0x000fe20004000000 */
[----:B------:R-:W-:Y:S06]  /*38a0*/  BRA `(.L_x_67) ;  /* 0x0000000000547947 */ /* 0x000fec0003800000 */
.L_x_66:
[----:B------:R-:W-:-:S14]  /*38b0*/  DSETP.NAN.AND P0, PT, R18, R18, PT ;  /* 0x000000121200722a */ /* 0x000fdc0003f08000 */
[----:B------:R-:W-:Y:S05]  /*38c0*/  @P0 BRA `(.L_x_68) ;  /* 0x0000000000440947 */ /* 0x000fea0003800000 */
[----:B------:R-:W-:-:S14]  /*38d0*/  DSETP.NAN.AND P0, PT, R16, R16, PT ;  /* 0x000000101000722a */ /* 0x000fdc0003f08000 */
[----:B------:R-:W-:Y:S05]  /*38e0*/  @P0 BRA `(.L_x_69) ;  /* 0x0000000000300947 */ /* 0x000fea0003800000 */
[----:B------:R-:W-:Y:S01]  /*38f0*/  ISETP.NE.AND P0, PT, R25, R36, PT ;  /* 0x000000241900720c */ /* 0x000fe20003f05270 */
[----:B------:R-:W-:Y:S01]  /*3900*/  IMAD.MOV.U32 R23, RZ, RZ, -0x80000 ;  /* 0xfff80000ff177424 */ /* 0x000fe200078e00ff */
[----:B------:R-:W-:-:S11]  /*3910*/  MOV R22, 0x0 ;  /* 0x0000000000167802 */ /* 0x000fd60000000f00 */
[----:B------:R-:W-:Y:S05]  /*3920*/  @!P0 BRA `(.L_x_67) ;  /* 0x0000000000348947 */ /* 0x000fea0003800000 */
[----:B------:R-:W-:Y:S02]  /*3930*/  ISETP.NE.AND P0, PT, R25, 0x7ff00000, PT ;  /* 0x7ff000001900780c */ /* 0x000fe40003f05270 */
[----:B------:R-:W-:Y:S02]  /*3940*/  LOP3.LUT R23, R19, 0x80000000, R17, 0x48, !PT ;  /* 0x8000000013177812 */ /* 0x000fe400078e4811 */
[----:B------:R-:W-:-:S13]  /*3950*/  ISETP.EQ.OR P0, PT, R36, RZ, !P0 ;  /* 0x000000ff2400720c */ /* 0x000fda0004702670 */
[----:B------:R-:W-:Y:S02]  /*3960*/  @P0 LOP3.LUT R14, R23, 0x7ff00000, RZ, 0xfc, !PT ;  /* 0x7ff00000170e0812 */ /* 0x000fe400078efcff */
[----:B------:R-:W-:Y:S01]  /*3970*/  @!P0 MOV R22, RZ ;  /* 0x000000ff00168202 */ /* 0x000fe20000000f00 */
[----:B------:R-:W-:Y:S01]  /*3980*/  @P0 IMAD.MOV.U32 R22, RZ, RZ, RZ ;  /* 0x000000ffff160224 */ /* 0x000fe200078e00ff */
[----:B------:R-:W-:Y:S01]  /*3990*/  @P0 MOV R23, R14 ;  /* 0x0000000e00170202 */ /* 0x000fe20000000f00 */
[----:B------:R-:W-:Y:S06]  /*39a0*/  BRA `(.L_x_67) ;  /* 0x0000000000147947 */ /* 0x000fec0003800000 */
.L_x_69:
[----:B------:R-:W-:Y:S01]  /*39b0*/  LOP3.LUT R23, R17, 0x80000, RZ, 0xfc, !PT ;  /* 0x0008000011177812 */ /* 0x000fe200078efcff */
[----:B------:R-:W-:Y:S01]  /*39c0*/  IMAD.MOV.U32 R22, RZ, RZ, R16 ;  /* 0x000000ffff167224 */ /* 0x000fe200078e0010 */
[----:B------:R-:W-:Y:S06]  /*39d0*/  BRA `(.L_x_67) ;  /* 0x0000000000087947 */ /* 0x000fec0003800000 */
.L_x_68:
[----:B------:R-:W-:Y:S02]  /*39e0*/  LOP3.LUT R23, R19, 0x80000, RZ, 0xfc, !PT ;  /* 0x0008000013177812 */ /* 0x000fe400078efcff */
[----:B------:R-:W-:-:S07]  /*39f0*/  MOV R22, R18 ;  /* 0x0000001200167202 */ /* 0x000fce0000000f00 */
.L_x_67:
[----:B------:R-:W-:Y:S05]  /*3a00*/  BSYNC B2 ;  /* 0x0000000000027941 */ /* 0x000fea0003800000 */
.L_x_65:
[----:B------:R-:W-:Y:S01]  /*3a10*/  HFMA2.MMA R15, -RZ, RZ, 0, 0 ;  /* 0x00000000ff0f7435 */ /* 0x000fe200000001ff */
[----:B------:R-:W-:Y:S01]  /*3a20*/  IMAD.MOV.U32 R14, RZ, RZ, R0 ;  /* 0x000000ffff0e7224 */ /* 0x000fe200078e0000 */
[----:B------:R-:W-:Y:S01]  /*3a30*/  MOV R19, R23 ;  /* 0x0000001700137202 */ /* 0x000fe20000000f00 */
[----:B------:R-:W-:-:S03]  /*3a40*/  IMAD.MOV.U32 R18, RZ, RZ, R22 ;  /* 0x000000ffff127224 */ /* 0x000fc600078e0016 */
[----:B------:R-:W-:Y:S05]  /*3a50*/  RET.REL.NODEC R14 `(_ZN18transformer_engine44fused_score_for_moe_aux_loss_backward_kernelI13__nv_bfloat16EEvPKT_S4_iiiiPS2_) ;  /* 0xffffffc40e687950 */ /* 0x000fea0003c3ffff */
.L_x_70:
[----:B------:R-:W-:-:S00]  /*3a60*/  BRA `(.L_x_70) ;  /* 0xfffffffc00fc7947 */ /* 0x000fc0000383ffff */
[----:B------:R-:W-:-:S00]  /*3a70*/  NOP ;  /* 0x0000000000007918 */ /* 0x000fc00000000000 */
        /* <DEDUP_REMOVED lines=8> */
.L_x_597:


//--------------------- .text._ZN18transformer_engine44fused_score_for_moe_aux_loss_backward_kernelI6__halfEEvPKT_S4_iiiiPS2_ --------------------------
	.section	.text._ZN18transformer_engine44fused_score_for_moe_aux_loss_backward_kernelI6__halfEEvPKT_S4_iiiiPS2_,"ax",@progbits
	.align	128
        .global         _ZN18transformer_engine44fused_score_for_moe_aux_loss_backward_kernelI6__halfEEvPKT_S4_iiiiPS2_
        .type           _ZN18transformer_engine44fused_score_for_moe_aux_loss_backward_kernelI6__halfEEvPKT_S4_iiiiPS2_,@function
        .size           _ZN18transformer_engine44fused_score_for_moe_aux_loss_backward_kernelI6__halfEEvPKT_S4_iiiiPS2_,(.L_x_598 - _ZN18transformer_engine44fused_score_for_moe_aux_loss_backward_kernelI6__halfEEvPKT_S4_iiiiPS2_)
        .other          _ZN18transformer_engine44fused_score_for_moe_aux_loss_backward_kernelI6__halfEEvPKT_S4_iiiiPS2_,@"STO_CUDA_ENTRY STV_DEFAULT"
_ZN18transformer_engine44fused_score_for_moe_aux_loss_backward_kernelI6__halfEEvPKT_S4_iiiiPS2_:
.text._ZN18transformer_engine44fused_score_for_moe_aux_loss_backward_kernelI6__halfEEvPKT_S4_iiiiPS2_:
        /* <DEDUP_REMOVED lines=11> */
[----:B0-----:R-:W-:Y:S02]  /*00b0*/  IADD3 R2, R0, 0xffffffe, RZ ;  /* 0x0ffffffe00027810 */ /* 0x001fe40007ffe0ff */
[----:B------:R-:W-:-:S04]  /*00c0*/  IABS R0, R5 ;  /* 0x0000000500007213 */ /* 0x000fc80000000000 */
[----:B------:R0:W1:Y:S01]  /*00d0*/  F2I.FTZ.U32.TRUNC.NTZ R3, R2 ;  /* 0x0000000200037305 */ /* 0x000062000021f000 */
[----:B------:R-:W-:-:S04]  /*00e0*/  LOP3.LUT R5, R5, R4, RZ, 0x3c, !PT ;  /* 0x0000000405057212 */ /* 0x000fc800078e3cff */
[----:B------:R-:W-:Y:S01]  /*00f0*/  ISETP.GE.AND P2, PT, R5, RZ, PT ;  /* 0x000000ff0500720c */ /* 0x000fe20003f46270 */
[----:B0-----:R-:W-:Y:S02]  /*0100*/  IMAD.MOV.U32 R2, RZ, RZ, RZ ;  /* 0x000000ffff027224 */ /* 0x001fe400078e00ff */
[----:B-1----:R-:W-:-:S04]  /*0110*/  IMAD.MOV R6, RZ, RZ, -R3 ;  /* 0x000000ffff067224 */ /* 0x002fc800078e0a03 */
[----:B------:R-:W-:-:S04]  /*0120*/  IMAD R9, R6, R7, RZ ;  /* 0x0000000706097224 */ /* 0x000fc800078e02ff */
[----:B------:R-:W-:Y:S01]  /*0130*/  IMAD.HI.U32 R3, R3, R9, R2 ;  /* 0x0000000903037227 */ /* 0x000fe200078e0002 */
[----:B------:R-:W-:-:S05]  /*0140*/  MOV R2, R8 ;  /* 0x0000000800027202 */ /* 0x000fca0000000f00 */
[----:B------:R-:W-:-:S04]  /*0150*/  IMAD.HI.U32 R3, R3, R0, RZ ;  /* 0x0000000003037227 */ /* 0x000fc800078e00ff */
[----:B------:R-:W-:-:S05]  /*0160*/  IMAD R0, R3, R2, R0 ;  /* 0x0000000203007224 */ /* 0x000fca00078e0200 */
[----:B------:R-:W-:-:S13]  /*0170*/  ISETP.GT.U32.AND P1, PT, R7, R0, PT ;  /* 0x000000000700720c */ /* 0x000fda0003f24070 */
[----:B------:R-:W-:Y:S01]  /*0180*/  @!P1 IMAD.IADD R0, R0, 0x1, -R7 ;  /* 0x0000000100009824 */ /* 0x000fe200078e0a07 */
[----:B------:R-:W-:Y:S02]  /*0190*/  @!P1 IADD3 R3, R3, 0x1, RZ ;  /* 0x0000000103039810 */ /* 0x000fe40007ffe0ff */
        /* <DEDUP_REMOVED lines=20> */
[----:B------:R-:W-:Y:S02]  /*02e0*/  IADD3 R9, R4, R7, RZ ;  /* 0x0000000704097210 */ /* 0x000fe40007ffe0ff */
[----:B--2---:R-:W-:Y:S02]  /*02f0*/  ISETP.NE.AND P1, PT, R3, RZ, PT ;  /* 0x000000ff0300720c */ /* 0x004fe40003f25270 */
[----:B------:R-:W-:Y:S01]  /*0300*/  LOP3.LUT R10, R6, 0x20, RZ, 0xfc, !PT ;  /* 0x00000020060a7812 */ /* 0x000fe200078efcff */
[----:B------:R-:W-:Y:S01]  /*0310*/  IMAD.IADD R11, R4, 0x1, R9 ;  /* 0x00000001040b7824 */ /* 0x000fe200078e0209 */
[----:B------:R-:W-:Y:S01]  /*0320*/  ISETP.GT.AND P1, PT, R2, 0x1, !P1 ;  /* 0x000000010200780c */ /* 0x000fe20004f24270 */
[----:B------:R-:W-:-:S02]  /*0330*/  IMAD R12, R9, UR7, R6 ;  /* 0x00000007090c7c24 */ /* 0x000fc4000f8e0206 */
[----:B------:R-:W-:-:S03]  /*0340*/  IMAD R13, R11, UR7, R6 ;  /* 0x000000070b0d7c24 */ /* 0x000fc6000f8e0206 */
[----:B------:R-:W-:Y:S02]  /*0350*/  LEA R12, R12, UR5, 0x1 ;  /* 0x000000050c0c7c11 */ /* 0x000fe4000f8e08ff */
[----:B------:R-:W-:-:S07]  /*0360*/  LEA R13, R13, UR5, 0x1 ;  /* 0x000000050d0d7c11 */ /* 0x000fce000f8e08ff */
.L_x_135:
        /* <DEDUP_REMOVED lines=10> */
[----:B------:R-:W-:Y:S01]  /*0410*/  IADD3 R2, -R6, R0, RZ ;  /* 0x0000000006027210 */ /* 0x000fe20007ffe1ff */
[----:B------:R-:W-:Y:S01]  /*0420*/  BSSY B1, `(.L_x_73) ;  /* 0x000001a000017945 */ /* 0x000fe20003800000 */
[----:B------:R-:W-:Y:S01]  /*0430*/  PLOP3.LUT P0, PT, PT, PT, PT, 0x80, 0x0 ;  /* 0x000000000000781c */ /* 0x000fe20003f0f070 */
[----:B------:R-:W-:Y:S01]  /*0440*/  IMAD.MOV.U32 R23, RZ, RZ, R6 ;  /* 0x000000ffff177224 */ /* 0x000fe200078e0006 */
[----:B------:R-:W-:Y:S02]  /*0450*/  ISETP.GT.AND P5, PT, R2, 0x60, PT ;  /* 0x000000600200780c */ /* 0x000fe40003fa4270 */
[----:B------:R-:W-:-:S11]  /*0460*/  IADD3 R29, R0, -0x60, RZ ;  /* 0xffffffa0001d7810 */ /* 0x000fd60007ffe0ff */
[----:B------:R-:W-:Y:S05]  /*0470*/  @!P5 BRA `(.L_x_74) ;  /* 0x000000000050d947 */ /* 0x000fea0003800000 */
[----:B------:R-:W0:Y:S01]  /*0480*/  LDC.64 R2, c[0x0][0x230] ;  /* 0x00008c00ff027b82 */ /* 0x000e220000000a00 */
[----:B------:R-:W-:-:S13]  /*0490*/  PLOP3.LUT P0, PT, PT, PT, PT, 0x8, 0x0 ;  /* 0x000000000000781c */ /* 0x000fda0003f0e170 */
.L_x_75:
[C---:B-1----:R-:W-:Y:S01]  /*04a0*/  VIADD R17, R23.reuse, 0x20 ;  /* 0x0000002017117836 */ /* 0x042fe20000000000 */
[C---:B------:R-:W-:Y:S01]  /*04b0*/  IADD3 R19, R23.reuse, 0x40, RZ ;  /* 0x0000004017137810 */ /* 0x040fe20007ffe0ff */
[C---:B------:R-:W-:Y:S02]  /*04c0*/  VIADD R21, R23.reuse, 0x60 ;  /* 0x0000006017157836 */ /* 0x040fe40000000000 */
[CC--:B------:R-:W-:Y:S01]  /*04d0*/  IMAD R15, R28.reuse, R0.reuse, R23 ;  /* 0x000000001c0f7224 */ /* 0x0c0fe200078e0217 */
[----:B------:R-:W-:Y:S01]  /*04e0*/  IADD3 R23, R23, 0x80, RZ ;  /* 0x0000008017177810 */ /* 0x000fe20007ffe0ff */
[CC--:B------:R-:W-:Y:S02]  /*04f0*/  IMAD R17, R28.reuse, R0.reuse, R17 ;  /* 0x000000001c117224 */ /* 0x0c0fe400078e0211 */
[CC--:B------:R-:W-:Y:S01]  /*0500*/  IMAD R19, R28.reuse, R0.reuse, R19 ;  /* 0x000000001c137224 */ /* 0x0c0fe200078e0213 */
[----:B------:R-:W-:Y:S01]  /*0510*/  ISETP.GE.AND P4, PT, R23, R29, PT ;  /* 0x0000001d1700720c */ /* 0x000fe20003f86270 */
[----:B------:R-:W-:-:S02]  /*0520*/  IMAD R21, R28, R0, R21 ;  /* 0x000000001c157224 */ /* 0x000fc400078e0215 */
[----:B0-----:R-:W-:-:S04]  /*0530*/  IMAD.WIDE R14, R15, 0x2, R2 ;  /* 0x000000020f0e7825 */ /* 0x001fc800078e0202 */
[--C-:B------:R-:W-:Y:S01]  /*0540*/  IMAD.WIDE R16, R17, 0x2, R2.reuse ;  /* 0x0000000211107825 */ /* 0x100fe200078e0202 */
[----:B------:R1:W-:Y:S03]  /*0550*/  STG.E.U16 desc[UR8][R14.64], RZ ;  /* 0x000000ff0e007986 */ /* 0x0003e6000c101508 */
[--C-:B------:R-:W-:Y:S01]  /*0560*/  IMAD.WIDE R18, R19, 0x2, R2.reuse ;  /* 0x0000000213127825 */ /* 0x100fe200078e0202 */
[----:B------:R1:W-:Y:S03]  /*0570*/  STG.E.U16 desc[UR8][R16.64], RZ ;  /* 0x000000ff10007986 */ /* 0x0003e6000c101508 */
[----:B------:R-:W-:Y:S01]  /*0580*/  IMAD.WIDE R20, R21, 0x2, R2 ;  /* 0x0000000215147825 */ /* 0x000fe200078e0202 */
[----:B------:R1:W-:Y:S04]  /*0590*/  STG.E.U16 desc[UR8][R18.64], RZ ;  /* 0x000000ff12007986 */ /* 0x0003e8000c101508 */
[----:B------:R1:W-:Y:S01]  /*05a0*/  STG.E.U16 desc[UR8][R20.64], RZ ;  /* 0x000000ff14007986 */ /* 0x0003e2000c101508 */
[----:B------:R-:W-:Y:S05]  /*05b0*/  @!P4 BRA `(.L_x_75) ;  /* 0xfffffffc00b8c947 */ /* 0x000fea000383ffff */
.L_x_74:
[----:B------:R-:W-:Y:S05]  /*05c0*/  BSYNC B1 ;  /* 0x0000000000017941 */ /* 0x000fea0003800000 */
.L_x_73:
[----:B------:R-:W-:Y:S01]  /*05d0*/  IMAD.IADD R2, R0, 0x1, -R23 ;  /* 0x0000000100027824 */ /* 0x000fe200078e0a17 */
[----:B------:R-:W-:Y:S04]  /*05e0*/  BSSY B1, `(.L_x_76) ;  /* 0x000000d000017945 */ /* 0x000fe80003800000 */
[----:B------:R-:W-:-:S13]  /*05f0*/  ISETP.GT.AND P4, PT, R2, 0x20, PT ;  /* 0x000000200200780c */ /* 0x000fda0003f84270 */
[----:B------:R-:W-:Y:S05]  /*0600*/  @!P4 BRA `(.L_x_77) ;  /* 0x000000000028c947 */ /* 0x000fea0003800000 */
[----:B------:R-:W0:Y:S01]  /*0610*/  LDC.64 R2, c[0x0][0x230] ;  /* 0x00008c00ff027b82 */ /* 0x000e220000000a00 */
[C---:B-1----:R-:W-:Y:S01]  /*0620*/  IADD3 R17, R23.reuse, 0x20, RZ ;  /* 0x0000002017117810 */ /* 0x042fe20007ffe0ff */
        /* <DEDUP_REMOVED lines=8> */
.L_x_77:
[----:B------:R-:W-:Y:S05]  /*06b0*/  BSYNC B1 ;  /* 0x0000000000017941 */ /* 0x000fea0003800000 */
.L_x_76:
[----:B------:R-:W-:Y:S01]  /*06c0*/  ISETP.LT.OR P4, PT, R23, R0, P0 ;  /* 0x000000001700720c */ /* 0x000fe20000781670 */
[----:B------:R-:W-:Y:S01]  /*06d0*/  BSSY B1, `(.L_x_78) ;  /* 0x000003d000017945 */ /* 0x000fe20003800000 */
[----:B------:R-:W-:Y:S02]  /*06e0*/  PLOP3.LUT P0, PT, PT, PT, PT, 0x80, 0x0 ;  /* 0x000000000000781c */ /* 0x000fe40003f0f070 */
[----:B------:R-:W-:-:S09]  /*06f0*/  MOV R31, R6 ;  /* 0x00000006001f7202 */ /* 0x000fd20000000f00 */
[----:B0-----:R-:W0:Y:S01]  /*0700*/  @P4 LDC.64 R2, c[0x0][0x230] ;  /* 0x00008c00ff024b82 */ /* 0x001e220000000a00 */
[----:B-1----:R-:W-:-:S04]  /*0710*/  @P4 IMAD R15, R28, R0, R23 ;  /* 0x000000001c0f4224 */ /* 0x002fc800078e0217 */
[----:B0-----:R-:W-:-:S05]  /*0720*/  @P4 IMAD.WIDE R2, R15, 0x2, R2 ;  /* 0x000000020f024825 */ /* 0x001fca00078e0202 */
[----:B------:R0:W-:Y:S01]  /*0730*/  @P4 STG.E.U16 desc[UR8][R2.64], RZ ;  /* 0x000000ff02004986 */ /* 0x0001e2000c101508 */
[----:B------:R-:W-:Y:S05]  /*0740*/  @!P5 BRA `(.L_x_79) ;  /* 0x0000000000d4d947 */ /* 0x000fea0003800000 */
[----:B------:R-:W1:Y:S01]  /*0750*/  LDC.64 R14, c[0x0][0x218] ;  /* 0x00008600ff0e7b82 */ /* 0x000e620000000a00 */
[----:B------:R-:W-:-:S07]  /*0760*/  PLOP3.LUT P0, PT, PT, PT, PT, 0x8, 0x0 ;  /* 0x000000000000781c */ /* 0x000fce0003f0e170 */
[----:B0-----:R-:W0:Y:S06]  /*0770*/  LDC.64 R2, c[0x0][0x210] ;  /* 0x00008400ff027b82 */ /* 0x001e2c0000000a00 */
.L_x_80:
[C---:B--2---:R-:W-:Y:S01]  /*0780*/  VIADD R35, R31.reuse, 0x20 ;  /* 0x000000201f237836 */ /* 0x044fe20000000000 */
[C---:B------:R-:W-:Y:S01]  /*0790*/  IADD3 R33, R31.reuse, 0x40, RZ ;  /* 0x000000401f217810 */ /* 0x040fe20007ffe0ff */
[CC--:B------:R-:W-:Y:S02]  /*07a0*/  IMAD R19, R28.reuse, R0.reuse, R31 ;  /* 0x000000001c137224 */ /* 0x0c0fe400078e021f */
        /* <DEDUP_REMOVED lines=47> */
.L_x_79:
[----:B------:R-:W-:Y:S05]  /*0aa0*/  BSYNC B1 ;  /* 0x0000000000017941 */ /* 0x000fea0003800000 */
.L_x_78:
[----:B0-----:R-:W-:Y:S01]  /*0ab0*/  IMAD.IADD R2, R0, 0x1, -R31 ;  /* 0x0000000100027824 */ /* 0x001fe200078e0a1f */
[----:B------:R-:W-:Y:S04]  /*0ac0*/  BSSY B1, `(.L_x_81) ;  /* 0x000001e000017945 */ /* 0x000fe80003800000 */
[----:B------:R-:W-:-:S13]  /*0ad0*/  ISETP.GT.AND P4, PT, R2, 0x20, PT ;  /* 0x000000200200780c */ /* 0x000fda0003f84270 */
[----:B------:R-:W-:Y:S05]  /*0ae0*/  @!P4 BRA `(.L_x_82) ;  /* 0x00000000006cc947 */ /* 0x000fea0003800000 */
[----:B--2---:R-:W0:Y:S01]  /*0af0*/  LDC.64 R18, c[0x0][0x218] ;  /* 0x00008600ff127b82 */ /* 0x004e220000000a00 */
[----:B------:R-:W-:Y:S01]  /*0b00*/  IADD3 R21, R31, 0x20, RZ ;  /* 0x000000201f157810 */ /* 0x000fe20007ffe0ff */
[----:B------:R-:W-:-:S04]  /*0b10*/  IMAD R15, R28, R0, R31 ;  /* 0x000000001c0f7224 */ /* 0x000fc800078e021f */
[----:B------:R-:W-:Y:S02]  /*0b20*/  IMAD R23, R28, R0, R21 ;  /* 0x000000001c177224 */ /* 0x000fe400078e0215 */
        /* <DEDUP_REMOVED lines=16> */
[----:B0-----:R-:W-:Y:S01]  /*0c30*/  LEA R3, R26, UR5, 0x1 ;  /* 0x000000051a037c11 */ /* 0x001fe2000f8e08ff */
[----:B------:R-:W-:Y:S01]  /*0c40*/  VIADD R31, R31, 0x40 ;  /* 0x000000401f1f7836 */ /* 0x000fe20000000000 */
[----:B------:R-:W-:Y:S01]  /*0c50*/  PLOP3.LUT P0, PT, PT, PT, PT, 0x8, 0x0 ;  /* 0x000000000000781c */ /* 0x000fe20003f0e170 */
[----:B--2---:R0:W-:Y:S04]  /*0c60*/  STS.U16 [R21], R2 ;  /* 0x0000000215007388 */ /* 0x0041e80000000400 */
[----:B----4-:R0:W-:Y:S04]  /*0c70*/  STS.U16 [R23], R14 ;  /* 0x0000000e17007388 */ /* 0x0101e80000000400 */
[----:B---3--:R0:W-:Y:S04]  /*0c80*/  STS.U16 [R25], R18 ;  /* 0x0000001219007388 */ /* 0x0081e80000000400 */
[----:B-----5:R0:W-:Y:S02]  /*0c90*/  STS.U16 [R3], R16 ;  /* 0x0000001003007388 */ /* 0x0201e40000000400 */
.L_x_82:
[----:B------:R-:W-:Y:S05]  /*0ca0*/  BSYNC B1 ;  /* 0x0000000000017941 */ /* 0x000fea0003800000 */
.L_x_81:
        /* <DEDUP_REMOVED lines=15> */
.L_x_72:
[----:B------:R-:W-:Y:S05]  /*0da0*/  BSYNC B0 ;  /* 0x0000000000007941 */ /* 0x000fea0003800000 */
.L_x_71:
[----:B------:R3:W-:Y:S06]  /*0db0*/  MEMBAR.SC.CTA ;  /* 0x0000000000007992 */ /* 0x0007ec0000000000 */
[----:B---3--:R-:W-:Y:S01]  /*0dc0*/  NOP ;  /* 0x0000000000007918 */ /* 0x008fe20000000000 */
[----:B------:R-:W-:Y:S05]  /*0dd0*/  @!P1 BRA `(.L_x_83) ;  /* 0x0000001400389947 */ /* 0x000fea0003800000 */
[----:B01----:R-:W0:Y:S01]  /*0de0*/  @!P3 LDS.U16 R14, [R12] ;  /* 0x000000000c0eb984 */ /* 0x003e220000000400 */
[----:B------:R-:W-:Y:S02]  /*0df0*/  CS2R R2, SRZ ;  /* 0x0000000000027805 */ /* 0x000fe4000001ff00 */
[----:B------:R-:W-:Y:S01]  /*0e00*/  ISETP.GE.AND P4, PT, R10, R0, PT ;  /* 0x000000000a00720c */ /* 0x000fe20003f86270 */
[----:B------:R-:W-:Y:S01]  /*0e10*/  BSSY B0, `(.L_x_84) ;  /* 0x0000054000007945 */ /* 0x000fe20003800000 */
[----:B0-----:R-:W-:-:S04]  /*0e20*/  @!P3 HADD2.F32 R15, -RZ, R14.H0_H0 ;  /* 0x2000000eff0fb230 */ /* 0x001fc80000004100 */
[----:B------:R-:W0:Y:S08]  /*0e30*/  @!P3 F2F.F64.F32 R2, R15 ;  /* 0x0000000f0002b310 */ /* 0x000e300000201800 */
[----:B0-----:R0:W1:Y:S01]  /*0e40*/  F2F.F16.F64 R14, R2 ;  /* 0x00000002000e7310 */ /* 0x0010620000300800 */
[----:B------:R-:W-:Y:S05]  /*0e50*/  @P4 BRA `(.L_x_85) ;  /* 0x00000004003c4947 */ /* 0x000fea0003800000 */
[----:B------:R-:W-:Y:S01]  /*0e60*/  IADD3 R15, -R10, R0, RZ ;  /* 0x000000000a0f7210 */ /* 0x000fe20007ffe1ff */
[----:B------:R-:W-:Y:S01]  /*0e70*/  BSSY B1, `(.L_x_86) ;  /* 0x000002e000017945 */ /* 0x000fe20003800000 */
[----:B------:R-:W-:Y:S02]  /*0e80*/  PLOP3.LUT P0, PT, PT, PT, PT, 0x80, 0x0 ;  /* 0x000000000000781c */ /* 0x000fe40003f0f070 */
[----:B------:R-:W-:Y:S01]  /*0e90*/  ISETP.GT.AND P5, PT, R15, 0x60, PT ;  /* 0x000000600f00780c */ /* 0x000fe20003fa4270 */
[----:B------:R-:W-:-:S12]  /*0ea0*/  IMAD.MOV.U32 R15, RZ, RZ, R10 ;  /* 0x000000ffff0f7224 */ /* 0x000fd800078e000a */
[----:B------:R-:W-:Y:S05]  /*0eb0*/  @!P5 BRA `(.L_x_87) ;  /* 0x0000000000a4d947 */ /* 0x000fea0003800000 */
[----:B------:R-:W-:Y:S01]  /*0ec0*/  BSSY B2, `(.L_x_88) ;  /* 0x0000026000027945 */ /* 0x000fe20003800000 */
[----:B------:R-:W-:Y:S02]  /*0ed0*/  PLOP3.LUT P0, PT, PT, PT, PT, 0x8, 0x0 ;  /* 0x000000000000781c */ /* 0x000fe40003f0e170 */
[----:B0-----:R-:W-:-:S11]  /*0ee0*/  IADD3 R2, R0, -0x60, RZ ;  /* 0xffffffa000027810 */ /* 0x001fd60007ffe0ff */
.L_x_89:
[-C--:B------:R-:W-:Y:S01]  /*0ef0*/  IMAD R3, R9, R0.reuse, R15 ;  /* 0x0000000009037224 */ /* 0x080fe200078e020f */
[C---:B--2---:R-:W-:Y:S01]  /*0f00*/  IADD3 R20, R15.reuse, 0x40, RZ ;  /* 0x000000400f147810 */ /* 0x044fe20007ffe0ff */
[C---:B------:R-:W-:Y:S02]  /*0f10*/  VIADD R16, R15.reuse, 0x20 ;  /* 0x000000200f107836 */ /* 0x040fe40000000000 */
[----:B------:R-:W-:Y:S01]  /*0f20*/  VIADD R21, R15, 0x60 ;  /* 0x000000600f157836 */ /* 0x000fe20000000000 */
[----:B------:R-:W-:Y:S01]  /*0f30*/  LEA R3, R3, UR5, 0x1 ;  /* 0x0000000503037c11 */ /* 0x000fe2000f8e08ff */
[-C--:B------:R-:W-:Y:S01]  /*0f40*/  IMAD R16, R9, R0.reuse, R16 ;  /* 0x0000000009107224 */ /* 0x080fe200078e0210 */
[----:B------:R-:W-:Y:S01]  /*0f50*/  IADD3 R15, R15, 0x80, RZ ;  /* 0x000000800f0f7810 */ /* 0x000fe20007ffe0ff */
[CC--:B------:R-:W-:Y:S02]  /*0f60*/  IMAD R20, R9.reuse, R0.reuse, R20 ;  /* 0x0000000009147224 */ /* 0x0c0fe400078e0214 */
[----:B------:R-:W-:Y:S01]  /*0f70*/  IMAD R21, R9, R0, R21 ;  /* 0x0000000009157224 */ /* 0x000fe200078e0215 */
[----:B------:R-:W1:Y:S01]  /*0f80*/  LDS.U16 R3, [R3] ;  /* 0x0000000003037984 */ /* 0x000e620000000400 */
[----:B------:R-:W-:-:S02]  /*0f90*/  LEA R18, R16, UR5, 0x1 ;  /* 0x0000000510127c11 */ /* 0x000fc4000f8e08ff */
[----:B------:R-:W-:Y:S02]  /*0fa0*/  LEA R20, R20, UR5, 0x1 ;  /* 0x0000000514147c11 */ /* 0x000fe4000f8e08ff */
[----:B------:R-:W-:Y:S01]  /*0fb0*/  ISETP.GE.AND P5, PT, R15, R2, PT ;  /* 0x000000020f00720c */ /* 0x000fe20003fa6270 */
[----:B------:R-:W0:Y:S01]  /*0fc0*/  LDS.U16 R19, [R18] ;  /* 0x0000000012137984 */ /* 0x000e220000000400 */
[----:B-1----:R-:W-:-:S03]  /*0fd0*/  HADD2 R14, R14.H0_H0, R3.H0_H0 ;  /* 0x200000030e0e7230 */ /* 0x002fc60000000800 */
[----:B------:R-:W1:Y:S02]  /*0fe0*/  LDS.U16 R3, [R20] ;  /* 0x0000000014037984 */ /* 0x000e640000000400 */
[----:B------:R-:W-:-:S04]  /*0ff0*/  HADD2.F32 R14, -RZ, R14.H0_H0 ;  /* 0x2000000eff0e7230 */ /* 0x000fc80000004100 */
[----:B------:R2:W3:Y:S02]  /*1000*/  F2F.F64.F32 R16, R14 ;  /* 0x0000000e00107310 */ /* 0x0004e40000201800 */
[----:B--2---:R-:W-:-:S05]  /*1010*/  LEA R14, R21, UR5, 0x1 ;  /* 0x00000005150e7c11 */ /* 0x004fca000f8e08ff */
[----:B------:R-:W2:Y:S01]  /*1020*/  LDS.U16 R21, [R14] ;  /* 0x000000000e157984 */ /* 0x000ea20000000400 */
[----:B---3--:R-:W0:Y:S02]  /*1030*/  F2F.F16.F64 R16, R16 ;  /* 0x0000001000107310 */ /* 0x008e240000300800 */
[----:B0-----:R-:W-:-:S05]  /*1040*/  HADD2 R19, R16.H0_H0, R19.H0_H0 ;  /* 0x2000001310137230 */ /* 0x001fca0000000800 */
[----:B------:R-:W-:-:S06]  /*1050*/  HADD2.F32 R19, -RZ, R19.H0_H0 ;  /* 0x20000013ff137230 */ /* 0x000fcc0000004100 */
[----:B------:R-:W0:Y:S08]  /*1060*/  F2F.F64.F32 R18, R19 ;  /* 0x0000001300127310 */ /* 0x000e300000201800 */
[----:B0-----:R-:W1:Y:S02]  /*1070*/  F2F.F16.F64 R18, R18 ;  /* 0x0000001200127310 */ /* 0x001e640000300800 */
[----:B-1----:R-:W-:-:S05]  /*1080*/  HADD2 R3, R18.H0_H0, R3.H0_H0 ;  /* 0x2000000312037230 */ /* 0x002fca0000000800 */
[----:B------:R-:W-:-:S04]  /*1090*/  HADD2.F32 R3, -RZ, R3.H0_H0 ;  /* 0x20000003ff037230 */ /* 0x000fc80000004100 */
[----:B------:R-:W0:Y:S08]  /*10a0*/  F2F.F64.F32 R16, R3 ;  /* 0x0000000300107310 */ /* 0x000e300000201800 */
[----:B0-----:R-:W2:Y:S02]  /*10b0*/  F2F.F16.F64 R16, R16 ;  /* 0x0000001000107310 */ /* 0x001ea40000300800 */
[----:B--2---:R-:W-:-:S05]  /*10c0*/  HADD2 R21, R16.H0_H0, R21.H0_H0 ;  /* 0x2000001510157230 */ /* 0x004fca0000000800 */
[----:B------:R-:W-:-:S06]  /*10d0*/  HADD2.F32 R21, -RZ, R21.H0_H0 ;  /* 0x20000015ff157230 */ /* 0x000fcc0000004100 */
[----:B------:R-:W0:Y:S08]  /*10e0*/  F2F.F64.F32 R20, R21 ;  /* 0x0000001500147310 */ /* 0x000e300000201800 */
[----:B0-----:R-:W0:Y:S02]  /*10f0*/  F2F.F16.F64 R18, R20 ;  /* 0x0000001400127310 */ /* 0x001e240000300800 */
[----:B0-----:R-:W-:Y:S01]  /*1100*/  PRMT R14, R18, 0x7610, R14 ;  /* 0x00007610120e7816 */ /* 0x001fe2000000000e */
[----:B------:R-:W-:Y:S06]  /*1110*/  @!P5 BRA `(.L_x_89) ;  /* 0xfffffffc0074d947 */ /* 0x000fec000383ffff */
[----:B------:R-:W-:Y:S05]  /*1120*/  BSYNC B2 ;  /* 0x0000000000027941 */ /* 0x000fea0003800000 */
.L_x_88:
[----:B------:R-:W-:Y:S01]  /*1130*/  IMAD.MOV.U32 R2, RZ, RZ, R20 ;  /* 0x000000ffff027224 */ /* 0x000fe200078e0014 */
[----:B------:R-:W-:-:S07]  /*1140*/  MOV R3, R21 ;  /* 0x0000001500037202 */ /* 0x000fce0000000f00 */
.L_x_87:
[----:B------:R-:W-:Y:S05]  /*1150*/  BSYNC B1 ;  /* 0x0000000000017941 */ /* 0x000fea0003800000 */
.L_x_86:
[----:B--2---:R-:W-:Y:S01]  /*1160*/  IMAD.IADD R16, R0, 0x1, -R15 ;  /* 0x0000000100107824 */ /* 0x004fe200078e0a0f */
[----:B------:R-:W-:Y:S04]  /*1170*/  BSSY B1, `(.L_x_90) ;  /* 0x0000014000017945 */ /* 0x000fe80003800000 */
[----:B------:R-:W-:-:S13]  /*1180*/  ISETP.GT.AND P5, PT, R16, 0x20, PT ;  /* 0x000000201000780c */ /* 0x000fda0003fa4270 */
[----:B------:R-:W-:Y:S05]  /*1190*/  @!P5 BRA `(.L_x_91) ;  /* 0x000000000044d947 */ /* 0x000fea0003800000 */
[-C--:B0-----:R-:W-:Y:S01]  /*11a0*/  IMAD R2, R9, R0.reuse, R15 ;  /* 0x0000000009027224 */ /* 0x081fe200078e020f */
[C---:B------:R-:W-:Y:S01]  /*11b0*/  IADD3 R16, R15.reuse, 0x20, RZ ;  /* 0x000000200f107810 */ /* 0x040fe20007ffe0ff */
[----:B------:R-:W-:Y:S01]  /*11c0*/  VIADD R15, R15, 0x40 ;  /* 0x000000400f0f7836 */ /* 0x000fe20000000000 */
[----:B------:R-:W-:Y:S02]  /*11d0*/  PLOP3.LUT P0, PT, PT, PT, PT, 0x8, 0x0 ;  /* 0x000000000000781c */ /* 0x000fe40003f0e170 */
[----:B------:R-:W-:Y:S01]  /*11e0*/  LEA R2, R2, UR5, 0x1 ;  /* 0x0000000502027c11 */ /* 0x000fe2000f8e08ff */
[----:B------:R-:W-:-:S04]  /*11f0*/  IMAD R16, R9, R0, R16 ;  /* 0x0000000009107224 */ /* 0x000fc800078e0210 */
[----:B------:R-:W1:Y:S01]  /*1200*/  LDS.U16 R3, [R2] ;  /* 0x0000000002037984 */ /* 0x000e620000000400 */
[----:B------:R-:W-:-:S06]  /*1210*/  LEA R18, R16, UR5, 0x1 ;  /* 0x0000000510127c11 */ /* 0x000fcc000f8e08ff */
[----:B------:R-:W0:Y:S01]  /*1220*/  LDS.U16 R18, [R18] ;  /* 0x0000000012127984 */ /* 0x000e220000000400 */
[----:B-1----:R-:W-:-:S05]  /*1230*/  HADD2 R3, R14.H0_H0, R3.H0_H0 ;  /* 0x200000030e037230 */ /* 0x002fca0000000800 */
[----:B------:R-:W-:-:S06]  /*1240*/  HADD2.F32 R16, -RZ, R3.H0_H0 ;  /* 0x20000003ff107230 */ /* 0x000fcc0000004100 */
[----:B------:R-:W1:Y:S08]  /*1250*/  F2F.F64.F32 R16, R16 ;  /* 0x0000001000107310 */ /* 0x000e700000201800 */
[----:B-1----:R-:W0:Y:S02]  /*1260*/  F2F.F16.F64 R17, R16 ;  /* 0x0000001000117310 */ /* 0x002e240000300800 */
[----:B0-----:R-:W-:-:S05]  /*1270*/  HADD2 R17, R17.H0_H0, R18.H0_H0 ;  /* 0x2000001211117230 */ /* 0x001fca0000000800 */
[----:B------:R-:W-:-:S06]  /*1280*/  HADD2.F32 R3, -RZ, R17.H0_H0 ;  /* 0x20000011ff037230 */ /* 0x000fcc0000004100 */
[----:B------:R-:W0:Y:S08]  /*1290*/  F2F.F64.F32 R2, R3 ;  /* 0x0000000300027310 */ /* 0x000e300000201800 */
[----:B0-----:R2:W3:Y:S02]  /*12a0*/  F2F.F16.F64 R14, R2 ;  /* 0x00000002000e7310 */ /* 0x0014e40000300800 */
.L_x_91:
[----:B------:R-:W-:Y:S05]  /*12b0*/  BSYNC B1 ;  /* 0x0000000000017941 */ /* 0x000fea0003800000 */
.L_x_90:
[----:B------:R-:W-:-:S13]  /*12c0*/  ISETP.LT.OR P0, PT, R15, R0, P0 ;  /* 0x000000000f00720c */ /* 0x000fda0000701670 */
[----:B------:R-:W-:-:S05]  /*12d0*/  @P0 IMAD R15, R9, R0, R15 ;  /* 0x00000000090f0224 */ /* 0x000fca00078e020f */
[----:B------:R-:W-:-:S06]  /*12e0*/  @P0 LEA R15, R15, UR5, 0x1 ;  /* 0x000000050f0f0c11 */ /* 0x000fcc000f8e08ff */
[----:B------:R-:W1:Y:S02]  /*12f0*/  @P0 LDS.U16 R15, [R15] ;  /* 0x000000000f0f0984 */ /* 0x000e640000000400 */
[----:B-1-3--:R-:W-:-:S05]  /*1300*/  @P0 HADD2 R16, R14.H0_H0, R15.H0_H0 ;  /* 0x2000000f0e100230 */ /* 0x00afca0000000800 */
[----:B------:R-:W-:-:S04]  /*1310*/  @P0 HADD2.F32 R16, -RZ, R16.H0_H0 ;  /* 0x20000010ff100230 */ /* 0x000fc80000004100 */
[----:B0-2---:R-:W0:Y:S08]  /*1320*/  @P0 F2F.F64.F32 R2, R16 ;  /* 0x0000001000020310 */ /* 0x005e300000201800 */
[----:B0-----:R-:W0:Y:S02]  /*1330*/  @P0 F2F.F16.F64 R17, R2 ;  /* 0x0000000200110310 */ /* 0x001e240000300800 */
[----:B0-----:R-:W-:-:S07]  /*1340*/  @P0 PRMT R14, R17, 0x7610, R14 ;  /* 0x00007610110e0816 */ /* 0x001fce000000000e */
.L_x_85:
[----:B------:R-:W-:Y:S05]  /*1350*/  BSYNC B0 ;  /* 0x0000000000007941 */ /* 0x000fea0003800000 */
.L_x_84:
[----:B--2---:R-:W-:Y:S01]  /*1360*/  SHFL.BFLY PT, R17, R3, 0x10, 0x1f ;  /* 0x0e001f0003117f89 */ /* 0x004fe200000e0000 */
[----:B------:R-:W-:-:S03]  /*1370*/  NOP ;  /* 0x0000000000007918 */ /* 0x000fc60000000000 */
[----:B------:R-:W2:Y:S01]  /*1380*/  SHFL.BFLY PT, R16, R2, 0x10, 0x1f ;  /* 0x0e001f0002107f89 */ /* 0x000ea200000e0000 */
[----:B------:R-:W-:Y:S01]  /*1390*/  BSSY B0, `(.L_x_92) ;  /* 0x0000029000007945 */ /* 0x000fe20003800000 */
[----:B--2---:R-:W1:Y:S02]  /*13a0*/  F2F.F16.F64 R17, R16 ;  /* 0x0000001000117310 */ /* 0x004e640000300800 */
[----:B-1----:R-:W-:-:S05]  /*13b0*/  HADD2 R17, R14.H0_H0, R17.H0_H0 ;  /* 0x200000110e117230 */ /* 0x002fca0000000800 */
[----:B------:R-:W-:-:S06]  /*13c0*/  HADD2.F32 R14, -RZ, R17.H0_H0 ;  /* 0x20000011ff0e7230 */ /* 0x000fcc0000004100 */
[----:B------:R-:W1:Y:S02]  /*13d0*/  F2F.F64.F32 R14, R14 ;  /* 0x0000000e000e7310 */ /* 0x000e640000201800 */
[----:B-1----:R-:W-:Y:S06]  /*13e0*/  SHFL.BFLY PT, R19, R15, 0x8, 0x1f ;  /* 0x0d001f000f137f89 */ /* 0x002fec00000e0000 */
[----:B------:R-:W-:Y:S01]  /*13f0*/  F2F.F16.F64 R20, R14 ;  /* 0x0000000e00147310 */ /* 0x000fe20000300800 */
[----:B------:R-:W1:Y:S07]  /*1400*/  SHFL.BFLY PT, R18, R14, 0x8, 0x1f ;  /* 0x0d001f000e127f89 */ /* 0x000e6e00000e0000 */
[----:B-1----:R-:W1:Y:S02]  /*1410*/  F2F.F16.F64 R19, R18 ;  /* 0x0000001200137310 */ /* 0x002e640000300800 */
[----:B-1----:R-:W-:-:S05]  /*1420*/  HADD2 R19, R20.H0_H0, R19.H0_H0 ;  /* 0x2000001314137230 */ /* 0x002fca0000000800 */
[----:B0-----:R-:W-:-:S06]  /*1430*/  HADD2.F32 R3, -RZ, R19.H0_H0 ;  /* 0x20000013ff037230 */ /* 0x001fcc0000004100 */
[----:B------:R-:W0:Y:S02]  /*1440*/  F2F.F64.F32 R2, R3 ;  /* 0x0000000300027310 */ /* 0x000e240000201800 */
[----:B0-----:R-:W-:Y:S06]  /*1450*/  SHFL.BFLY PT, R21, R3, 0x4, 0x1f ;  /* 0x0c801f0003157f89 */ /* 0x001fec00000e0000 */
[----:B------:R-:W-:Y:S01]  /*1460*/  F2F.F16.F64 R16, R2 ;  /* 0x0000000200107310 */ /* 0x000fe20000300800 */
[----:B------:R-:W0:Y:S07]  /*1470*/  SHFL.BFLY PT, R20, R2, 0x4, 0x1f ;  /* 0x0c801f0002147f89 */ /* 0x000e2e00000e0000 */
[----:B0-----:R-:W0:Y:S02]  /*1480*/  F2F.F16.F64 R21, R20 ;  /* 0x0000001400157310 */ /* 0x001e240000300800 */
[----:B0-----:R-:W-:-:S05]  /*1490*/  HADD2 R16, R16.H0_H0, R21.H0_H0 ;  /* 0x2000001510107230 */ /* 0x001fca0000000800 */
[----:B------:R-:W-:-:S06]  /*14a0*/  HADD2.F32 R22, -RZ, R16.H0_H0 ;  /* 0x20000010ff167230 */ /* 0x000fcc0000004100 */
        /* <DEDUP_REMOVED lines=8> */
[----:B0-----:R0:W1:Y:S04]  /*1530*/  SHFL.BFLY PT, R15, R17, 0x1, 0x1f ;  /* 0x0c201f00110f7f89 */ /* 0x00106800000e0000 */
[----:B------:R0:W2:Y:S01]  /*1540*/  SHFL.BFLY PT, R14, R16, 0x1, 0x1f ;  /* 0x0c201f00100e7f89 */ /* 0x0000a200000e0000 */
[----:B------:R-:W-:Y:S05]  /*1550*/  @P3 BRA `(.L_x_93) ;  /* 0x0000000000303947 */ /* 0x000fea0003800000 */
[----:B------:R-:W-:-:S07]  /*1560*/  MOV R3, R6 ;  /* 0x0000000600037202 */ /* 0x000fce0000000f00 */
.L_x_94:
        /* <DEDUP_REMOVED lines=8> */
[----:B---3--:R-:W-:-:S05]  /*15f0*/  HMUL2 R2, R19.H0_H0, R2.H0_H0 ;  /* 0x2000000213027232 */ /* 0x008fca0000000800 */
[----:B------:R3:W-:Y:S01]  /*1600*/  STS.U16 [R18], R2 ;  /* 0x0000000212007388 */ /* 0x0007e20000000400 */
[----:B------:R-:W-:Y:S05]  /*1610*/  @!P0 BRA `(.L_x_94) ;  /* 0xfffffffc00d48947 */ /* 0x000fea000383ffff */
.L_x_93:
[----:B------:R-:W-:Y:S05]  /*1620*/  BSYNC B0 ;  /* 0x0000000000007941 */ /* 0x000fea0003800000 */
.L_x_92:
[----:B------:R-:W-:Y:S01]  /*1630*/  NOP ;  /* 0x0000000000007918 */ /* 0x000fe20000000000 */
[----:B---3--:R-:W3:Y:S01]  /*1640*/  @!P3 LDS.U16 R18, [R13] ;  /* 0x000000000d12b984 */ /* 0x008ee20000000400 */
[----:B0-----:R-:W-:Y:S01]  /*1650*/  F2F.F16.F64 R16, R16 ;  /* 0x0000001000107310 */ /* 0x001fe20000300800 */
[----:B------:R-:W-:Y:S01]  /*1660*/  CS2R R2, SRZ ;  /* 0x0000000000027805 */ /* 0x000fe2000001ff00 */
[----:B------:R-:W-:Y:S06]  /*1670*/  BSSY B0, `(.L_x_95) ;  /* 0x0000059000007945 */ /* 0x000fec0003800000 */
[----:B-12---:R-:W0:Y:S02]  /*1680*/  F2F.F16.F64 R15, R14 ;  /* 0x0000000e000f7310 */ /* 0x006e240000300800 */
[----:B0-----:R-:W-:-:S02]  /*1690*/  HADD2 R15, R16.H0_H0, R15.H0_H0 ;  /* 0x2000000f100f7230 */ /* 0x001fc40000000800 */
[----:B---3--:R-:W-:-:S03]  /*16a0*/  @!P3 HADD2.F32 R20, -RZ, R18.H0_H0 ;  /* 0x20000012ff14b230 */ /* 0x008fc60000004100 */
[----:B------:R-:W-:Y:S01]  /*16b0*/  HADD2.F32 R18, -RZ, R15.H0_H0 ;  /* 0x2000000fff127230 */ /* 0x000fe20000004100 */
[----:B------:R-:W0:Y:S08]  /*16c0*/  @!P3 F2F.F64.F32 R2, R20 ;  /* 0x000000140002b310 */ /* 0x000e300000201800 */
[----:B------:R-:W1:Y:S08]  /*16d0*/  F2F.F64.F32 R18, R18 ;  /* 0x0000001200127310 */ /* 0x000e700000201800 */
[----:B0-----:R-:W0:Y:S08]  /*16e0*/  F2F.F16.F64 R21, R2 ;  /* 0x0000000200157310 */ /* 0x001e300000300800 */
[----:B-1----:R1:W2:Y:S01]  /*16f0*/  F2F.F16.F64 R29, R18 ;  /* 0x00000012001d7310 */ /* 0x0022a20000300800 */
[----:B0-----:R-:W-:Y:S01]  /*1700*/  PRMT R17, R21, 0x7610, R17 ;  /* 0x0000761015117816 */ /* 0x001fe20000000011 */
[----:B------:R-:W-:Y:S06]  /*1710*/  @P4 BRA `(.L_x_96) ;  /* 0x0000000400384947 */ /* 0x000fec0003800000 */
[----:B------:R-:W-:Y:S01]  /*1720*/  IADD3 R14, -R10, R0, RZ ;  /* 0x000000000a0e7210 */ /* 0x000fe20007ffe1ff */
[----:B------:R-:W-:Y:S01]  /*1730*/  BSSY B1, `(.L_x_97) ;  /* 0x000002d000017945 */ /* 0x000fe20003800000 */
[----:B------:R-:W-:Y:S01]  /*1740*/  PLOP3.LUT P0, PT, PT, PT, PT, 0x80, 0x0 ;  /* 0x000000000000781c */ /* 0x000fe20003f0f070 */
[----:B------:R-:W-:Y:S01]  /*1750*/  IMAD.MOV.U32 R15, RZ, RZ, R10 ;  /* 0x000000ffff0f7224 */ /* 0x000fe200078e000a */
[----:B------:R-:W-:-:S13]  /*1760*/  ISETP.GT.AND P4, PT, R14, 0x60, PT ;  /* 0x000000600e00780c */ /* 0x000fda0003f84270 */
[----:B------:R-:W-:Y:S05]  /*1770*/  @!P4 BRA `(.L_x_98) ;  /* 0x0000000000a0c947 */ /* 0x000fea0003800000 */
[----:B------:R-:W-:Y:S01]  /*1780*/  BSSY B2, `(.L_x_99) ;  /* 0x0000025000027945 */ /* 0x000fe20003800000 */
[----:B------:R-:W-:Y:S02]  /*1790*/  PLOP3.LUT P0, PT, PT, PT, PT, 0x8, 0x0 ;  /* 0x000000000000781c */ /* 0x000fe40003f0e170 */
[----:B------:R-:W-:-:S11]  /*17a0*/  IADD3 R2, R0, -0x60, RZ ;  /* 0xffffffa000027810 */ /* 0x000fd60007ffe0ff */
.L_x_100:
[-C--:B------:R-:W-:Y:S01]  /*17b0*/  IMAD R3, R11, R0.reuse, R15 ;  /* 0x000000000b037224 */ /* 0x080fe200078e020f */
[C---:B------:R-:W-:Y:S01]  /*17c0*/  IADD3 R20, R15.reuse, 0x40, RZ ;  /* 0x000000400f147810 */ /* 0x040fe20007ffe0ff */
[C---:B------:R-:W-:Y:S02]  /*17d0*/  VIADD R16, R15.reuse, 0x20 ;  /* 0x000000200f107836 */ /* 0x040fe40000000000 */
[----:B------:R-:W-:Y:S01]  /*17e0*/  VIADD R21, R15, 0x60 ;  /* 0x000000600f157836 */ /* 0x000fe20000000000 */
[----:B------:R-:W-:Y:S01]  /*17f0*/  LEA R3, R3, UR5, 0x1 ;  /* 0x0000000503037c11 */ /* 0x000fe2000f8e08ff */
[-C--:B------:R-:W-:Y:S01]  /*1800*/  IMAD R16, R11, R0.reuse, R16 ;  /* 0x000000000b107224 */ /* 0x080fe200078e0210 */
[----:B------:R-:W-:Y:S01]  /*1810*/  IADD3 R15, R15, 0x80, RZ ;  /* 0x000000800f0f7810 */ /* 0x000fe20007ffe0ff */
[CC--:B------:R-:W-:Y:S02]  /*1820*/  IMAD R20, R11.reuse, R0.reuse, R20 ;  /* 0x000000000b147224 */ /* 0x0c0fe400078e0214 */
[----:B0-----:R-:W0:Y:S01]  /*1830*/  LDS.U16 R14, [R3] ;  /* 0x00000000030e7984 */ /* 0x001e220000000400 */
[----:B-1----:R-:W-:Y:S01]  /*1840*/  LEA R18, R16, UR5, 0x1 ;  /* 0x0000000510127c11 */ /* 0x002fe2000f8e08ff */
[----:B------:R-:W-:Y:S01]  /*1850*/  IMAD R21, R11, R0, R21 ;  /* 0x000000000b157224 */ /* 0x000fe200078e0215 */
[----:B------:R-:W-:-:S02]  /*1860*/  LEA R20, R20, UR5, 0x1 ;  /* 0x0000000514147c11 */ /* 0x000fc4000f8e08ff */
[----:B------:R-:W-:Y:S01]  /*1870*/  ISETP.GE.AND P4, PT, R15, R2, PT ;  /* 0x000000020f00720c */ /* 0x000fe20003f86270 */
[----:B------:R-:W1:Y:S04]  /*1880*/  LDS.U16 R19, [R18] ;  /* 0x0000000012137984 */ /* 0x000e680000000400 */
[----:B---3--:R-:W3:Y:S01]  /*1890*/  LDS.U16 R3, [R20] ;  /* 0x0000000014037984 */ /* 0x008ee20000000400 */
[----:B0-----:R-:W-:-:S05]  /*18a0*/  HADD2 R14, R17.H0_H0, R14.H0_H0 ;  /* 0x2000000e110e7230 */ /* 0x001fca0000000800 */
[----:B------:R-:W-:-:S04]  /*18b0*/  HADD2.F32 R14, -RZ, R14.H0_H0 ;  /* 0x2000000eff0e7230 */ /* 0x000fc80000004100 */
[----:B------:R0:W4:Y:S02]  /*18c0*/  F2F.F64.F32 R16, R14 ;  /* 0x0000000e00107310 */ /* 0x0001240000201800 */
[----:B0-----:R-:W-:-:S06]  /*18d0*/  LEA R14, R21, UR5, 0x1 ;  /* 0x00000005150e7c11 */ /* 0x001fcc000f8e08ff */
[----:B----4-:R0:W1:Y:S02]  /*18e0*/  F2F.F16.F64 R16, R16 ;  /* 0x0000001000107310 */ /* 0x0100640000300800 */
[----:B0-----:R-:W0:Y:S01]  /*18f0*/  LDS.U16 R17, [R14] ;  /* 0x000000000e117984 */ /* 0x001e220000000400 */
[----:B-1----:R-:W-:-:S05]  /*1900*/  HADD2 R19, R16.H0_H0, R19.H0_H0 ;  /* 0x2000001310137230 */ /* 0x002fca0000000800 */
[----:B------:R-:W-:-:S06]  /*1910*/  HADD2.F32 R19, -RZ, R19.H0_H0 ;  /* 0x20000013ff137230 */ /* 0x000fcc0000004100 */
[----:B------:R-:W1:Y:S08]  /*1920*/  F2F.F64.F32 R18, R19 ;  /* 0x0000001300127310 */ /* 0x000e700000201800 */
[----:B-1----:R-:W3:Y:S02]  /*1930*/  F2F.F16.F64 R18, R18 ;  /* 0x0000001200127310 */ /* 0x002ee40000300800 */
[----:B---3--:R-:W-:-:S05]  /*1940*/  HADD2 R3, R18.H0_H0, R3.H0_H0 ;  /* 0x2000000312037230 */ /* 0x008fca0000000800 */
[----:B------:R-:W-:-:S04]  /*1950*/  HADD2.F32 R3, -RZ, R3.H0_H0 ;  /* 0x20000003ff037230 */ /* 0x000fc80000004100 */
[----:B------:R-:W1:Y:S08]  /*1960*/  F2F.F64.F32 R20, R3 ;  /* 0x0000000300147310 */ /* 0x000e700000201800 */
[----:B-1----:R-:W0:Y:S02]  /*1970*/  F2F.F16.F64 R20, R20 ;  /* 0x0000001400147310 */ /* 0x002e240000300800 */
[----:B0-----:R-:W-:-:S05]  /*1980*/  HADD2 R17, R20.H0_H0, R17.H0_H0 ;  /* 0x2000001114117230 */ /* 0x001fca0000000800 */
[----:B------:R-:W-:-:S06]  /*1990*/  HADD2.F32 R22, -RZ, R17.H0_H0 ;  /* 0x20000011ff167230 */ /* 0x000fcc0000004100 */
[----:B------:R-:W0:Y:S08]  /*19a0*/  F2F.F64.F32 R22, R22 ;  /* 0x0000001600167310 */ /* 0x000e300000201800 */
[----:B0-----:R0:W3:Y:S01]  /*19b0*/  F2F.F16.F64 R17, R22 ;  /* 0x0000001600117310 */ /* 0x0010e20000300800 */
[----:B------:R-:W-:Y:S05]  /*19c0*/  @!P4 BRA `(.L_x_100) ;  /* 0xfffffffc0078c947 */ /* 0x000fea000383ffff */
[----:B------:R-:W-:Y:S05]  /*19d0*/  BSYNC B2 ;  /* 0x0000000000027941 */ /* 0x000fea0003800000 */
.L_x_99:
[----:B------:R-:W-:Y:S01]  /*19e0*/  IMAD.MOV.U32 R2, RZ, RZ, R22 ;  /* 0x000000ffff027224 */ /* 0x000fe200078e0016 */
[----:B------:R-:W-:-:S07]  /*19f0*/  MOV R3, R23 ;  /* 0x0000001700037202 */ /* 0x000fce0000000f00 */
.L_x_98:
[----:B------:R-:W-:Y:S05]  /*1a00*/  BSYNC B1 ;  /* 0x0000000000017941 */ /* 0x000fea0003800000 */
.L_x_97:
[----:B------:R-:W-:Y:S01]  /*1a10*/  IMAD.IADD R14, R0, 0x1, -R15 ;  /* 0x00000001000e7824 */ /* 0x000fe200078e0a0f */
[----:B------:R-:W-:Y:S04]  /*1a20*/  BSSY B1, `(.L_x_101) ;  /* 0x0000014000017945 */ /* 0x000fe80003800000 */
[----:B------:R-:W-:-:S13]  /*1a30*/  ISETP.GT.AND P4, PT, R14, 0x20, PT ;  /* 0x000000200e00780c */ /* 0x000fda0003f84270 */
[----:B------:R-:W-:Y:S05]  /*1a40*/  @!P4 BRA `(.L_x_102) ;  /* 0x000000000044c947 */ /* 0x000fea0003800000 */
[-C--:B------:R-:W-:Y:S01]  /*1a50*/  IMAD R2, R11, R0.reuse, R15 ;  /* 0x000000000b027224 */ /* 0x080fe200078e020f */
[C---:B------:R-:W-:Y:S01]  /*1a60*/  IADD3 R3, R15.reuse, 0x20, RZ ;  /* 0x000000200f037810 */ /* 0x040fe20007ffe0ff */
[----:B------:R-:W-:Y:S01]  /*1a70*/  VIADD R15, R15, 0x40 ;  /* 0x000000400f0f7836 */ /* 0x000fe20000000000 */
[----:B------:R-:W-:Y:S02]  /*1a80*/  PLOP3.LUT P0, PT, PT, PT, PT, 0x8, 0x0 ;  /* 0x000000000000781c */ /* 0x000fe40003f0e170 */
[----:B------:R-:W-:Y:S01]  /*1a90*/  LEA R2, R2, UR5, 0x1 ;  /* 0x0000000502027c11 */ /* 0x000fe2000f8e08ff */
[----:B------:R-:W-:-:S05]  /*1aa0*/  IMAD R3, R11, R0, R3 ;  /* 0x000000000b037224 */ /* 0x000fca00078e0203 */
[----:B------:R-:W3:Y:S01]  /*1ab0*/  LDS.U16 R2, [R2] ;  /* 0x0000000002027984 */ /* 0x000ee20000000400 */
[----:B------:R-:W-:-:S06]  /*1ac0*/  LEA R14, R3, UR5, 0x1 ;  /* 0x00000005030e7c11 */ /* 0x000fcc000f8e08ff */
[----:B------:R-:W4:Y:S01]  /*1ad0*/  LDS.U16 R14, [R14] ;  /* 0x000000000e0e7984 */ /* 0x000f220000000400 */
[----:B---3--:R-:W-:-:S05]  /*1ae0*/  HADD2 R17, R17.H0_H0, R2.H0_H0 ;  /* 0x2000000211117230 */ /* 0x008fca0000000800 */
[----:B-1----:R-:W-:-:S06]  /*1af0*/  HADD2.F32 R18, -RZ, R17.H0_H0 ;  /* 0x20000011ff127230 */ /* 0x002fcc0000004100 */
[----:B------:R-:W1:Y:S08]  /*1b00*/  F2F.F64.F32 R18, R18 ;  /* 0x0000001200127310 */ /* 0x000e700000201800 */
[----:B-1----:R-:W4:Y:S02]  /*1b10*/  F2F.F16.F64 R19, R18 ;  /* 0x0000001200137310 */ /* 0x002f240000300800 */
[----:B----4-:R-:W-:-:S05]  /*1b20*/  HADD2 R19, R19.H0_H0, R14.H0_H0 ;  /* 0x2000000e13137230 */ /* 0x010fca0000000800 */
[----:B------:R-:W-:-:S06]  /*1b30*/  HADD2.F32 R3, -RZ, R19.H0_H0 ;  /* 0x20000013ff037230 */ /* 0x000fcc0000004100 */
[----:B------:R-:W1:Y:S08]  /*1b40*/  F2F.F64.F32 R2, R3 ;  /* 0x0000000300027310 */ /* 0x000e700000201800 */
[----:B-1----:R4:W1:Y:S02]  /*1b50*/  F2F.F16.F64 R17, R2 ;  /* 0x0000000200117310 */ /* 0x0028640000300800 */
.L_x_102:
[----:B------:R-:W-:Y:S05]  /*1b60*/  BSYNC B1 ;  /* 0x0000000000017941 */ /* 0x000fea0003800000 */
.L_x_101:
[----:B------:R-:W-:-:S13]  /*1b70*/  ISETP.LT.OR P0, PT, R15, R0, P0 ;  /* 0x000000000f00720c */ /* 0x000fda0000701670 */
[----:B------:R-:W-:-:S05]  /*1b80*/  @P0 IMAD R0, R11, R0, R15 ;  /* 0x000000000b000224 */ /* 0x000fca00078e020f */
[----:B------:R-:W-:-:S06]  /*1b90*/  @P0 LEA R0, R0, UR5, 0x1 ;  /* 0x0000000500000c11 */ /* 0x000fcc000f8e08ff */
[----:B------:R-:W1:Y:S02]  /*1ba0*/  @P0 LDS.U16 R0, [R0] ;  /* 0x0000000000000984 */ /* 0x000e640000000400 */
[----:B-1-3--:R-:W-:-:S05]  /*1bb0*/  @P0 HADD2 R14, R17.H0_H0, R0.H0_H0 ;  /* 0x20000000110e0230 */ /* 0x00afca0000000800 */
[----:B------:R-:W-:-:S04]  /*1bc0*/  @P0 HADD2.F32 R14, -RZ, R14.H0_H0 ;  /* 0x2000000eff0e0230 */ /* 0x000fc80000004100 */
[----:B----4-:R-:W1:Y:S08]  /*1bd0*/  @P0 F2F.F64.F32 R2, R14 ;  /* 0x0000000e00020310 */ /* 0x010e700000201800 */
[----:B-1----:R-:W1:Y:S02]  /*1be0*/  @P0 F2F.F16.F64 R15, R2 ;  /* 0x00000002000f0310 */ /* 0x002e640000300800 */
[----:B-1----:R-:W-:-:S07]  /*1bf0*/  @P0 PRMT R17, R15, 0x7610, R17 ;  /* 0x000076100f110816 */ /* 0x002fce0000000011 */
.L_x_96:
[----:B------:R-:W-:Y:S05]  /*1c00*/  BSYNC B0 ;  /* 0x0000000000007941 */ /* 0x000fea0003800000 */
.L_x_95:
[----:B------:R-:W-:Y:S01]  /*1c10*/  SHFL.BFLY PT, R15, R3, 0x10, 0x1f ;  /* 0x0e001f00030f7f89 */ /* 0x000fe200000e0000 */
[----:B------:R-:W-:-:S03]  /*1c20*/  NOP ;  /* 0x0000000000007918 */ /* 0x000fc60000000000 */
[----:B------:R-:W3:Y:S01]  /*1c30*/  SHFL.BFLY PT, R14, R2, 0x10, 0x1f ;  /* 0x0e001f00020e7f89 */ /* 0x000ee200000e0000 */
[----:B------:R-:W-:Y:S01]  /*1c40*/  ULDC UR7, c[0x0][0x224] ;  /* 0x0000890000077ab9 */ /* 0x000fe20000000800 */
[----:B------:R-:W-:Y:S01]  /*1c50*/  BSSY B0, `(.L_x_83) ;  /* 0x0000066000007945 */ /* 0x000fe20003800000 */
[----:B---3--:R-:W3:Y:S02]  /*1c60*/  F2F.F16.F64 R14, R14 ;  /* 0x0000000e000e7310 */ /* 0x008ee40000300800 */
[----:B---3--:R-:W-:-:S05]  /*1c70*/  HADD2 R17, R17.H0_H0, R14.H0_H0 ;  /* 0x2000000e11117230 */ /* 0x008fca0000000800 */
[----:B------:R-:W-:-:S06]  /*1c80*/  HADD2.F32 R17, -RZ, R17.H0_H0 ;  /* 0x20000011ff117230 */ /* 0x000fcc0000004100 */
[----:B------:R-:W1:Y:S02]  /*1c90*/  F2F.F64.F32 R16, R17 ;  /* 0x0000001100107310 */ /* 0x000e640000201800 */
[----:B-1----:R-:W-:Y:S06]  /*1ca0*/  SHFL.BFLY PT, R19, R17, 0x8, 0x1f ;  /* 0x0d001f0011137f89 */ /* 0x002fec00000e0000 */
[----:B------:R-:W-:Y:S01]  /*1cb0*/  F2F.F16.F64 R0, R16 ;  /* 0x0000001000007310 */ /* 0x000fe20000300800 */
[----:B------:R-:W1:Y:S07]  /*1cc0*/  SHFL.BFLY PT, R18, R16, 0x8, 0x1f ;  /* 0x0d001f0010127f89 */ /* 0x000e6e00000e0000 */
[----:B-1----:R-:W1:Y:S02]  /*1cd0*/  F2F.F16.F64 R19, R18 ;  /* 0x0000001200137310 */ /* 0x002e640000300800 */
[----:B-1----:R-:W-:-:S05]  /*1ce0*/  HADD2 R0, R0.H0_H0, R19.H0_H0 ;  /* 0x2000001300007230 */ /* 0x002fca0000000800 */
[----:B------:R-:W-:-:S04]  /*1cf0*/  HADD2.F32 R0, -RZ, R0.H0_H0 ;  /* 0x20000000ff007230 */ /* 0x000fc80000004100 */
        /* <DEDUP_REMOVED lines=19> */
[----:B-1----:R-:W-:Y:S01]  /*1e30*/  HADD2 R0, R0.H0_H0, R15.H0_H0 ;  /* 0x2000000f00007230 */ /* 0x002fe20000000800 */
[----:B------:R-:W-:Y:S06]  /*1e40*/  @P3 BRA `(.L_x_103) ;  /* 0x0000000400183947 */ /* 0x000fec0003800000 */
[----:B------:R-:W-:Y:S01]  /*1e50*/  HADD2.F32 R0, -RZ, R0.H0_H0 ;  /* 0x20000000ff007230 */ /* 0x000fe20000004100 */
[----:B------:R-:W-:-:S03]  /*1e60*/  MOV R32, R6 ;  /* 0x0000000600207202 */ /* 0x000fc60000000f00 */
[----:B------:R-:W1:Y:S08]  /*1e70*/  F2F.F64.F32 R30, R0 ;  /* 0x00000000001e7310 */ /* 0x000e700000201800 */
[----:B-1----:R1:W3:Y:S02]  /*1e80*/  F2F.F16.F64 R30, R30 ;  /* 0x0000001e001e7310 */ /* 0x0022e40000300800 */
.L_x_108:
[----:B--2---:R-:W-:Y:S01]  /*1e90*/  HADD2.F32 R18, -RZ, R29.H0_H0 ;  /* 0x2000001dff127230 */ /* 0x004fe20000004100 */
[----:B------:R-:W-:Y:S01]  /*1ea0*/  BSSY B1, `(.L_x_104) ;  /* 0x0000020000017945 */ /* 0x000fe20003800000 */
[----:B-1--4-:R-:W-:Y:S01]  /*1eb0*/  IMAD R31, R7, UR7, R32 ;  /* 0x00000007071f7c24 */ /* 0x012fe2000f8e0220 */
[----:B------:R-:W-:Y:S01]  /*1ec0*/  IADD3 R32, R32, 0x20, RZ ;  /* 0x0000002020207810 */ /* 0x000fe20007ffe0ff */
[----:B------:R-:W1:Y:S01]  /*1ed0*/  F2F.F64.F32 R14, R18 ;  /* 0x00000012000e7310 */ /* 0x000e620000201800 */
[----:B------:R-:W-:Y:S02]  /*1ee0*/  IMAD.MOV.U32 R2, RZ, RZ, 0x1 ;  /* 0x00000001ff027424 */ /* 0x000fe400078e00ff */
[----:B------:R-:W-:Y:S02]  /*1ef0*/  LEA R31, R31, UR5, 0x1 ;  /* 0x000000051f1f7c11 */ /* 0x000fe4000f8e08ff */
[----:B------:R-:W-:-:S03]  /*1f00*/  ISETP.GE.AND P4, PT, R32, UR7, PT ;  /* 0x0000000720007c0c */ /* 0x000fc6000bf86270 */
[----:B------:R-:W2:Y:S01]  /*1f10*/  LDS.U16 R0, [R31] ;  /* 0x000000001f007984 */ /* 0x000ea20000000400 */
[----:B-1----:R-:W-:-:S06]  /*1f20*/  DADD R14, R14, 9.999999682655225389e-21 ;  /* 0x3bc79ca10e0e7429 */ /* 0x002fcc0000000000 */
[----:B------:R-:W1:Y:S02]  /*1f30*/  MUFU.RCP64H R3, R15 ;  /* 0x0000000f00037308 */ /* 0x000e640000001800 */
[----:B-1----:R-:W-:-:S08]  /*1f40*/  DFMA R16, -R14, R2, 1 ;  /* 0x3ff000000e10742b */ /* 0x002fd00000000102 */
[----:B------:R-:W-:Y:S01]  /*1f50*/  DFMA R16, R16, R16, R16 ;  /* 0x000000101010722b */ /* 0x000fe20000000010 */
[----:B--2---:R-:W-:-:S07]  /*1f60*/  HADD2.F32 R0, -RZ, R0.H0_H0 ;  /* 0x20000000ff007230 */ /* 0x004fce0000004100 */
[----:B------:R-:W-:Y:S02]  /*1f70*/  DFMA R2, R2, R16, R2 ;  /* 0x000000100202722b */ /* 0x000fe40000000002 */
[----:B------:R-:W1:Y:S06]  /*1f80*/  F2F.F64.F32 R16, R0 ;  /* 0x0000000000107310 */ /* 0x000e6c0000201800 */
[----:B------:R-:W-:-:S08]  /*1f90*/  DFMA R20, -R14, R2, 1 ;  /* 0x3ff000000e14742b */ /* 0x000fd00000000102 */
[----:B------:R-:W-:Y:S01]  /*1fa0*/  DFMA R20, R2, R20, R2 ;  /* 0x000000140214722b */ /* 0x000fe20000000002 */
[----:B-1----:R-:W-:-:S07]  /*1fb0*/  FSETP.GEU.AND P5, PT, |R17|, 6.5827683646048100446e-37, PT ;  /* 0x036000001100780b */ /* 0x002fce0003fae200 */
[----:B------:R-:W-:-:S08]  /*1fc0*/  DMUL R18, R16, R20 ;  /* 0x0000001410127228 */ /* 0x000fd00000000000 */
[----:B------:R-:W-:-:S08]  /*1fd0*/  DFMA R2, -R14, R18, R16 ;  /* 0x000000120e02722b */ /* 0x000fd00000000110 */
[----:B------:R-:W-:-:S10]  /*1fe0*/  DFMA R2, R20, R2, R18 ;  /* 0x000000021402722b */ /* 0x000fd40000000012 */
[----:B------:R-:W-:-:S05]  /*1ff0*/  FFMA R18, RZ, R15, R3 ;  /* 0x0000000fff127223 */ /* 0x000fca0000000003 */
[----:B------:R-:W-:-:S13]  /*2000*/  FSETP.GT.AND P0, PT, |R18|, 1.469367938527859385e-39, PT ;  /* 0x001000001200780b */ /* 0x000fda0003f04200 */
[----:B------:R-:W-:Y:S05]  /*2010*/  @P0 BRA P5, `(.L_x_105) ;  /* 0x0000000000200947 */ /* 0x000fea0002800000 */
[----:B------:R-:W-:Y:S01]  /*2020*/  IMAD.MOV.U32 R18, RZ, RZ, R16 ;  /* 0x000000ffff127224 */ /* 0x000fe200078e0010 */
[----:B------:R-:W-:Y:S01]  /*2030*/  MOV R19, R17 ;  /* 0x0000001100137202 */ /* 0x000fe20000000f00 */
[----:B------:R-:W-:Y:S01]  /*2040*/  IMAD.MOV.U32 R16, RZ, RZ, R14 ;  /* 0x000000ffff107224 */ /* 0x000fe200078e000e */
[----:B------:R-:W-:Y:S02]  /*2050*/  MOV R17, R15 ;  /* 0x0000000f00117202 */ /* 0x000fe40000000f00 */
[----:B------:R-:W-:-:S07]  /*2060*/  MOV R0, 0x2080 ;  /* 0x0000208000007802 */ /* 0x000fce0000000f00 */
[----:B0--3--:R-:W-:Y:S05]  /*2070*/  CALL.REL.NOINC `($__internal_1_$__cuda_sm20_div_rn_f64_full) ;  /* 0x0000001000d47944 */ /* 0x009fea0003c00000 */
[----:B------:R-:W-:Y:S01]  /*2080*/  IMAD.MOV.U32 R2, RZ, RZ, R18 ;  /* 0x000000ffff027224 */ /* 0x000fe200078e0012 */
[----:B------:R-:W-:-:S07]  /*2090*/  MOV R3, R19 ;  /* 0x0000001300037202 */ /* 0x000fce0000000f00 */
.L_x_105:
[----:B------:R-:W-:Y:S05]  /*20a0*/  BSYNC B1 ;  /* 0x0000000000017941 */ /* 0x000fea0003800000 */
.L_x_104:
[----:B------:R-:W-:Y:S01]  /*20b0*/  HADD2.F32 R0, -RZ, R29.H0_H0 ;  /* 0x2000001dff007230 */ /* 0x000fe20000004100 */
[----:B------:R-:W-:Y:S01]  /*20c0*/  BSSY B1, `(.L_x_106) ;  /* 0x000001a000017945 */ /* 0x000fe20003800000 */
[----:B------:R-:W-:Y:S02]  /*20d0*/  IMAD.MOV.U32 R16, RZ, RZ, 0x1 ;  /* 0x00000001ff107424 */ /* 0x000fe400078e00ff */
[----:B------:R-:W1:Y:S02]  /*20e0*/  F2F.F64.F32 R14, R0 ;  /* 0x00000000000e7310 */ /* 0x000e640000201800 */
[----:B-1----:R-:W-:-:S08]  /*20f0*/  DADD R14, R14, 9.999999682655225389e-21 ;  /* 0x3bc79ca10e0e7429 */ /* 0x002fd00000000000 */
[----:B------:R-:W-:-:S06]  /*2100*/  DMUL R14, R14, R14 ;  /* 0x0000000e0e0e7228 */ /* 0x000fcc0000000000 */
[----:B------:R-:W1:Y:S02]  /*2110*/  MUFU.RCP64H R17, R15 ;  /* 0x0000000f00117308 */ /* 0x000e640000001800 */
[----:B-1----:R-:W-:-:S08]  /*2120*/  DFMA R18, -R14, R16, 1 ;  /* 0x3ff000000e12742b */ /* 0x002fd00000000110 */
[----:B------:R-:W-:-:S08]  /*2130*/  DFMA R18, R18, R18, R18 ;  /* 0x000000121212722b */ /* 0x000fd00000000012 */
[----:B------:R-:W-:Y:S01]  /*2140*/  DFMA R18, R16, R18, R16 ;  /* 0x000000121012722b */ /* 0x000fe20000000010 */
[----:B---3--:R-:W-:-:S07]  /*2150*/  HADD2.F32 R16, -RZ, R30.H0_H0 ;  /* 0x2000001eff107230 */ /* 0x008fce0000004100 */
[----:B0-----:R-:W-:Y:S01]  /*2160*/  DFMA R22, -R14, R18, 1 ;  /* 0x3ff000000e16742b */ /* 0x001fe20000000112 */
        /* <DEDUP_REMOVED lines=11> */
[----:B------:R-:W-:Y:S02]  /*2220*/  MOV R19, R17 ;  /* 0x0000001100137202 */ /* 0x000fe40000000f00 */
[----:B------:R-:W-:Y:S02]  /*2230*/  MOV R17, R15 ;  /* 0x0000000f00117202 */ /* 0x000fe40000000f00 */
[----:B------:R-:W-:-:S07]  /*2240*/  MOV R0, 0x2260 ;  /* 0x0000226000007802 */ /* 0x000fce0000000f00 */
[----:B------:R-:W-:Y:S05]  /*2250*/  CALL.REL.NOINC `($__internal_1_$__cuda_sm20_div_rn_f64_full) ;  /* 0x00000010005c7944 */ /* 0x000fea0003c00000 */
.L_x_107:
[----:B------:R-:W-:Y:S05]  /*2260*/  BSYNC B1 ;  /* 0x0000000000017941 */ /* 0x000fea0003800000 */
.L_x_106:
[----:B------:R-:W-:-:S10]  /*2270*/  DADD R2, -R18, R2 ;  /* 0x0000000012027229 */ /* 0x000fd40000000102 */
[----:B------:R-:W0:Y:S02]  /*2280*/  F2F.F16.F64 R2, R2 ;  /* 0x0000000200027310 */ /* 0x000e240000300800 */
[----:B0-----:R4:W-:Y:S01]  /*2290*/  STS.U16 [R31], R2 ;  /* 0x000000021f007388 */ /* 0x0019e20000000400 */
[----:B------:R-:W-:Y:S05]  /*22a0*/  @!P4 BRA `(.L_x_108) ;  /* 0xfffffff800f8c947 */ /* 0x000fea000383ffff */
.L_x_103:
[----:B------:R-:W-:Y:S05]  /*22b0*/  BSYNC B0 ;  /* 0x0000000000007941 */ /* 0x000fea0003800000 */
.L_x_83:
[----:B------:R-:W3:Y:S02]  /*22c0*/  LDC R0, c[0x0][0x22c] ;  /* 0x00008b00ff007b82 */ /* 0x000ee40000000800 */
[----:B---3--:R-:W-:Y:S01]  /*22d0*/  ISETP.NE.AND P0, PT, R0, 0x1, PT ;  /* 0x000000010000780c */ /* 0x008fe20003f05270 */
[----:B------:R-:W-:-:S12]  /*22e0*/  NOP ;  /* 0x0000000000007918 */ /* 0x000fd80000000000 */
[----:B------:R-:W-:Y:S05]  /*22f0*/  @!P0 BRA `(.L_x_109) ;  /* 0x00000000006c8947 */ /* 0x000fea0003800000 */
[----:B------:R-:W-:-:S13]  /*2300*/  ISETP.NE.AND P0, PT, R0, RZ, PT ;  /* 0x000000ff0000720c */ /* 0x000fda0003f05270 */
[----:B------:R-:W-:Y:S05]  /*2310*/  @P0 BRA `(.L_x_110) ;  /* 0x0000000800fc0947 */ /* 0x000fea0003800000 */
[----:B------:R-:W-:Y:S04]  /*2320*/  BSSY B0, `(.L_x_111) ;  /* 0x0000016000007945 */ /* 0x000fe80003800000 */
[----:B------:R-:W-:Y:S05]  /*2330*/  @P3 BRA `(.L_x_112) ;  /* 0x0000000000503947 */ /* 0x000fea0003800000 */
[----:B0-2---:R-:W0:Y:S01]  /*2340*/  LDC R21, c[0x0][0x224] ;  /* 0x00008900ff157b82 */ /* 0x005e220000000800 */
[----:B------:R-:W-:-:S07]  /*2350*/  MOV R0, R6 ;  /* 0x0000000600007202 */ /* 0x000fce0000000f00 */
.L_x_113:
[-CC-:B0--3--:R-:W-:Y:S02]  /*2360*/  IMAD R3, R9, R21.reuse, R0.reuse ;  /* 0x0000001509037224 */ /* 0x189fe400078e0200 */
[-C--:B-1--4-:R-:W-:Y:S02]  /*2370*/  IMAD R2, R7, R21.reuse, R0 ;  /* 0x0000001507027224 */ /* 0x092fe400078e0200 */
[----:B------:R-:W-:Y:S01]  /*2380*/  VIADD R0, R0, 0x20 ;  /* 0x0000002000007836 */ /* 0x000fe20000000000 */
[----:B------:R-:W-:Y:S02]  /*2390*/  LEA R18, R3, UR5, 0x1 ;  /* 0x0000000503127c11 */ /* 0x000fe4000f8e08ff */
[----:B------:R-:W-:Y:S02]  /*23a0*/  LEA R16, R2, UR5, 0x1 ;  /* 0x0000000502107c11 */ /* 0x000fe4000f8e08ff */
[----:B------:R-:W-:Y:S02]  /*23b0*/  ISETP.GE.AND P0, PT, R0, R21, PT ;  /* 0x000000150000720c */ /* 0x000fe40003f06270 */
[----:B------:R-:W0:Y:S04]  /*23c0*/  LDS.U16 R18, [R18] ;  /* 0x0000000012127984 */ /* 0x000e280000000400 */
[----:B------:R-:W1:Y:S01]  /*23d0*/  LDS.U16 R14, [R16] ;  /* 0x00000000100e7984 */ /* 0x000e620000000400 */
[----:B0-----:R-:W-:-:S02]  /*23e0*/  HADD2.F32 R19, -RZ, R18.H0_H0 ;  /* 0x20000012ff137230 */ /* 0x001fc40000004100 */
[----:B-1----:R-:W-:Y:S02]  /*23f0*/  HADD2.F32 R17, -RZ, R14.H0_H0 ;  /* 0x2000000eff117230 */ /* 0x002fe40000004100 */
[----:B------:R-:W-:Y:S08]  /*2400*/  F2F.F64.F32 R2, R19 ;  /* 0x0000001300027310 */ /* 0x000ff00000201800 */
[----:B------:R-:W0:Y:S02]  /*2410*/  F2F.F64.F32 R14, R17 ;  /* 0x00000011000e7310 */ /* 0x000e240000201800 */
[----:B0-----:R-:W-:-:S02]  /*2420*/  DMUL R14, R14, R2 ;  /* 0x000000020e0e7228 */ /* 0x001fc40000000000 */
[----:B------:R-:W-:-:S08]  /*2430*/  DADD R2, -R2, 1 ;  /* 0x3ff0000002027429 */ /* 0x000fd00000000100 */
[----:B------:R-:W-:-:S10]  /*2440*/  DMUL R2, R14, R2 ;  /* 0x000000020e027228 */ /* 0x000fd40000000000 */
[----:B------:R-:W0:Y:S02]  /*2450*/  F2F.F16.F64 R3, R2 ;  /* 0x0000000200037310 */ /* 0x000e240000300800 */
[----:B0-----:R3:W-:Y:S01]  /*2460*/  STS.U16 [R16], R3 ;  /* 0x0000000310007388 */ /* 0x0017e20000000400 */
[----:B------:R-:W-:Y:S05]  /*2470*/  @!P0 BRA `(.L_x_113) ;  /* 0xfffffffc00b88947 */ /* 0x000fea000383ffff */
.L_x_112:
[----:B------:R-:W-:Y:S05]  /*2480*/  BSYNC B0 ;  /* 0x0000000000007941 */ /* 0x000fea0003800000 */
.L_x_111:
[----:B------:R-:W-:Y:S01]  /*2490*/  NOP ;  /* 0x0000000000007918 */ /* 0x000fe20000000000 */
[----:B------:R-:W-:Y:S05]  /*24a0*/  BRA `(.L_x_110) ;  /* 0x0000000800987947 */ /* 0x000fea0003800000 */
.L_x_109:
[----:B------:R-:W-:Y:S04]  /*24b0*/  BSSY B0, `(.L_x_114) ;  /* 0x0000012000007945 */ /* 0x000fe80003800000 */
[----:B------:R-:W-:Y:S05]  /*24c0*/  @P3 BRA `(.L_x_115) ;  /* 0x0000000000403947 */ /* 0x000fea0003800000 */
[----:B-12---:R-:W1:Y:S01]  /*24d0*/  LDC R19, c[0x0][0x224] ;  /* 0x00008900ff137b82 */ /* 0x006e620000000800 */
[----:B------:R-:W-:-:S07]  /*24e0*/  MOV R0, R6 ;  /* 0x0000000600007202 */ /* 0x000fce0000000f00 */
.L_x_116:
[----:B01-34-:R-:W-:Y:S01]  /*24f0*/  IMAD R2, R7, R19, R0 ;  /* 0x0000001307027224 */ /* 0x01bfe200078e0200 */
[----:B------:R-:W-:-:S04]  /*2500*/  IADD3 R0, R0, 0x20, RZ ;  /* 0x0000002000007810 */ /* 0x000fc80007ffe0ff */
[----:B------:R-:W-:Y:S02]  /*2510*/  LEA R3, R2, UR5, 0x1 ;  /* 0x0000000502037c11 */ /* 0x000fe4000f8e08ff */
[----:B------:R-:W-:Y:S02]  /*2520*/  ISETP.GE.AND P0, PT, R0, R19, PT ;  /* 0x000000130000720c */ /* 0x000fe40003f06270 */
[----:B------:R-:W-:Y:S02]  /*2530*/  LEA R15, R8, R3, 0x1 ;  /* 0x00000003080f7211 */ /* 0x000fe400078e08ff */
[----:B------:R-:W0:Y:S04]  /*2540*/  LDS.U16 R3, [R3] ;  /* 0x0000000003037984 */ /* 0x000e280000000400 */
[----:B------:R-:W1:Y:S01]  /*2550*/  LDS.U16 R14, [R15] ;  /* 0x000000000f0e7984 */ /* 0x000e620000000400 */
[----:B0-----:R-:W-:-:S02]  /*2560*/  HADD2.F32 R2, -RZ, R3.H0_H0 ;  /* 0x20000003ff027230 */ /* 0x001fc40000004100 */
[----:B-1----:R-:W-:Y:S02]  /*2570*/  HADD2.F32 R17, -RZ, R14.H0_H0 ;  /* 0x2000000eff117230 */ /* 0x002fe40000004100 */
[----:B------:R-:W-:-:S03]  /*2580*/  IMAD R14, R8, 0x2, R15 ;  /* 0x00000002080e7824 */ /* 0x000fc600078e020f */
[----:B------:R-:W-:-:S05]  /*2590*/  FMUL R2, R2, R17 ;  /* 0x0000001102027220 */ /* 0x000fca0000400000 */
[----:B------:R-:W-:-:S05]  /*25a0*/  F2FP.F16.F32.PACK_AB R2, RZ, R2 ;  /* 0x00000002ff02723e */ /* 0x000fca00000000ff */
[----:B------:R3:W-:Y:S01]  /*25b0*/  STS.U16 [R14], R2 ;  /* 0x000000020e007388 */ /* 0x0007e20000000400 */
[----:B------:R-:W-:Y:S05]  /*25c0*/  @!P0 BRA `(.L_x_116) ;  /* 0xfffffffc00c88947 */ /* 0x000fea000383ffff */
.L_x_115:
[----:B------:R-:W-:Y:S05]  /*25d0*/  BSYNC B0 ;  /* 0x0000000000007941 */ /* 0x000fea0003800000 */
.L_x_114:
[----:B------:R-:W-:Y:S01]  /*25e0*/  NOP ;  /* 0x0000000000007918 */ /* 0x000fe20000000000 */
[----:B------:R-:W5:Y:S01]  /*25f0*/  @!P3 LDS.U16 R0, [R13] ;  /* 0x000000000d00b984 */ /* 0x000f620000000400 */
[----:B01-34-:R-:W-:Y:S01]  /*2600*/  CS2R R2, SRZ ;  /* 0x0000000000027805 */ /* 0x01bfe2000001ff00 */
[----:B------:R-:W-:Y:S01]  /*2610*/  BSSY B0, `(.L_x_117) ;  /* 0x0000056000007945 */ /* 0x000fe20003800000 */
[----:B-----5:R-:W-:Y:S02]  /*2620*/  @!P3 HADD2.F32 R15, -RZ, R0.H0_H0 ;  /* 0x20000000ff0fb230 */ /* 0x020fe40000004100 */
[----:B------:R-:W0:Y:S02]  /*2630*/  LDC R0, c[0x0][0x224] ;  /* 0x00008900ff007b82 */ /* 0x000e240000000800 */
[----:B------:R-:W1:Y:S08]  /*2640*/  @!P3 F2F.F64.F32 R2, R15 ;  /* 0x0000000f0002b310 */ /* 0x000e700000201800 */
[----:B-1----:R1:W3:Y:S01]  /*2650*/  F2F.F16.F64 R14, R2 ;  /* 0x00000002000e7310 */ /* 0x0022e20000300800 */
        /* <DEDUP_REMOVED lines=10> */
[----:B------:R-:W-:-:S11]  /*2700*/  IADD3 R2, R0, -0x60, RZ ;  /* 0xffffffa000027810 */ /* 0x000fd60007ffe0ff */
.L_x_122:
[-C--:B------:R-:W-:Y:S01]  /*2710*/  IMAD R3, R11, R0.reuse, R15 ;  /* 0x000000000b037224 */ /* 0x080fe200078e020f */
[C---:B--2---:R-:W-:Y:S01]  /*2720*/  IADD3 R16, R15.reuse, 0x20, RZ ;  /* 0x000000200f107810 */ /* 0x044fe20007ffe0ff */
[C---:B------:R-:W-:Y:S01]  /*2730*/  VIADD R20, R15.reuse, 0x40 ;  /* 0x000000400f147836 */ /* 0x040fe20000000000 */
[----:B------:R-:W-:Y:S02]  /*2740*/  IADD3 R21, R15, 0x60, RZ ;  /* 0x000000600f157810 */ /* 0x000fe40007ffe0ff */
[----:B------:R-:W-:Y:S01]  /*2750*/  LEA R3, R3, UR5, 0x1 ;  /* 0x0000000503037c11 */ /* 0x000fe2000f8e08ff */
[-C--:B------:R-:W-:Y:S01]  /*2760*/  IMAD R16, R11, R0.reuse, R16 ;  /* 0x000000000b107224 */ /* 0x080fe200078e0210 */
[----:B------:R-:W-:Y:S01]  /*2770*/  IADD3 R15, R15, 0x80, RZ ;  /* 0x000000800f0f7810 */ /* 0x000fe20007ffe0ff */
[CC--:B------:R-:W-:Y:S02]  /*2780*/  IMAD R20, R11.reuse, R0.reuse, R20 ;  /* 0x000000000b147224 */ /* 0x0c0fe400078e0214 */
[----:B------:R-:W-:Y:S01]  /*2790*/  IMAD R21, R11, R0, R21 ;  /* 0x000000000b157224 */ /* 0x000fe200078e0215 */
[----:B------:R-:W0:Y:S01]  /*27a0*/  LDS.U16 R3, [R3] ;  /* 0x0000000003037984 */ /* 0x000e220000000400 */
[----:B------:R-:W-:-:S02]  /*27b0*/  LEA R18, R16, UR5, 0x1 ;  /* 0x0000000510127c11 */ /* 0x000fc4000f8e08ff */
[----:B------:R-:W-:Y:S02]  /*27c0*/  LEA R20, R20, UR5, 0x1 ;  /* 0x0000000514147c11 */ /* 0x000fe4000f8e08ff */
[----:B------:R-:W-:Y:S01]  /*27d0*/  ISETP.GE.AND P4, PT, R15, R2, PT ;  /* 0x000000020f00720c */ /* 0x000fe20003f86270 */
[----:B------:R-:W1:Y:S01]  /*27e0*/  LDS.U16 R19, [R18] ;  /* 0x0000000012137984 */ /* 0x000e620000000400 */
[----:B0-----:R-:W-:-:S03]  /*27f0*/  HADD2 R14, R14.H0_H0, R3.H0_H0 ;  /* 0x200000030e0e7230 */ /* 0x001fc60000000800 */
[----:B------:R-:W0:Y:S02]  /*2800*/  LDS.U16 R3, [R20] ;  /* 0x0000000014037984 */ /* 0x000e240000000400 */
[----:B------:R-:W-:-:S04]  /*2810*/  HADD2.F32 R14, -RZ, R14.H0_H0 ;  /* 0x2000000eff0e7230 */ /* 0x000fc80000004100 */
[----:B------:R2:W3:Y:S02]  /*2820*/  F2F.F64.F32 R16, R14 ;  /* 0x0000000e00107310 */ /* 0x0004e40000201800 */
[----:B--2---:R-:W-:-:S05]  /*2830*/  LEA R14, R21, UR5, 0x1 ;  /* 0x00000005150e7c11 */ /* 0x004fca000f8e08ff */
[----:B------:R-:W2:Y:S01]  /*2840*/  LDS.U16 R21, [R14] ;  /* 0x000000000e157984 */ /* 0x000ea20000000400 */
[----:B---3--:R-:W1:Y:S02]  /*2850*/  F2F.F16.F64 R16, R16 ;  /* 0x0000001000107310 */ /* 0x008e640000300800 */
[----:B-1----:R-:W-:-:S05]  /*2860*/  HADD2 R19, R16.H0_H0, R19.H0_H0 ;  /* 0x2000001310137230 */ /* 0x002fca0000000800 */
[----:B------:R-:W-:-:S06]  /*2870*/  HADD2.F32 R19, -RZ, R19.H0_H0 ;  /* 0x20000013ff137230 */ /* 0x000fcc0000004100 */
[----:B------:R-:W1:Y:S08]  /*2880*/  F2F.F64.F32 R18, R19 ;  /* 0x0000001300127310 */ /* 0x000e700000201800 */
[----:B-1----:R-:W0:Y:S02]  /*2890*/  F2F.F16.F64 R18, R18 ;  /* 0x0000001200127310 */ /* 0x002e240000300800 */
[----:B0-----:R-:W-:-:S05]  /*28a0*/  HADD2 R3, R18.H0_H0, R3.H0_H0 ;  /* 0x2000000312037230 */ /* 0x001fca0000000800 */
        /* <DEDUP_REMOVED lines=10> */
.L_x_121:
[----:B------:R-:W-:Y:S01]  /*2950*/  IMAD.MOV.U32 R2, RZ, RZ, R20 ;  /* 0x000000ffff027224 */ /* 0x000fe200078e0014 */
[----:B------:R-:W-:-:S07]  /*2960*/  MOV R3, R21 ;  /* 0x0000001500037202 */ /* 0x000fce0000000f00 */
.L_x_120:
[----:B------:R-:W-:Y:S05]  /*2970*/  BSYNC B1 ;  /* 0x0000000000017941 */ /* 0x000fea0003800000 */
.L_x_119:
        /* <DEDUP_REMOVED lines=10> */
[----:B------:R-:W0:Y:S01]  /*2a20*/  LDS.U16 R3, [R2] ;  /* 0x0000000002037984 */ /* 0x000e220000000400 */
[----:B------:R-:W-:-:S06]  /*2a30*/  LEA R18, R16, UR5, 0x1 ;  /* 0x0000000510127c11 */ /* 0x000fcc000f8e08ff */
[----:B------:R-:W1:Y:S01]  /*2a40*/  LDS.U16 R18, [R18] ;  /* 0x0000000012127984 */ /* 0x000e620000000400 */
[----:B0-----:R-:W-:-:S05]  /*2a50*/  HADD2 R3, R14.H0_H0, R3.H0_H0 ;  /* 0x200000030e037230 */ /* 0x001fca0000000800 */
[----:B------:R-:W-:-:S06]  /*2a60*/  HADD2.F32 R16, -RZ, R3.H0_H0 ;  /* 0x20000003ff107230 */ /* 0x000fcc0000004100 */
[----:B------:R-:W0:Y:S08]  /*2a70*/  F2F.F64.F32 R16, R16 ;  /* 0x0000001000107310 */ /* 0x000e300000201800 */
[----:B0-----:R-:W1:Y:S02]  /*2a80*/  F2F.F16.F64 R17, R16 ;  /* 0x0000001000117310 */ /* 0x001e640000300800 */
[----:B-1----:R-:W-:-:S05]  /*2a90*/  HADD2 R17, R17.H0_H0, R18.H0_H0 ;  /* 0x2000001211117230 */ /* 0x002fca0000000800 */
[----:B------:R-:W-:-:S06]  /*2aa0*/  HADD2.F32 R3, -RZ, R17.H0_H0 ;  /* 0x20000011ff037230 */ /* 0x000fcc0000004100 */
[----:B------:R-:W0:Y:S08]  /*2ab0*/  F2F.F64.F32 R2, R3 ;  /* 0x0000000300027310 */ /* 0x000e300000201800 */
[----:B0-----:R0:W1:Y:S02]  /*2ac0*/  F2F.F16.F64 R14, R2 ;  /* 0x00000002000e7310 */ /* 0x0010640000300800 */
.L_x_124:
[----:B------:R-:W-:Y:S05]  /*2ad0*/  BSYNC B1 ;  /* 0x0000000000017941 */ /* 0x000fea0003800000 */
.L_x_123:
[----:B------:R-:W-:-:S13]  /*2ae0*/  ISETP.LT.OR P0, PT, R15, R0, P0 ;  /* 0x000000000f00720c */ /* 0x000fda0000701670 */
[----:B------:R-:W-:-:S05]  /*2af0*/  @P0 IMAD R15, R11, R0, R15 ;  /* 0x000000000b0f0224 */ /* 0x000fca00078e020f */
[----:B------:R-:W-:-:S06]  /*2b00*/  @P0 LEA R15, R15, UR5, 0x1 ;  /* 0x000000050f0f0c11 */ /* 0x000fcc000f8e08ff */
[----:B------:R-:W1:Y:S02]  /*2b10*/  @P0 LDS.U16 R15, [R15] ;  /* 0x000000000f0f0984 */ /* 0x000e640000000400 */
[----:B-1----:R-:W-:-:S05]  /*2b20*/  @P0 HADD2 R16, R14.H0_H0, R15.H0_H0 ;  /* 0x2000000f0e100230 */ /* 0x002fca0000000800 */
[----:B------:R-:W-:-:S04]  /*2b30*/  @P0 HADD2.F32 R16, -RZ, R16.H0_H0 ;  /* 0x20000010ff100230 */ /* 0x000fc80000004100 */
[----:B0-----:R-:W0:Y:S08]  /*2b40*/  @P0 F2F.F64.F32 R2, R16 ;  /* 0x0000001000020310 */ /* 0x001e300000201800 */
[----:B0-----:R-:W0:Y:S02]  /*2b50*/  @P0 F2F.F16.F64 R17, R2 ;  /* 0x0000000200110310 */ /* 0x001e240000300800 */
[----:B0-----:R-:W-:-:S07]  /*2b60*/  @P0 PRMT R14, R17, 0x7610, R14 ;  /* 0x00007610110e0816 */ /* 0x001fce000000000e */
.L_x_118:
[----:B------:R-:W-:Y:S05]  /*2b70*/  BSYNC B0 ;  /* 0x0000000000007941 */ /* 0x000fea0003800000 */
.L_x_117:
[----:B--2---:R-:W-:Y:S01]  /*2b80*/  SHFL.BFLY PT, R17, R3, 0x10, 0x1f ;  /* 0x0e001f0003117f89 */ /* 0x004fe200000e0000 */
[----:B------:R-:W-:-:S03]  /*2b90*/  NOP ;  /* 0x0000000000007918 */ /* 0x000fc60000000000 */
[----:B------:R-:W0:Y:S01]  /*2ba0*/  SHFL.BFLY PT, R16, R2, 0x10, 0x1f ;  /* 0x0e001f0002107f89 */ /* 0x000e2200000e0000 */
[----:B------:R-:W-:Y:S01]  /*2bb0*/  BSSY B0, `(.L_x_125) ;  /* 0x0000034000007945 */ /* 0x000fe20003800000 */
        /* <DEDUP_REMOVED lines=16> */
[----:B------:R-:W-:-:S04]  /*2cc0*/  HADD2.F32 R20, -RZ, R17.H0_H0 ;  /* 0x20000011ff147230 */ /* 0x000fc80000004100 */
        /* <DEDUP_REMOVED lines=12> */
[----:B0-----:R-:W-:Y:S01]  /*2d90*/  HADD2 R17, R22.H0_H0, R17.H0_H0 ;  /* 0x2000001116117230 */ /* 0x001fe20000000800 */
[----:B------:R-:W-:Y:S06]  /*2da0*/  @P3 BRA `(.L_x_126) ;  /* 0x0000000000503947 */ /* 0x000fec0003800000 */
[----:B------:R-:W-:Y:S01]  /*2db0*/  HADD2.F32 R2, -RZ, R17.H0_H0 ;  /* 0x20000011ff027230 */ /* 0x000fe20000004100 */
[----:B------:R-:W-:-:S05]  /*2dc0*/  MOV R15, R6 ;  /* 0x00000006000f7202 */ /* 0x000fca0000000f00 */
[----:B------:R-:W0:Y:S08]  /*2dd0*/  F2F.F64.F32 R2, R2 ;  /* 0x0000000200027310 */ /* 0x000e300000201800 */
[----:B0-----:R-:W0:Y:S02]  /*2de0*/  F2F.F16.F64 R3, R2 ;  /* 0x0000000200037310 */ /* 0x001e240000300800 */
[----:B0-----:R-:W-:-:S07]  /*2df0*/  HADD2.F32 R17, -RZ, R3.H0_H0 ;  /* 0x20000003ff117230 */ /* 0x001fce0000004100 */
.L_x_127:
        /* <DEDUP_REMOVED lines=8> */
[----:B0-----:R-:W-:-:S02]  /*2e80*/  HADD2.F32 R16, -RZ, R3.H0_H0 ;  /* 0x20000003ff107230 */ /* 0x001fc40000004100 */
[----:B-1----:R-:W-:-:S03]  /*2e90*/  HADD2.F32 R3, -RZ, R2.H0_H0 ;  /* 0x20000002ff037230 */ /* 0x002fc60000004100 */
[----:B------:R-:W-:-:S04]  /*2ea0*/  FADD R16, -R17, R16 ;  /* 0x0000001011107221 */ /* 0x000fc80000000100 */
[----:B------:R-:W-:-:S05]  /*2eb0*/  FMUL R3, R3, R16 ;  /* 0x0000001003037220 */ /* 0x000fca0000400000 */
[----:B------:R-:W-:-:S05]  /*2ec0*/  F2FP.F16.F32.PACK_AB R3, RZ, R3 ;  /* 0x00000003ff03723e */ /* 0x000fca00000000ff */
[----:B------:R0:W-:Y:S01]  /*2ed0*/  STS.U16 [R14], R3 ;  /* 0x000000030e007388 */ /* 0x0001e20000000400 */
[----:B------:R-:W-:Y:S05]  /*2ee0*/  @!P0 BRA `(.L_x_127) ;  /* 0xfffffffc00c48947 */ /* 0x000fea000383ffff */
.L_x_126:
[----:B------:R-:W-:Y:S05]  /*2ef0*/  BSYNC B0 ;  /* 0x0000000000007941 */ /* 0x000fea0003800000 */
.L_x_125:
[----:B------:R-:W-:Y:S01]  /*2f00*/  NOP ;  /* 0x0000000000007918 */ /* 0x000fe20000000000 */
.L_x_110:
[----:B------:R-:W-:Y:S04]  /*2f10*/  BSSY B0, `(.L_x_128) ;  /* 0x0000048000007945 */ /* 0x000fe80003800000 */
[----:B------:R-:W-:Y:S05]  /*2f20*/  @P3 BRA `(.L_x_129) ;  /* 0x0000000400183947 */ /* 0x000fea0003800000 */
[----:B0-----:R-:W0:Y:S01]  /*2f30*/  LDC R23, c[0x0][0x224] ;  /* 0x00008900ff177b82 */ /* 0x001e220000000800 */
[----:B------:R-:W-:Y:S01]  /*2f40*/  BSSY B1, `(.L_x_130) ;  /* 0x0000027000017945 */ /* 0x000fe20003800000 */
[----:B------:R-:W-:Y:S02]  /*2f50*/  PLOP3.LUT P0, PT, PT, PT, PT, 0x80, 0x0 ;  /* 0x000000000000781c */ /* 0x000fe40003f0f070 */
[----:B0-----:R-:W-:-:S04]  /*2f60*/  IADD3 R0, -R6, R23, RZ ;  /* 0x0000001706007210 */ /* 0x001fc80007ffe1ff */
[----:B------:R-:W-:Y:S02]  /*2f70*/  ISETP.GT.AND P3, PT, R0, 0x60, PT ;  /* 0x000000600000780c */ /* 0x000fe40003f64270 */
[----:B------:R-:W-:-:S11]  /*2f80*/  MOV R0, R6 ;  /* 0x0000000600007202 */ /* 0x000fd60000000f00 */
[----:B------:R-:W-:Y:S05]  /*2f90*/  @!P3 BRA `(.L_x_131) ;  /* 0x000000000084b947 */ /* 0x000fea0003800000 */
[----:B-1-34-:R-:W0:Y:S01]  /*2fa0*/  LDC.64 R2, c[0x0][0x230] ;  /* 0x00008c00ff027b82 */ /* 0x01ae220000000a00 */
[----:B------:R-:W-:Y:S01]  /*2fb0*/  PLOP3.LUT P0, PT, PT, PT, PT, 0x8, 0x0 ;  /* 0x000000000000781c */ /* 0x000fe20003f0e170 */
[----:B--2---:R-:W-:-:S12]  /*2fc0*/  VIADD R25, R23, 0xffffffa0 ;  /* 0xffffffa017197836 */ /* 0x004fd80000000000 */
.L_x_132:
[C---:B-1----:R-:W-:Y:S01]  /*2fd0*/  IADD3 R16, R0.reuse, 0x20, RZ ;  /* 0x0000002000107810 */ /* 0x042fe20007ffe0ff */
[C---:B------:R-:W-:Y:S01]  /*2fe0*/  VIADD R20, R0.reuse, 0x60 ;  /* 0x0000006000147836 */ /* 0x040fe20000000000 */
[----:B------:R-:W-:Y:S01]  /*2ff0*/  IADD3 R18, R0, 0x40, RZ ;  /* 0x0000004000127810 */ /* 0x000fe20007ffe0ff */
        /* <DEDUP_REMOVED lines=27> */
.L_x_131:
[----:B------:R-:W-:Y:S05]  /*31b0*/  BSYNC B1 ;  /* 0x0000000000017941 */ /* 0x000fea0003800000 */
.L_x_130:
[----:B-1--4-:R-:W-:Y:S01]  /*31c0*/  IADD3 R2, -R0, R23, RZ ;  /* 0x0000001700027210 */ /* 0x012fe20007ffe1ff */
[----:B------:R-:W-:Y:S03]  /*31d0*/  BSSY B1, `(.L_x_133) ;  /* 0x0000013000017945 */ /* 0x000fe60003800000 */
[----:B------:R-:W-:-:S13]  /*31e0*/  ISETP.GT.AND P3, PT, R2, 0x20, PT ;  /* 0x000000200200780c */ /* 0x000fda0003f64270 */
[----:B------:R-:W-:Y:S05]  /*31f0*/  @!P3 BRA `(.L_x_134) ;  /* 0x000000000040b947 */ /* 0x000fea0003800000 */
[----:B------:R-:W-:Y:S01]  /*3200*/  VIADD R14, R0, 0x20 ;  /* 0x00000020000e7836 */ /* 0x000fe20000000000 */
[----:B------:R-:W-:Y:S01]  /*3210*/  PLOP3.LUT P0, PT, PT, PT, PT, 0x8, 0x0 ;  /* 0x000000000000781c */ /* 0x000fe20003f0e170 */
[CC--:B------:R-:W-:Y:S02]  /*3220*/  IMAD R2, R7.reuse, R23.reuse, R0 ;  /* 0x0000001707027224 */ /* 0x0c0fe400078e0200 */
[-C--:B---3--:R-:W-:Y:S02]  /*3230*/  IMAD R3, R7, R23.reuse, R14 ;  /* 0x0000001707037224 */ /* 0x088fe400078e020e */
[-C--:B------:R-:W-:Y:S01]  /*3240*/  IMAD R15, R28, R23.reuse, R0 ;  /* 0x000000171c0f7224 */ /* 0x080fe200078e0200 */
[----:B--2---:R-:W-:Y:S01]  /*3250*/  LEA R16, R2, UR5, 0x1 ;  /* 0x0000000502107c11 */ /* 0x004fe2000f8e08ff */
[----:B------:R-:W-:Y:S01]  /*3260*/  IMAD R19, R28, R23, R14 ;  /* 0x000000171c137224 */ /* 0x000fe200078e020e */
[----:B------:R-:W-:Y:S02]  /*3270*/  LEA R18, R3, UR5, 0x1 ;  /* 0x0000000503127c11 */ /* 0x000fe4000f8e08ff */
[----:B------:R-:W0:Y:S01]  /*3280*/  LDC.64 R2, c[0x0][0x230] ;  /* 0x00008c00ff027b82 */ /* 0x000e220000000a00 */
[----:B------:R-:W1:Y:S01]  /*3290*/  LDS.U16 R17, [R16] ;  /* 0x0000000010117984 */ /* 0x000e620000000400 */
[----:B------:R-:W-:-:S03]  /*32a0*/  IADD3 R0, R0, 0x40, RZ ;  /* 0x0000004000007810 */ /* 0x000fc60007ffe0ff */
[----:B------:R-:W2:Y:S01]  /*32b0*/  LDS.U16 R21, [R18] ;  /* 0x0000000012157984 */ /* 0x000ea20000000400 */
[----:B0-----:R-:W-:-:S04]  /*32c0*/  IMAD.WIDE R14, R15, 0x2, R2 ;  /* 0x000000020f0e7825 */ /* 0x001fc800078e0202 */
[----:B------:R-:W-:Y:S01]  /*32d0*/  IMAD.WIDE R2, R19, 0x2, R2 ;  /* 0x0000000213027825 */ /* 0x000fe200078e0202 */
[----:B-1----:R0:W-:Y:S04]  /*32e0*/  STG.E.U16 desc[UR8][R14.64], R17 ;  /* 0x000000110e007986 */ /* 0x0021e8000c101508 */
[----:B--2---:R0:W-:Y:S02]  /*32f0*/  STG.E.U16 desc[UR8][R2.64], R21 ;  /* 0x0000001502007986 */ /* 0x0041e4000c101508 */
.L_x_134:
[----:B------:R-:W-:Y:S05]  /*3300*/  BSYNC B1 ;  /* 0x0000000000017941 */ /* 0x000fea0003800000 */
.L_x_133:
[----:B------:R-:W-:-:S13]  /*3310*/  ISETP.LT.OR P0, PT, R0, R23, P0 ;  /* 0x000000170000720c */ /* 0x000fda0000701670 */
[-CC-:B0-----:R-:W-:Y:S02]  /*3320*/  @P0 IMAD R2, R7, R23.reuse, R0.reuse ;  /* 0x0000001707020224 */ /* 0x181fe400078e0200 */
[----:B------:R-:W-:-:S03]  /*3330*/  @P0 IMAD R23, R28, R23, R0 ;  /* 0x000000171c170224 */ /* 0x000fc600078e0200 */
[----:B------:R-:W-:Y:S02]  /*3340*/  @P0 LEA R14, R2, UR5, 0x1 ;  /* 0x00000005020e0c11 */ /* 0x000fe4000f8e08ff */
[----:B---3--:R-:W0:Y:S03]  /*3350*/  @P0 LDC.64 R2, c[0x0][0x230] ;  /* 0x00008c00ff020b82 */ /* 0x008e260000000a00 */
[----:B------:R-:W1:Y:S01]  /*3360*/  @P0 LDS.U16 R15, [R14] ;  /* 0x000000000e0f0984 */ /* 0x000e620000000400 */
[----:B0-----:R-:W-:-:S05]  /*3370*/  @P0 IMAD.WIDE R2, R23, 0x2, R2 ;  /* 0x0000000217020825 */ /* 0x001fca00078e0202 */
[----:B-1----:R0:W-:Y:S02]  /*3380*/  @P0 STG.E.U16 desc[UR8][R2.64], R15 ;  /* 0x0000000f02000986 */ /* 0x0021e4000c101508 */
.L_x_129:
[----:B------:R-:W-:Y:S05]  /*3390*/  BSYNC B0 ;  /* 0x0000000000007941 */ /* 0x000fea0003800000 */
.L_x_128:
[----:B------:R-:W-:Y:S01]  /*33a0*/  NOP ;  /* 0x0000000000007918 */ /* 0x000fe20000000000 */
[----:B------:R-:W-:Y:S05]  /*33b0*/  @!P2 BRA `(.L_x_135) ;  /* 0xffffffcc00eca947 */ /* 0x000fea000383ffff */
[----:B------:R-:W-:Y:S05]  /*33c0*/  EXIT ;  /* 0x000000000000794d */ /* 0x000fea0003800000 */
        .weak           $__internal_1_$__cuda_sm20_div_rn_f64_full
        .type           $__internal_1_$__cuda_sm20_div_rn_f64_full,@function
        .size           $__internal_1_$__cuda_sm20_div_rn_f64_full,(.L_x_598 - $__internal_1_$__cuda_sm20_div_rn_f64_full)
$__internal_1_$__cuda_sm20_div_rn_f64_full:
        /* <DEDUP_REMOVED lines=18> */
[----:B------:R-:W-:Y:S01]  /*34f0*/  @!P5 LOP3.LUT R27, R26, 0x100000, RZ, 0xfc, !PT ;  /* 0x001000001a1bd812 */ /* 0x000fe200078efcff */
[----:B------:R-:W-:Y:S01]  /*3500*/  @!P5 IMAD.MOV.U32 R26, RZ, RZ, RZ ;  /* 0x000000ffff1ad224 */ /* 0x000fe200078e00ff */
[----:B0-----:R-:W-:-:S08]  /*3510*/  DFMA R24, R20, -R14, 1 ;  /* 0x3ff000001418742b */ /* 0x001fd0000000080e */
[----:B------:R-:W-:-:S08]  /*3520*/  DFMA R24, R24, R24, R24 ;  /* 0x000000181818722b */ /* 0x000fd00000000018 */
[----:B------:R-:W-:Y:S01]  /*3530*/  DFMA R24, R20, R24, R20 ;  /* 0x000000181418722b */ /* 0x000fe20000000014 */
[----:B------:R-:W-:Y:S02]  /*3540*/  SEL R21, R34, 0x63400000, !P6 ;  /* 0x6340000022157807 */ /* 0x000fe40007000000 */
[----:B------:R-:W-:Y:S02]  /*3550*/  MOV R20, R18 ;  /* 0x0000001200147202 */ /* 0x000fe40000000f00 */
[----:B------:R-:W-:-:S03]  /*3560*/  LOP3.LUT R21, R21, 0x800fffff, R19, 0xf8, !PT ;  /* 0x800fffff15157812 */ /* 0x000fc600078ef813 */
[----:B------:R-:W-:-:S03]  /*3570*/  DFMA R22, R24, -R14, 1 ;  /* 0x3ff000001816742b */ /* 0x000fc6000000080e */
[----:B------:R-:W-:-:S05]  /*3580*/  @!P5 DFMA R20, R20, 2, -R26 ;  /* 0x400000001414d82b */ /* 0x000fca000000081a */
[----:B------:R-:W-:-:S08]  /*3590*/  DFMA R22, R24, R22, R24 ;  /* 0x000000161816722b */ /* 0x000fd00000000018 */
[----:B------:R-:W-:-:S08]  /*35a0*/  DMUL R24, R22, R20 ;  /* 0x0000001416187228 */ /* 0x000fd00000000000 */
[----:B------:R-:W-:-:S08]  /*35b0*/  DFMA R26, R24, -R14, R20 ;  /* 0x8000000e181a722b */ /* 0x000fd00000000014 */
[----:B------:R-:W-:Y:S01]  /*35c0*/  DFMA R26, R22, R26, R24 ;  /* 0x0000001a161a722b */ /* 0x000fe20000000018 */
[----:B------:R-:W-:Y:S02]  /*35d0*/  MOV R25, R33 ;  /* 0x0000002100197202 */ /* 0x000fe40000000f00 */
        /* <DEDUP_REMOVED lines=11> */
[----:B------:R-:W-:Y:S01]  /*3690*/  IADD3 R24, -R19, R18, RZ ;  /* 0x0000001213187210 */ /* 0x000fe20007ffe1ff */
[----:B------:R-:W-:-:S03]  /*36a0*/  IMAD.MOV.U32 R18, RZ, RZ, RZ ;  /* 0x000000ffff127224 */ /* 0x000fc600078e00ff */
[----:B------:R-:W-:-:S06]  /*36b0*/  IADD3 R19, R24, 0x7fe00000, RZ ;  /* 0x7fe0000018137810 */ /* 0x000fcc0007ffe0ff */
[----:B------:R-:W-:-:S10]  /*36c0*/  DMUL R22, R26, R18 ;  /* 0x000000121a167228 */ /* 0x000fd40000000000 */
[----:B------:R-:W-:-:S13]  /*36d0*/  FSETP.GTU.AND P0, PT, |R23|, 1.469367938527859385e-39, PT ;  /* 0x001000001700780b */ /* 0x000fda0003f0c200 */
[----:B------:R-:W-:Y:S05]  /*36e0*/  @P0 BRA `(.L_x_138) ;  /* 0x0000000000940947 */ /* 0x000fea0003800000 */
[----:B------:R-:W-:Y:S01]  /*36f0*/  DFMA R14, R26, -R14, R20 ;  /* 0x8000000e1a0e722b */ /* 0x000fe20000000014 */
[----:B------:R-:W-:-:S09]  /*3700*/  MOV R18, RZ ;  /* 0x000000ff00127202 */ /* 0x000fd20000000f00 */
        /* <DEDUP_REMOVED lines=14> */
.L_x_137:
[----:B------:R-:W-:-:S14]  /*37f0*/  DSETP.NAN.AND P0, PT, R18, R18, PT ;  /* 0x000000121200722a */ /* 0x000fdc0003f08000 */
[----:B------:R-:W-:Y:S05]  /*3800*/  @P0 BRA `(.L_x_139) ;  /* 0x0000000000440947 */ /* 0x000fea0003800000 */
[----:B------:R-:W-:-:S14]  /*3810*/  DSETP.NAN.AND P0, PT, R16, R16, PT ;  /* 0x000000101000722a */ /* 0x000fdc0003f08000 */
[----:B------:R-:W-:Y:S05]  /*3820*/  @P0 BRA `(.L_x_140) ;  /* 0x0000000000300947 */ /* 0x000fea0003800000 */
[----:B------:R-:W-:Y:S02]  /*3830*/  ISETP.NE.AND P0, PT, R25, R36, PT ;  /* 0x000000241900720c */ /* 0x000fe40003f05270 */
[----:B------:R-:W-:Y:S02]  /*3840*/  MOV R22, 0x0 ;  /* 0x0000000000167802 */ /* 0x000fe40000000f00 */
[----:B------:R-:W-:-:S09]  /*3850*/  MOV R23, 0xfff80000 ;  /* 0xfff8000000177802 */ /* 0x000fd20000000f00 */
[----:B------:R-:W-:Y:S05]  /*3860*/  @!P0 BRA `(.L_x_138) ;  /* 0x0000000000348947 */ /* 0x000fea0003800000 */
[----:B------:R-:W-:Y:S02]  /*3870*/  ISETP.NE.AND P0, PT, R25, 0x7ff00000, PT ;  /* 0x7ff000001900780c */ /* 0x000fe40003f05270 */
[----:B------:R-:W-:Y:S02]  /*3880*/  LOP3.LUT R23, R19, 0x80000000, R17, 0x48, !PT ;  /* 0x8000000013177812 */ /* 0x000fe400078e4811 */
[----:B------:R-:W-:-:S13]  /*3890*/  ISETP.EQ.OR P0, PT, R36, RZ, !P0 ;  /* 0x000000ff2400720c */ /* 0x000fda0004702670 */
[----:B------:R-:W-:Y:S01]  /*38a0*/  @P0 LOP3.LUT R14, R23, 0x7ff00000, RZ, 0xfc, !PT ;  /* 0x7ff00000170e0812 */ /* 0x000fe200078efcff */
[----:B------:R-:W-:Y:S01]  /*38b0*/  @!P0 IMAD.MOV.U32 R22, RZ, RZ, RZ ;  /* 0x000000ffff168224 */ /* 0x000fe200078e00ff */
[----:B------:R-:W-:Y:S02]  /*38c0*/  @P0 MOV R22, RZ ;  /* 0x000000ff00160202 */ /* 0x000fe40000000f00 */
[----:B------:R-:W-:Y:S01]  /*38d0*/  @P0 MOV R23, R14 ;  /* 0x0000000e00170202 */ /* 0x000fe20000000f00 */
[----:B------:R-:W-:Y:S06]  /*38e0*/  BRA `(.L_x_138) ;  /* 0x0000000000147947 */ /* 0x000fec0003800000 */
.L_x_140:
[----:B------:R-:W-:Y:S01]  /*38f0*/  LOP3.LUT R23, R17, 0x80000, RZ, 0xfc, !PT ;  /* 0x0008000011177812 */ /* 0x000fe200078efcff */
[----:B------:R-:W-:Y:S01]  /*3900*/  IMAD.MOV.U32 R22, RZ, RZ, R16 ;  /* 0x000000ffff167224 */ /* 0x000fe200078e0010 */
[----:B------:R-:W-:Y:S06]  /*3910*/  BRA `(.L_x_138) ;  /* 0x0000000000087947 */ /* 0x000fec0003800000 */
.L_x_139:
[----:B------:R-:W-:Y:S02]  /*3920*/  LOP3.LUT R23, R19, 0x80000, RZ, 0xfc, !PT ;  /* 0x0008000013177812 */ /* 0x000fe400078efcff */
[----:B------:R-:W-:-:S07]  /*3930*/  MOV R22, R18 ;  /* 0x0000001200167202 */ /* 0x000fce0000000f00 */
.L_x_138:
[----:B------:R-:W-:Y:S05]  /*3940*/  BSYNC B2 ;  /* 0x0000000000027941 */ /* 0x000fea0003800000 */
.L_x_136:
[----:B------:R-:W-:Y:S01]  /*3950*/  HFMA2.MMA R15, -RZ, RZ, 0, 0 ;  /* 0x00000000ff0f7435 */ /* 0x000fe200000001ff */
[----:B------:R-:W-:Y:S01]  /*3960*/  MOV R14, R0 ;  /* 0x00000000000e7202 */ /* 0x000fe20000000f00 */
[----:B------:R-:W-:Y:S01]  /*3970*/  IMAD.MOV.U32 R19, RZ, RZ, R23 ;  /* 0x000000ffff137224 */ /* 0x000fe200078e0017 */
[----:B------:R-:W-:-:S03]  /*3980*/  MOV R18, R22 ;  /* 0x0000001600127202 */ /* 0x000fc60000000f00 */
[----:B------:R-:W-:Y:S05]  /*3990*/  RET.REL.NODEC R14 `(_ZN18transformer_engine44fused_score_for_moe_aux_loss_backward_kernelI6__halfEEvPKT_S4_iiiiPS2_) ;  /* 0xffffffc40e987950 */ /* 0x000fea0003c3ffff */
.L_x_141:
        /* <DEDUP_REMOVED lines=14> */
.L_x_598:


//--------------------- .text._ZN18transformer_engine44fused_score_for_moe_aux_loss_backward_kernelIfEEvPKT_S3_iiiiPS1_ --------------------------
	.section	.text._ZN18transformer_engine44fused_score_for_moe_aux_loss_backward_kernelIfEEvPKT_S3_iiiiPS1_,"ax",@progbits
	.align	128
        .global         _ZN18transformer_engine44fused_score_for_moe_aux_loss_backward_kernelIfEEvPKT_S3_iiiiPS1_
        .type           _ZN18transformer_engine44fused_score_for_moe_aux_loss_backward_kernelIfEEvPKT_S3_iiiiPS1_,@function
        .size           _ZN18transformer_engine44fused_score_for_moe_aux_loss_backward_kernelIfEEvPKT_S3_iiiiPS1_,(.L_x_599 - _ZN18transformer_engine44fused_score_for_moe_aux_loss_backward_kernelIfEEvPKT_S3_iiiiPS1_)
        .other          _ZN18transformer_engine44fused_score_for_moe_aux_loss_backward_kernelIfEEvPKT_S3_iiiiPS1_,@"STO_CUDA_ENTRY STV_DEFAULT"
_ZN18transformer_engine44fused_score_for_moe_aux_loss_backward_kernelIfEEvPKT_S3_iiiiPS1_:
.text._ZN18transformer_engine44fused_score_for_moe_aux_loss_backward_kernelIfEEvPKT_S3_iiiiPS1_:
        /* <DEDUP_REMOVED lines=55> */
.L_x_206:
        /* <DEDUP_REMOVED lines=19> */
.L_x_146:
        /* <DEDUP_REMOVED lines=9> */
[----:B------:R1:W-:Y:S03]  /*0530*/  STG.E desc[UR8][R12.64], RZ ;  /* 0x000000ff0c007986 */ /* 0x0003e6000c101908 */
[--C-:B------:R-:W-:Y:S01]  /*0540*/  IMAD.WIDE R16, R17, 0x4, R2.reuse ;  /* 0x0000000411107825 */ /* 0x100fe200078e0202 */
[----:B------:R1:W-:Y:S03]  /*0550*/  STG.E desc[UR8][R14.64], RZ ;  /* 0x000000ff0e007986 */ /* 0x0003e6000c101908 */
[----:B------:R-:W-:Y:S01]  /*0560*/  IMAD.WIDE R18, R19, 0x4, R2 ;  /* 0x0000000413127825 */ /* 0x000fe200078e0202 */
[----:B------:R1:W-:Y:S03]  /*0570*/  STG.E desc[UR8][R16.64], RZ ;  /* 0x000000ff10007986 */ /* 0x0003e6000c101908 */
[----:B------:R-:W-:Y:S01]  /*0580*/  VIADD R21, R21, 0x80 ;  /* 0x0000008015157836 */ /* 0x000fe20000000000 */
[----:B------:R1:W-:Y:S04]  /*0590*/  STG.E desc[UR8][R18.64], RZ ;  /* 0x000000ff12007986 */ /* 0x0003e8000c101908 */
[----:B------:R-:W-:-:S13]  /*05a0*/  ISETP.GE.AND P4, PT, R21, R26, PT ;  /* 0x0000001a1500720c */ /* 0x000fda0003f86270 */
[----:B-1----:R-:W-:Y:S05]  /*05b0*/  @!P4 BRA `(.L_x_146) ;  /* 0xfffffffc00b8c947 */ /* 0x002fea000383ffff */
.L_x_145:
[----:B------:R-:W-:Y:S05]  /*05c0*/  BSYNC B1 ;  /* 0x0000000000017941 */ /* 0x000fea0003800000 */
.L_x_144:
        /* <DEDUP_REMOVED lines=12> */
[----:B------:R0:W-:Y:S04]  /*0690*/  STG.E desc[UR8][R12.64], RZ ;  /* 0x000000ff0c007986 */ /* 0x0001e8000c101908 */
[----:B------:R0:W-:Y:S02]  /*06a0*/  STG.E desc[UR8][R2.64], RZ ;  /* 0x000000ff02007986 */ /* 0x0001e4000c101908 */
.L_x_148:
[----:B------:R-:W-:Y:S05]  /*06b0*/  BSYNC B1 ;  /* 0x0000000000017941 */ /* 0x000fea0003800000 */
.L_x_147:
[----:B------:R-:W-:Y:S01]  /*06c0*/  ISETP.LT.OR P4, PT, R21, R0, P0 ;  /* 0x000000001500720c */ /* 0x000fe20000781670 */
[----:B------:R-:W-:Y:S01]  /*06d0*/  BSSY B1, `(.L_x_149) ;  /* 0x000003d000017945 */ /* 0x000fe20003800000 */
[----:B------:R-:W-:Y:S01]  /*06e0*/  PLOP3.LUT P0, PT, PT, PT, PT, 0x80, 0x0 ;  /* 0x000000000000781c */ /* 0x000fe20003f0f070 */
[----:B------:R-:W-:-:S10]  /*06f0*/  IMAD.MOV.U32 R27, RZ, RZ, R6 ;  /* 0x000000ffff1b7224 */ /* 0x000fd400078e0006 */
[----:B0-----:R-:W0:Y:S01]  /*0700*/  @P4 LDC.64 R2, c[0x0][0x230] ;  /* 0x00008c00ff024b82 */ /* 0x001e220000000a00 */
[----:B------:R-:W-:-:S04]  /*0710*/  @P4 IMAD R13, R30, R0, R21 ;  /* 0x000000001e0d4224 */ /* 0x000fc800078e0215 */
[----:B0-----:R-:W-:-:S05]  /*0720*/  @P4 IMAD.WIDE R2, R13, 0x4, R2 ;  /* 0x000000040d024825 */ /* 0x001fca00078e0202 */
[----:B------:R0:W-:Y:S01]  /*0730*/  @P4 STG.E desc[UR8][R2.64], RZ ;  /* 0x000000ff02004986 */ /* 0x0001e2000c101908 */
[----:B------:R-:W-:Y:S05]  /*0740*/  @!P5 BRA `(.L_x_150) ;  /* 0x0000000000d4d947 */ /* 0x000fea0003800000 */
[----:B------:R-:W1:Y:S01]  /*0750*/  LDC.64 R12, c[0x0][0x218] ;  /* 0x00008600ff0c7b82 */ /* 0x000e620000000a00 */
[----:B------:R-:W-:-:S07]  /*0760*/  PLOP3.LUT P0, PT, PT, PT, PT, 0x8, 0x0 ;  /* 0x000000000000781c */ /* 0x000fce0003f0e170 */
[----:B0-----:R-:W0:Y:S06]  /*0770*/  LDC.64 R2, c[0x0][0x210] ;  /* 0x00008400ff027b82 */ /* 0x001e2c0000000a00 */
.L_x_151:
[C---:B--2---:R-:W-:Y:S01]  /*0780*/  IADD3 R33, R27.reuse, 0x20, RZ ;  /* 0x000000201b217810 */ /* 0x044fe20007ffe0ff */
[CC--:B------:R-:W-:Y:S02]  /*0790*/  IMAD R17, R30.reuse, R0.reuse, R27 ;  /* 0x000000001e117224 */ /* 0x0c0fe400078e021b */
[C---:B------:R-:W-:Y:S02]  /*07a0*/  VIADD R31, R27.reuse, 0x40 ;  /* 0x000000401b1f7836 */ /* 0x040fe40000000000 */
[----:B------:R-:W-:Y:S02]  /*07b0*/  IMAD R23, R30, R0, R33 ;  /* 0x000000001e177224 */ /* 0x000fe400078e0221 */
[----:B------:R-:W-:Y:S02]  /*07c0*/  VIADD R35, R27, 0x60 ;  /* 0x000000601b237836 */ /* 0x000fe40000000000 */
[----:B-1----:R-:W-:-:S04]  /*07d0*/  IMAD.WIDE R14, R17, 0x4, R12 ;  /* 0x00000004110e7825 */ /* 0x002fc800078e020c */
[----:B------:R-:W-:Y:S01]  /*07e0*/  IMAD R21, R30, R0, R31 ;  /* 0x000000001e157224 */ /* 0x000fe200078e021f */
[----:B------:R1:W2:Y:S01]  /*07f0*/  LDG.E R32, desc[UR8][R14.64] ;  /* 0x000000080e207981 */ /* 0x0002a2000c1e1900 */
[----:B0-----:R-:W-:-:S04]  /*0800*/  IMAD.WIDE R16, R17, 0x4, R2 ;  /* 0x0000000411107825 */ /* 0x001fc800078e0202 */
[C---:B------:R-:W-:Y:S01]  /*0810*/  IMAD.WIDE R18, R23.reuse, 0x4, R12 ;  /* 0x0000000417127825 */ /* 0x040fe200078e020c */
[----:B------:R0:W3:Y:S03]  /*0820*/  LDG.E R34, desc[UR8][R16.64] ;  /* 0x0000000810227981 */ /* 0x0000e6000c1e1900 */
[----:B------:R-:W-:Y:S02]  /*0830*/  IMAD R37, R30, R0, R35 ;  /* 0x000000001e257224 */ /* 0x000fe400078e0223 */
[----:B------:R-:W-:Y:S01]  /*0840*/  IMAD.WIDE R22, R23, 0x4, R2 ;  /* 0x0000000417167825 */ /* 0x000fe200078e0202 */
[----:B------:R4:W5:Y:S03]  /*0850*/  LDG.E R18, desc[UR8][R18.64] ;  /* 0x0000000812127981 */ /* 0x000966000c1e1900 */
[----:B------:R-:W-:-:S02]  /*0860*/  IMAD.WIDE R24, R21, 0x4, R12 ;  /* 0x0000000415187825 */ /* 0x000fc400078e020c */
[----:B------:R-:W5:Y:S02]  /*0870*/  LDG.E R22, desc[UR8][R22.64] ;  /* 0x0000000816167981 */ /* 0x000f64000c1e1900 */
[----:B------:R-:W-:Y:S02]  /*0880*/  IMAD.WIDE R20, R21, 0x4, R2 ;  /* 0x0000000415147825 */ /* 0x000fe400078e0202 */
[----:B------:R-:W5:Y:S02]  /*0890*/  LDG.E R24, desc[UR8][R24.64] ;  /* 0x0000000818187981 */ /* 0x000f64000c1e1900 */
[C---:B-1----:R-:W-:Y:S02]  /*08a0*/  IMAD.WIDE R14, R37.reuse, 0x4, R12 ;  /* 0x00000004250e7825 */ /* 0x042fe400078e020c */
[----:B------:R-:W5:Y:S02]  /*08b0*/  LDG.E R20, desc[UR8][R20.64] ;  /* 0x0000000814147981 */ /* 0x000f64000c1e1900 */
[----:B0-----:R-:W-:-:S02]  /*08c0*/  IMAD.WIDE R16, R37, 0x4, R2 ;  /* 0x0000000425107825 */ /* 0x001fc400078e0202 */
[----:B------:R0:W5:Y:S04]  /*08d0*/  LDG.E R14, desc[UR8][R14.64] ;  /* 0x000000080e0e7981 */ /* 0x000168000c1e1900 */
[----:B------:R1:W5:Y:S01]  /*08e0*/  LDG.E R16, desc[UR8][R16.64] ;  /* 0x0000000810107981 */ /* 0x000362000c1e1900 */
        /* <DEDUP_REMOVED lines=18> */
[----:B--2---:R2:W-:Y:S04]  /*0a10*/  STS [R19], R32 ;  /* 0x0000002013007388 */ /* 0x0045e80000000800 */
[----:B---3--:R2:W-:Y:S04]  /*0a20*/  STS [R23], R34 ;  /* 0x0000002217007388 */ /* 0x0085e80000000800 */
[----:B-----5:R2:W-:Y:S04]  /*0a30*/  STS [R37], R18 ;  /* 0x0000001225007388 */ /* 0x0205e80000000800 */
[----:B------:R2:W-:Y:S04]  /*0a40*/  STS [R33], R22 ;  /* 0x0000001621007388 */ /* 0x0005e80000000800 */
[----:B------:R2:W-:Y:S04]  /*0a50*/  STS [R15], R24 ;  /* 0x000000180f007388 */ /* 0x0005e80000000800 */
[----:B------:R2:W-:Y:S04]  /*0a60*/  STS [R31], R20 ;  /* 0x000000141f007388 */ /* 0x0005e80000000800 */
[----:B------:R2:W-:Y:S04]  /*0a70*/  STS [R17], R14 ;  /* 0x0000000e11007388 */ /* 0x0005e80000000800 */
[----:B------:R2:W-:Y:S01]  /*0a80*/  STS [R35], R16 ;  /* 0x0000001023007388 */ /* 0x0005e20000000800 */
[----:B------:R-:W-:Y:S05]  /*0a90*/  @!P4 BRA `(.L_x_151) ;  /* 0xfffffffc0038c947 */ /* 0x000fea000383ffff */
.L_x_150:
[----:B------:R-:W-:Y:S05]  /*0aa0*/  BSYNC B1 ;  /* 0x0000000000017941 */ /* 0x000fea0003800000 */
.L_x_149:
        /* <DEDUP_REMOVED lines=11> */
[----:B------:R0:W2:Y:S02]  /*0b60*/  LDG.E R2, desc[UR8][R2.64] ;  /* 0x0000000802027981 */ /* 0x0000a4000c1e1900 */
[--C-:B-1----:R-:W-:Y:S02]  /*0b70*/  IMAD.WIDE R12, R13, 0x4, R14.reuse ;  /* 0x000000040d0c7825 */ /* 0x102fe400078e020e */
[----:B------:R-:W3:Y:S02]  /*0b80*/  LDG.E R16, desc[UR8][R16.64] ;  /* 0x0000000810107981 */ /* 0x000ee4000c1e1900 */
[----:B------:R-:W-:Y:S02]  /*0b90*/  IMAD.WIDE R14, R21, 0x4, R14 ;  /* 0x00000004150e7825 */ /* 0x000fe400078e020e */
[----:B------:R-:W4:Y:S04]  /*0ba0*/  LDG.E R12, desc[UR8][R12.64] ;  /* 0x000000080c0c7981 */ /* 0x000f28000c1e1900 */
[----:B------:R-:W5:Y:S01]  /*0bb0*/  LDG.E R14, desc[UR8][R14.64] ;  /* 0x000000080e0e7981 */ /* 0x000f62000c1e1900 */
        /* <DEDUP_REMOVED lines=10> */
[----:B--2---:R0:W-:Y:S04]  /*0c60*/  STS [R19], R2 ;  /* 0x0000000213007388 */ /* 0x0041e80000000800 */
[----:B----4-:R0:W-:Y:S04]  /*0c70*/  STS [R21], R12 ;  /* 0x0000000c15007388 */ /* 0x0101e80000000800 */
[----:B---3--:R0:W-:Y:S04]  /*0c80*/  STS [R23], R16 ;  /* 0x0000001017007388 */ /* 0x0081e80000000800 */
[----:B-----5:R0:W-:Y:S02]  /*0c90*/  STS [R3], R14 ;  /* 0x0000000e03007388 */ /* 0x0201e40000000800 */
.L_x_153:
[----:B------:R-:W-:Y:S05]  /*0ca0*/  BSYNC B1 ;  /* 0x0000000000017941 */ /* 0x000fea0003800000 */
.L_x_152:
[----:B------:R-:W-:-:S13]  /*0cb0*/  ISETP.LT.OR P0, PT, R27, R0, P0 ;  /* 0x000000001b00720c */ /* 0x000fda0000701670 */
[----:B------:R-:W-:Y:S05]  /*0cc0*/  @!P0 BRA `(.L_x_143) ;  /* 0x0000000000348947 */ /* 0x000fea0003800000 */
[----:B0-----:R-:W0:Y:S01]  /*0cd0*/  LDC.64 R2, c[0x0][0x218] ;  /* 0x00008600ff027b82 */ /* 0x001e220000000a00 */
[----:B--2---:R-:W-:-:S07]  /*0ce0*/  IMAD R15, R30, R0, R27 ;  /* 0x000000001e0f7224 */ /* 0x004fce00078e021b */
[----:B------:R-:W1:Y:S01]  /*0cf0*/  LDC.64 R12, c[0x0][0x210] ;  /* 0x00008400ff0c7b82 */ /* 0x000e620000000a00 */
[----:B0-----:R-:W-:-:S06]  /*0d00*/  IMAD.WIDE R2, R15, 0x4, R2 ;  /* 0x000000040f027825 */ /* 0x001fcc00078e0202 */
[----:B------:R-:W2:Y:S01]  /*0d10*/  LDG.E R2, desc[UR8][R2.64] ;  /* 0x0000000802027981 */ /* 0x000ea2000c1e1900 */
[----:B-1----:R-:W-:-:S06]  /*0d20*/  IMAD.WIDE R12, R15, 0x4, R12 ;  /* 0x000000040f0c7825 */ /* 0x002fcc00078e020c */
[----:B------:R-:W3:Y:S01]  /*0d30*/  LDG.E R12, desc[UR8][R12.64] ;  /* 0x000000080c0c7981 */ /* 0x000ee2000c1e1900 */
[-CC-:B------:R-:W-:Y:S02]  /*0d40*/  IMAD R14, R7, R0.reuse, R27.reuse ;  /* 0x00000000070e7224 */ /* 0x180fe400078e021b */
[----:B------:R-:W-:-:S03]  /*0d50*/  IMAD R16, R9, R0, R27 ;  /* 0x0000000009107224 */ /* 0x000fc600078e021b */
[----:B------:R-:W-:Y:S02]  /*0d60*/  LEA R15, R14, UR5, 0x2 ;  /* 0x000000050e0f7c11 */ /* 0x000fe4000f8e10ff */
[----:B------:R-:W-:-:S03]  /*0d70*/  LEA R17, R16, UR5, 0x2 ;  /* 0x0000000510117c11 */ /* 0x000fc6000f8e10ff */
[----:B--2---:R1:W-:Y:S04]  /*0d80*/  STS [R15], R2 ;  /* 0x000000020f007388 */ /* 0x0043e80000000800 */
[----:B---3--:R1:W-:Y:S02]  /*0d90*/  STS [R17], R12 ;  /* 0x0000000c11007388 */ /* 0x0083e40000000800 */
.L_x_143:
[----:B------:R-:W-:Y:S05]  /*0da0*/  BSYNC B0 ;  /* 0x0000000000007941 */ /* 0x000fea0003800000 */
.L_x_142:
[----:B------:R3:W-:Y:S06]  /*0db0*/  MEMBAR.SC.CTA ;  /* 0x0000000000007992 */ /* 0x0007ec0000000000 */
[----:B---3--:R-:W-:Y:S01]  /*0dc0*/  NOP ;  /* 0x0000000000007918 */ /* 0x008fe20000000000 */
[----:B------:R-:W-:Y:S05]  /*0dd0*/  @!P1 BRA `(.L_x_154) ;  /* 0x0000001000a89947 */ /* 0x000fea0003800000 */
[----:B------:R-:W3:Y:S01]  /*0de0*/  @!P3 LDS R13, [R28] ;  /* 0x000000001c0db984 */ /* 0x000ee20000000800 */
[----:B01----:R-:W-:Y:S02]  /*0df0*/  CS2R R2, SRZ ;  /* 0x0000000000027805 */ /* 0x003fe4000001ff00 */
[----:B------:R-:W-:Y:S01]  /*0e00*/  ISETP.GE.AND P4, PT, R10, R0, PT ;  /* 0x000000000a00720c */ /* 0x000fe20003f86270 */
[----:B------:R-:W-:Y:S03]  /*0e10*/  BSSY B0, `(.L_x_155) ;  /* 0x000004a000007945 */ /* 0x000fe60003800000 */
[----:B---3--:R-:W0:Y:S08]  /*0e20*/  @!P3 F2F.F64.F32 R2, R13 ;  /* 0x0000000d0002b310 */ /* 0x008e300000201800 */
[----:B0-----:R0:W1:Y:S01]  /*0e30*/  F2F.F32.F64 R12, R2 ;  /* 0x00000002000c7310 */ /* 0x0010620000301000 */
[----:B------:R-:W-:Y:S05]  /*0e40*/  @P4 BRA `(.L_x_156) ;  /* 0x0000000400184947 */ /* 0x000fea0003800000 */
[----:B------:R-:W-:Y:S01]  /*0e50*/  IMAD.IADD R13, R0, 0x1, -R10 ;  /* 0x00000001000d7824 */ /* 0x000fe200078e0a0a */
[----:B------:R-:W-:Y:S01]  /*0e60*/  BSSY B1, `(.L_x_157) ;  /* 0x0000029000017945 */ /* 0x000fe20003800000 */
[----:B------:R-:W-:-:S03]  /*0e70*/  PLOP3.LUT P0, PT, PT, PT, PT, 0x80, 0x0 ;  /* 0x000000000000781c */ /* 0x000fc60003f0f070 */
[----:B------:R-:W-:Y:S01]  /*0e80*/  ISETP.GT.AND P5, PT, R13, 0x60, PT ;  /* 0x000000600d00780c */ /* 0x000fe20003fa4270 */
[----:B------:R-:W-:-:S12]  /*0e90*/  IMAD.MOV.U32 R13, RZ, RZ, R10 ;  /* 0x000000ffff0d7224 */ /* 0x000fd800078e000a */
[----:B------:R-:W-:Y:S05]  /*0ea0*/  @!P5 BRA `(.L_x_158) ;  /* 0x000000000090d947 */ /* 0x000fea0003800000 */
[----:B------:R-:W-:Y:S01]  /*0eb0*/  BSSY B2, `(.L_x_159) ;  /* 0x0000021000027945 */ /* 0x000fe20003800000 */
[----:B------:R-:W-:Y:S02]  /*0ec0*/  PLOP3.LUT P0, PT, PT, PT, PT, 0x8, 0x0 ;  /* 0x000000000000781c */ /* 0x000fe40003f0e170 */
[----:B0-----:R-:W-:-:S11]  /*0ed0*/  IADD3 R2, R0, -0x60, RZ ;  /* 0xffffffa000027810 */ /* 0x001fd60007ffe0ff */
.L_x_160:
[----:B------:R-:W-:Y:S02]  /*0ee0*/  IMAD R3, R9, R0, R13 ;  /* 0x0000000009037224 */ /* 0x000fe400078e020d */
[----:B--2---:R-:W-:-:S03]  /*0ef0*/  VIADD R14, R13, 0x20 ;  /* 0x000000200d0e7836 */ /* 0x004fc60000000000 */
[----:B------:R-:W-:Y:S01]  /*0f00*/  LEA R3, R3, UR5, 0x2 ;  /* 0x0000000503037c11 */ /* 0x000fe2000f8e10ff */
[----:B------:R-:W-:-:S05]  /*0f10*/  IMAD R14, R9, R0, R14 ;  /* 0x00000000090e7224 */ /* 0x000fca00078e020e */
[----:B------:R-:W1:Y:S01]  /*0f20*/  LDS R3, [R3] ;  /* 0x0000000003037984 */ /* 0x000e620000000800 */
[----:B0-----:R-:W-:-:S06]  /*0f30*/  LEA R18, R14, UR5, 0x2 ;  /* 0x000000050e127c11 */ /* 0x001fcc000f8e10ff */
[----:B------:R-:W0:Y:S01]  /*0f40*/  LDS R18, [R18] ;  /* 0x0000000012127984 */ /* 0x000e220000000800 */
[----:B-1-3--:R-:W-:Y:S01]  /*0f50*/  FADD R14, R3, R12 ;  /* 0x0000000c030e7221 */ /* 0x00afe20000000000 */
[C---:B------:R-:W-:Y:S01]  /*0f60*/  VIADD R12, R13.reuse, 0x40 ;  /* 0x000000400d0c7836 */ /* 0x040fe20000000000 */
[C---:B------:R-:W-:Y:S01]  /*0f70*/  IADD3 R3, R13.reuse, 0x60, RZ ;  /* 0x000000600d037810 */ /* 0x040fe20007ffe0ff */
[----:B------:R-:W-:Y:S02]  /*0f80*/  VIADD R13, R13, 0x80 ;  /* 0x000000800d0d7836 */ /* 0x000fe40000000000 */
[CC--:B------:R-:W-:Y:S01]  /*0f90*/  IMAD R12, R9.reuse, R0.reuse, R12 ;  /* 0x00000000090c7224 */ /* 0x0c0fe200078e020c */
[----:B------:R-:W1:Y:S01]  /*0fa0*/  F2F.F64.F32 R14, R14 ;  /* 0x0000000e000e7310 */ /* 0x000e620000201800 */
[----:B------:R-:W-:Y:S01]  /*0fb0*/  IMAD R3, R9, R0, R3 ;  /* 0x0000000009037224 */ /* 0x000fe200078e0203 */
[----:B------:R-:W-:Y:S02]  /*0fc0*/  ISETP.GE.AND P5, PT, R13, R2, PT ;  /* 0x000000020d00720c */ /* 0x000fe40003fa6270 */
[----:B------:R-:W-:-:S02]  /*0fd0*/  LEA R12, R12, UR5, 0x2 ;  /* 0x000000050c0c7c11 */ /* 0x000fc4000f8e10ff */
[----:B------:R-:W-:-:S04]  /*0fe0*/  LEA R20, R3, UR5, 0x2 ;  /* 0x0000000503147c11 */ /* 0x000fc8000f8e10ff */
[----:B------:R-:W2:Y:S04]  /*0ff0*/  LDS R12, [R12] ;  /* 0x000000000c0c7984 */ /* 0x000ea80000000800 */
[----:B------:R-:W3:Y:S01]  /*1000*/  LDS R19, [R20] ;  /* 0x0000000014137984 */ /* 0x000ee20000000800 */
[----:B-1----:R-:W0:Y:S02]  /*1010*/  F2F.F32.F64 R15, R14 ;  /* 0x0000000e000f7310 */ /* 0x002e240000301000 */
[----:B0-----:R-:W-:-:S06]  /*1020*/  FADD R16, R15, R18 ;  /* 0x000000120f107221 */ /* 0x001fcc0000000000 */
[----:B------:R-:W0:Y:S08]  /*1030*/  F2F.F64.F32 R16, R16 ;  /* 0x0000001000107310 */ /* 0x000e300000201800 */
[----:B0-----:R-:W2:Y:S02]  /*1040*/  F2F.F32.F64 R17, R16 ;  /* 0x0000001000117310 */ /* 0x001ea40000301000 */
[----:B--2---:R-:W-:-:S06]  /*1050*/  FADD R3, R17, R12 ;  /* 0x0000000c11037221 */ /* 0x004fcc0000000000 */
[----:B------:R-:W0:Y:S08]  /*1060*/  F2F.F64.F32 R14, R3 ;  /* 0x00000003000e7310 */ /* 0x000e300000201800 */
[----:B0-----:R-:W3:Y:S02]  /*1070*/  F2F.F32.F64 R14, R14 ;  /* 0x0000000e000e7310 */ /* 0x001ee40000301000 */
[----:B---3--:R-:W-:-:S06]  /*1080*/  FADD R19, R14, R19 ;  /* 0x000000130e137221 */ /* 0x008fcc0000000000 */
[----:B------:R-:W0:Y:S08]  /*1090*/  F2F.F64.F32 R18, R19 ;  /* 0x0000001300127310 */ /* 0x000e300000201800 */
[----:B0-----:R0:W3:Y:S01]  /*10a0*/  F2F.F32.F64 R12, R18 ;  /* 0x00000012000c7310 */ /* 0x0010e20000301000 */
[----:B------:R-:W-:Y:S05]  /*10b0*/  @!P5 BRA `(.L_x_160) ;  /* 0xfffffffc0088d947 */ /* 0x000fea000383ffff */
[----:B------:R-:W-:Y:S05]  /*10c0*/  BSYNC B2 ;  /* 0x0000000000027941 */ /* 0x000fea0003800000 */
.L_x_159:
[----:B------:R-:W-:Y:S01]  /*10d0*/  IMAD.MOV.U32 R2, RZ, RZ, R18 ;  /* 0x000000ffff027224 */ /* 0x000fe200078e0012 */
[----:B------:R-:W-:-:S07]  /*10e0*/  MOV R3, R19 ;  /* 0x0000001300037202 */ /* 0x000fce0000000f00 */
.L_x_158:
[----:B------:R-:W-:Y:S05]  /*10f0*/  BSYNC B1 ;  /* 0x0000000000017941 */ /* 0x000fea0003800000 */
.L_x_157:
[----:B--2---:R-:W-:Y:S01]  /*1100*/  IMAD.IADD R14, R0, 0x1, -R13 ;  /* 0x00000001000e7824 */ /* 0x004fe200078e0a0d */
[----:B------:R-:W-:Y:S04]  /*1110*/  BSSY B1, `(.L_x_161) ;  /* 0x0000012000017945 */ /* 0x000fe80003800000 */
[----:B------:R-:W-:-:S13]  /*1120*/  ISETP.GT.AND P5, PT, R14, 0x20, PT ;  /* 0x000000200e00780c */ /* 0x000fda0003fa4270 */
[----:B------:R-:W-:Y:S05]  /*1130*/  @!P5 BRA `(.L_x_162) ;  /* 0x00000000003cd947 */ /* 0x000fea0003800000 */
[----:B0-----:R-:W-:Y:S01]  /*1140*/  IMAD R2, R9, R0, R13 ;  /* 0x0000000009027224 */ /* 0x001fe200078e020d */
[----:B------:R-:W-:-:S04]  /*1150*/  PLOP3.LUT P0, PT, PT, PT, PT, 0x8, 0x0 ;  /* 0x000000000000781c */ /* 0x000fc80003f0e170 */
[----:B------:R-:W-:Y:S01]  /*1160*/  LEA R16, R2, UR5, 0x2 ;  /* 0x0000000502107c11 */ /* 0x000fe2000f8e10ff */
[C---:B------:R-:W-:Y:S01]  /*1170*/  VIADD R2, R13.reuse, 0x20 ;  /* 0x000000200d027836 */ /* 0x040fe20000000000 */
[----:B------:R-:W-:-:S03]  /*1180*/  IADD3 R13, R13, 0x40, RZ ;  /* 0x000000400d0d7810 */ /* 0x000fc60007ffe0ff */
[----:B------:R-:W1:Y:S01]  /*1190*/  LDS R3, [R16] ;  /* 0x0000000010037984 */ /* 0x000e620000000800 */
[----:B------:R-:W-:-:S05]  /*11a0*/  IMAD R2, R9, R0, R2 ;  /* 0x0000000009027224 */ /* 0x000fca00078e0202 */
[----:B------:R-:W-:-:S05]  /*11b0*/  LEA R17, R2, UR5, 0x2 ;  /* 0x0000000502117c11 */ /* 0x000fca000f8e10ff */
[----:B------:R-:W0:Y:S01]  /*11c0*/  LDS R2, [R17] ;  /* 0x0000000011027984 */ /* 0x000e220000000800 */
[----:B-1-3--:R-:W-:-:S06]  /*11d0*/  FADD R14, R12, R3 ;  /* 0x000000030c0e7221 */ /* 0x00afcc0000000000 */
[----:B------:R-:W1:Y:S08]  /*11e0*/  F2F.F64.F32 R14, R14 ;  /* 0x0000000e000e7310 */ /* 0x000e700000201800 */
[----:B-1----:R-:W0:Y:S02]  /*11f0*/  F2F.F32.F64 R15, R14 ;  /* 0x0000000e000f7310 */ /* 0x002e240000301000 */
[----:B0-----:R-:W-:-:S06]  /*1200*/  FADD R2, R15, R2 ;  /* 0x000000020f027221 */ /* 0x001fcc0000000000 */
[----:B------:R-:W0:Y:S08]  /*1210*/  F2F.F64.F32 R2, R2 ;  /* 0x0000000200027310 */ /* 0x000e300000201800 */
[----:B0-----:R2:W4:Y:S02]  /*1220*/  F2F.F32.F64 R12, R2 ;  /* 0x00000002000c7310 */ /* 0x0015240000301000 */
.L_x_162:
[----:B------:R-:W-:Y:S05]  /*1230*/  BSYNC B1 ;  /* 0x0000000000017941 */ /* 0x000fea0003800000 */
.L_x_161:
[----:B------:R-:W-:-:S13]  /*1240*/  ISETP.LT.OR P0, PT, R13, R0, P0 ;  /* 0x000000000d00720c */ /* 0x000fda0000701670 */
[----:B------:R-:W-:-:S05]  /*1250*/  @P0 IMAD R13, R9, R0, R13 ;  /* 0x00000000090d0224 */ /* 0x000fca00078e020d */
[----:B------:R-:W-:-:S06]  /*1260*/  @P0 LEA R13, R13, UR5, 0x2 ;  /* 0x000000050d0d0c11 */ /* 0x000fcc000f8e10ff */
[----:B------:R-:W1:Y:S02]  /*1270*/  @P0 LDS R13, [R13] ;  /* 0x000000000d0d0984 */ /* 0x000e640000000800 */
[----:B-1-34-:R-:W-:-:S04]  /*1280*/  @P0 FADD R14, R12, R13 ;  /* 0x0000000d0c0e0221 */ /* 0x01afc80000000000 */
[----:B0-2---:R-:W0:Y:S08]  /*1290*/  @P0 F2F.F64.F32 R2, R14 ;  /* 0x0000000e00020310 */ /* 0x005e300000201800 */
[----:B0-----:R3:W4:Y:S02]  /*12a0*/  @P0 F2F.F32.F64 R12, R2 ;  /* 0x00000002000c0310 */ /* 0x0017240000301000 */
.L_x_156:
[----:B------:R-:W-:Y:S05]  /*12b0*/  BSYNC B0 ;  /* 0x0000000000007941 */ /* 0x000fea0003800000 */
.L_x_155:
[----:B--2---:R-:W-:Y:S01]  /*12c0*/  SHFL.BFLY PT, R15, R3, 0x10, 0x1f ;  /* 0x0e001f00030f7f89 */ /* 0x004fe200000e0000 */
[----:B------:R-:W-:-:S03]  /*12d0*/  NOP ;  /* 0x0000000000007918 */ /* 0x000fc60000000000 */
[----:B------:R-:W2:Y:S01]  /*12e0*/  SHFL.BFLY PT, R14, R2, 0x10, 0x1f ;  /* 0x0e001f00020e7f89 */ /* 0x000ea200000e0000 */
[----:B------:R-:W-:Y:S01]  /*12f0*/  BSSY B0, `(.L_x_163) ;  /* 0x0000025000007945 */ /* 0x000fe20003800000 */
[----:B--2---:R-:W1:Y:S02]  /*1300*/  F2F.F32.F64 R15, R14 ;  /* 0x0000000e000f7310 */ /* 0x004e640000301000 */
[----:B-1--4-:R-:W-:-:S06]  /*1310*/  FADD R12, R15, R12 ;  /* 0x0000000c0f0c7221 */ /* 0x012fcc0000000000 */
[----:B------:R-:W1:Y:S02]  /*1320*/  F2F.F64.F32 R12, R12 ;  /* 0x0000000c000c7310 */ /* 0x000e640000201800 */
[----:B-1----:R-:W-:Y:S06]  /*1330*/  SHFL.BFLY PT, R17, R13, 0x8, 0x1f ;  /* 0x0d001f000d117f89 */ /* 0x002fec00000e0000 */
[----:B------:R-:W-:Y:S01]  /*1340*/  F2F.F32.F64 R18, R12 ;  /* 0x0000000c00127310 */ /* 0x000fe20000301000 */
[----:B------:R-:W1:Y:S07]  /*1350*/  SHFL.BFLY PT, R16, R12, 0x8, 0x1f ;  /* 0x0d001f000c107f89 */ /* 0x000e6e00000e0000 */
[----:B-1----:R-:W1:Y:S02]  /*1360*/  F2F.F32.F64 R17, R16 ;  /* 0x0000001000117310 */ /* 0x002e640000301000 */
[----:B-1----:R-:W-:-:S06]  /*1370*/  FADD R18, R18, R17 ;  /* 0x0000001112127221 */ /* 0x002fcc0000000000 */
[----:B------:R-:W1:Y:S02]  /*1380*/  F2F.F64.F32 R18, R18 ;  /* 0x0000001200127310 */ /* 0x000e640000201800 */
[----:B-1----:R-:W-:Y:S06]  /*1390*/  SHFL.BFLY PT, R21, R19, 0x4, 0x1f ;  /* 0x0c801f0013157f89 */ /* 0x002fec00000e0000 */
[----:B0--3--:R-:W-:Y:S01]  /*13a0*/  F2F.F32.F64 R2, R18 ;  /* 0x0000001200027310 */ /* 0x009fe20000301000 */
[----:B------:R-:W0:Y:S07]  /*13b0*/  SHFL.BFLY PT, R20, R18, 0x4, 0x1f ;  /* 0x0c801f0012147f89 */ /* 0x000e2e00000e0000 */
[----:B0-----:R-:W0:Y:S02]  /*13c0*/  F2F.F32.F64 R21, R20 ;  /* 0x0000001400157310 */ /* 0x001e240000301000 */
[----:B0-----:R-:W-:-:S06]  /*13d0*/  FADD R2, R2, R21 ;  /* 0x0000001502027221 */ /* 0x001fcc0000000000 */
[----:B------:R-:W0:Y:S02]  /*13e0*/  F2F.F64.F32 R2, R2 ;  /* 0x0000000200027310 */ /* 0x000e240000201800 */
[----:B0-----:R-:W-:Y:S06]  /*13f0*/  SHFL.BFLY PT, R23, R3, 0x2, 0x1f ;  /* 0x0c401f0003177f89 */ /* 0x001fec00000e0000 */
[----:B------:R-:W-:Y:S01]  /*1400*/  F2F.F32.F64 R12, R2 ;  /* 0x00000002000c7310 */ /* 0x000fe20000301000 */
[----:B------:R-:W0:Y:S07]  /*1410*/  SHFL.BFLY PT, R22, R2, 0x2, 0x1f ;  /* 0x0c401f0002167f89 */ /* 0x000e2e00000e0000 */
[----:B0-----:R-:W0:Y:S02]  /*1420*/  F2F.F32.F64 R23, R22 ;  /* 0x0000001600177310 */ /* 0x001e240000301000 */
[----:B0-----:R-:W-:-:S06]  /*1430*/  FADD R12, R12, R23 ;  /* 0x000000170c0c7221 */ /* 0x001fcc0000000000 */
[----:B------:R-:W0:Y:S02]  /*1440*/  F2F.F64.F32 R16, R12 ;  /* 0x0000000c00107310 */ /* 0x000e240000201800 */
[----:B0-----:R0:W1:Y:S04]  /*1450*/  SHFL.BFLY PT, R15, R17, 0x1, 0x1f ;  /* 0x0c201f00110f7f89 */ /* 0x00106800000e0000 */
[----:B------:R0:W2:Y:S01]  /*1460*/  SHFL.BFLY PT, R14, R16, 0x1, 0x1f ;  /* 0x0c201f00100e7f89 */ /* 0x0000a200000e0000 */
[----:B------:R-:W-:Y:S05]  /*1470*/  @P3 BRA `(.L_x_164) ;  /* 0x0000000000303947 */ /* 0x000fea0003800000 */
[----:B------:R-:W-:-:S07]  /*1480*/  IMAD.MOV.U32 R3, RZ, RZ, R6 ;  /* 0x000000ffff037224 */ /* 0x000fce00078e0006 */
.L_x_165:
[----:B---3--:R-:W-:Y:S02]  /*1490*/  IMAD R2, R7, R0, R3 ;  /* 0x0000000007027224 */ /* 0x008fe400078e0203 */
[----:B------:R-:W-:-:S03]  /*14a0*/  VIADD R3, R3, 0x20 ;  /* 0x0000002003037836 */ /* 0x000fc60000000000 */
[----:B------:R-:W-:Y:S02]  /*14b0*/  LEA R13, R2, UR5, 0x2 ;  /* 0x00000005020d7c11 */ /* 0x000fe4000f8e10ff */
[----:B------:R-:W-:-:S03]  /*14c0*/  ISETP.GE.AND P0, PT, R3, R0, PT ;  /* 0x000000000300720c */ /* 0x000fc60003f06270 */
[C---:B------:R-:W-:Y:S02]  /*14d0*/  IMAD R19, R8.reuse, 0x4, R13 ;  /* 0x0000000408137824 */ /* 0x040fe400078e020d */
[----:B------:R-:W-:Y:S03]  /*14e0*/  LDS R13, [R13] ;  /* 0x000000000d0d7984 */ /* 0x000fe60000000800 */
[----:B------:R-:W-:Y:S01]  /*14f0*/  LEA R21, R8, R19, 0x2 ;  /* 0x0000001308157211 */ /* 0x000fe200078e10ff */
[----:B------:R-:W3:Y:S02]  /*1500*/  LDS R2, [R19] ;  /* 0x0000000013027984 */ /* 0x000ee40000000800 */
[----:B---3--:R-:W-:-:S05]  /*1510*/  FMUL R2, R2, R13 ;  /* 0x0000000d02027220 */ /* 0x008fca0000400000 */
[----:B------:R3:W-:Y:S01]  /*1520*/  STS [R21], R2 ;  /* 0x0000000215007388 */ /* 0x0007e20000000800 */
[----:B------:R-:W-:Y:S05]  /*1530*/  @!P0 BRA `(.L_x_165) ;  /* 0xfffffffc00d48947 */ /* 0x000fea000383ffff */
.L_x_164:
[----:B------:R-:W-:Y:S05]  /*1540*/  BSYNC B0 ;  /* 0x0000000000007941 */ /* 0x000fea0003800000 */
.L_x_163:
[----:B------:R-:W-:Y:S01]  /*1550*/  NOP ;  /* 0x0000000000007918 */ /* 0x000fe20000000000 */
[----:B------:R-:W4:Y:S01]  /*1560*/  @!P3 LDS R18, [R29] ;  /* 0x000000001d12b984 */ /* 0x000f220000000800 */
[----:B0-----:R-:W-:Y:S01]  /*1570*/  F2F.F32.F64 R16, R16 ;  /* 0x0000001000107310 */ /* 0x001fe20000301000 */
[----:B------:R-:W-:Y:S01]  /*1580*/  CS2R R12, SRZ ;  /* 0x00000000000c7805 */ /* 0x000fe2000001ff00 */
[----:B------:R-:W-:Y:S06]  /*1590*/  BSSY B0, `(.L_x_166) ;  /* 0x000004d000007945 */ /* 0x000fec0003800000 */
[----:B-12---:R-:W3:Y:S02]  /*15a0*/  F2F.F32.F64 R15, R14 ;  /* 0x0000000e000f7310 */ /* 0x006ee40000301000 */
[----:B---3--:R-:W-:-:S06]  /*15b0*/  FADD R2, R16, R15 ;  /* 0x0000000f10027221 */ /* 0x008fcc0000000000 */
[----:B------:R-:W-:Y:S08]  /*15c0*/  F2F.F64.F32 R2, R2 ;  /* 0x0000000200027310 */ /* 0x000ff00000201800 */
[----:B----4-:R-:W0:Y:S08]  /*15d0*/  @!P3 F2F.F64.F32 R12, R18 ;  /* 0x00000012000cb310 */ /* 0x010e300000201800 */
[----:B0-----:R0:W1:Y:S01]  /*15e0*/  F2F.F32.F64 R20, R12 ;  /* 0x0000000c00147310 */ /* 0x0010620000301000 */
[----:B------:R-:W-:Y:S05]  /*15f0*/  @P4 BRA `(.L_x_167) ;  /* 0x0000000400184947 */ /* 0x000fea0003800000 */
[----:B------:R-:W-:Y:S01]  /*1600*/  IMAD.IADD R14, R0, 0x1, -R10 ;  /* 0x00000001000e7824 */ /* 0x000fe200078e0a0a */
[----:B------:R-:W-:Y:S01]  /*1610*/  BSSY B1, `(.L_x_168) ;  /* 0x0000029000017945 */ /* 0x000fe20003800000 */
[----:B------:R-:W-:Y:S02]  /*1620*/  PLOP3.LUT P0, PT, PT, PT, PT, 0x80, 0x0 ;  /* 0x000000000000781c */ /* 0x000fe40003f0f070 */
[----:B------:R-:W-:Y:S02]  /*1630*/  MOV R15, R10 ;  /* 0x0000000a000f7202 */ /* 0x000fe40000000f00 */
[----:B------:R-:W-:-:S13]  /*1640*/  ISETP.GT.AND P4, PT, R14, 0x60, PT ;  /* 0x000000600e00780c */ /* 0x000fda0003f84270 */
[----:B------:R-:W-:Y:S05]  /*1650*/  @!P4 BRA `(.L_x_169) ;  /* 0x000000000090c947 */ /* 0x000fea0003800000 */
[----:B------:R-:W-:Y:S01]  /*1660*/  BSSY B2, `(.L_x_170) ;  /* 0x0000021000027945 */ /* 0x000fe20003800000 */
[----:B------:R-:W-:Y:S01]  /*1670*/  PLOP3.LUT P0, PT, PT, PT, PT, 0x8, 0x0 ;  /* 0x000000000000781c */ /* 0x000fe20003f0e170 */
[----:B0-----:R-:W-:-:S12]  /*1680*/  VIADD R12, R0, 0xffffffa0 ;  /* 0xffffffa0000c7836 */ /* 0x001fd80000000000 */
.L_x_171:
[----:B------:R-:W-:Y:S01]  /*1690*/  IMAD R13, R11, R0, R15 ;  /* 0x000000000b0d7224 */ /* 0x000fe200078e020f */
[C---:B------:R-:W-:Y:S01]  /*16a0*/  IADD3 R18, R15.reuse, 0x40, RZ ;  /* 0x000000400f127810 */ /* 0x040fe20007ffe0ff */
[----:B------:R-:W-:-:S03]  /*16b0*/  VIADD R14, R15, 0x20 ;  /* 0x000000200f0e7836 */ /* 0x000fc60000000000 */
[----:B------:R-:W-:Y:S01]  /*16c0*/  LEA R13, R13, UR5, 0x2 ;  /* 0x000000050d0d7c11 */ /* 0x000fe2000f8e10ff */
[CC--:B------:R-:W-:Y:S02]  /*16d0*/  IMAD R14, R11.reuse, R0.reuse, R14 ;  /* 0x000000000b0e7224 */ /* 0x0c0fe400078e020e */
[----:B------:R-:W-:-:S03]  /*16e0*/  IMAD R18, R11, R0, R18 ;  /* 0x000000000b127224 */ /* 0x000fc600078e0212 */
[----:B------:R-:W1:Y:S01]  /*16f0*/  LDS R13, [R13] ;  /* 0x000000000d0d7984 */ /* 0x000e620000000800 */
[----:B------:R-:W-:-:S06]  /*1700*/  LEA R14, R14, UR5, 0x2 ;  /* 0x000000050e0e7c11 */ /* 0x000fcc000f8e10ff */
[----:B0-----:R-:W0:Y:S01]  /*1710*/  LDS R14, [R14] ;  /* 0x000000000e0e7984 */ /* 0x001e220000000800 */
[----:B-12---:R-:W-:Y:S01]  /*1720*/  FADD R16, R13, R20 ;  /* 0x000000140d107221 */ /* 0x006fe20000000000 */
[----:B------:R-:W-:Y:S01]  /*1730*/  LEA R20, R18, UR5, 0x2 ;  /* 0x0000000512147c11 */ /* 0x000fe2000f8e10ff */
[C---:B------:R-:W-:Y:S02]  /*1740*/  VIADD R13, R15.reuse, 0x60 ;  /* 0x000000600f0d7836 */ /* 0x040fe40000000000 */
[----:B------:R-:W-:Y:S02]  /*1750*/  VIADD R15, R15, 0x80 ;  /* 0x000000800f0f7836 */ /* 0x000fe40000000000 */
[----:B------:R-:W1:Y:S01]  /*1760*/  F2F.F64.F32 R16, R16 ;  /* 0x0000001000107310 */ /* 0x000e620000201800 */
[----:B------:R-:W2:Y:S01]  /*1770*/  LDS R20, [R20] ;  /* 0x0000000014147984 */ /* 0x000ea20000000800 */
[----:B------:R-:W-:Y:S01]  /*1780*/  IMAD R13, R11, R0, R13 ;  /* 0x000000000b0d7224 */ /* 0x000fe200078e020d */
[----:B------:R-:W-:-:S05]  /*1790*/  ISETP.GE.AND P4, PT, R15, R12, PT ;  /* 0x0000000c0f00720c */ /* 0x000fca0003f86270 */
[----:B-1----:R-:W0:Y:S02]  /*17a0*/  F2F.F32.F64 R17, R16 ;  /* 0x0000001000117310 */ /* 0x002e240000301000 */
[----:B0-----:R-:W-:Y:S01]  /*17b0*/  FADD R18, R17, R14 ;  /* 0x0000000e11127221 */ /* 0x001fe20000000000 */
[----:B------:R-:W-:-:S05]  /*17c0*/  LEA R14, R13, UR5, 0x2 ;  /* 0x000000050d0e7c11 */ /* 0x000fca000f8e10ff */
[----:B------:R-:W0:Y:S01]  /*17d0*/  F2F.F64.F32 R18, R18 ;  /* 0x0000001200127310 */ /* 0x000e220000201800 */
[----:B------:R-:W1:Y:S07]  /*17e0*/  LDS R21, [R14] ;  /* 0x000000000e157984 */ /* 0x000e6e0000000800 */
[----:B0-----:R-:W2:Y:S02]  /*17f0*/  F2F.F32.F64 R19, R18 ;  /* 0x0000001200137310 */ /* 0x001ea40000301000 */
[----:B--2---:R-:W-:-:S06]  /*1800*/  FADD R13, R19, R20 ;  /* 0x00000014130d7221 */ /* 0x004fcc0000000000 */
[----:B------:R-:W0:Y:S08]  /*1810*/  F2F.F64.F32 R16, R13 ;  /* 0x0000000d00107310 */ /* 0x000e300000201800 */
[----:B0-----:R-:W1:Y:S02]  /*1820*/  F2F.F32.F64 R16, R16 ;  /* 0x0000001000107310 */ /* 0x001e640000301000 */
[----:B-1----:R-:W-:-:S06]  /*1830*/  FADD R21, R16, R21 ;  /* 0x0000001510157221 */ /* 0x002fcc0000000000 */
[----:B------:R-:W0:Y:S08]  /*1840*/  F2F.F64.F32 R22, R21 ;  /* 0x0000001500167310 */ /* 0x000e300000201800 */
[----:B0-----:R0:W2:Y:S01]  /*1850*/  F2F.F32.F64 R20, R22 ;  /* 0x0000001600147310 */ /* 0x0010a20000301000 */
[----:B------:R-:W-:Y:S05]  /*1860*/  @!P4 BRA `(.L_x_171) ;  /* 0xfffffffc0088c947 */ /* 0x000fea000383ffff */
[----:B------:R-:W-:Y:S05]  /*1870*/  BSYNC B2 ;  /* 0x0000000000027941 */ /* 0x000fea0003800000 */
.L_x_170:
[----:B------:R-:W-:Y:S01]  /*1880*/  MOV R12, R22 ;  /* 0x00000016000c7202 */ /* 0x000fe20000000f00 */
[----:B------:R-:W-:-:S07]  /*1890*/  IMAD.MOV.U32 R13, RZ, RZ, R23 ;  /* 0x000000ffff0d7224 */ /* 0x000fce00078e0017 */
.L_x_169:
[----:B------:R-:W-:Y:S05]  /*18a0*/  BSYNC B1 ;  /* 0x0000000000017941 */ /* 0x000fea0003800000 */
.L_x_168:
[----:B------:R-:W-:Y:S01]  /*18b0*/  IMAD.IADD R14, R0, 0x1, -R15 ;  /* 0x00000001000e7824 */ /* 0x000fe200078e0a0f */
[----:B------:R-:W-:Y:S04]  /*18c0*/  BSSY B1, `(.L_x_172) ;  /* 0x0000012000017945 */ /* 0x000fe80003800000 */
[----:B------:R-:W-:-:S13]  /*18d0*/  ISETP.GT.AND P4, PT, R14, 0x20, PT ;  /* 0x000000200e00780c */ /* 0x000fda0003f84270 */
[----:B------:R-:W-:Y:S05]  /*18e0*/  @!P4 BRA `(.L_x_173) ;  /* 0x00000000003cc947 */ /* 0x000fea0003800000 */
[----:B0-----:R-:W-:Y:S01]  /*18f0*/  IMAD R12, R11, R0, R15 ;  /* 0x000000000b0c7224 */ /* 0x001fe200078e020f */
[----:B------:R-:W-:-:S04]  /*1900*/  PLOP3.LUT P0, PT, PT, PT, PT, 0x8, 0x0 ;  /* 0x000000000000781c */ /* 0x000fc80003f0e170 */
[----:B------:R-:W-:Y:S02]  /*1910*/  LEA R14, R12, UR5, 0x2 ;  /* 0x000000050c0e7c11 */ /* 0x000fe4000f8e10ff */
[C---:B------:R-:W-:Y:S01]  /*1920*/  IADD3 R12, R15.reuse, 0x20, RZ ;  /* 0x000000200f0c7810 */ /* 0x040fe20007ffe0ff */
[----:B------:R-:W-:Y:S02]  /*1930*/  VIADD R15, R15, 0x40 ;  /* 0x000000400f0f7836 */ /* 0x000fe40000000000 */
[----:B------:R-:W1:Y:S02]  /*1940*/  LDS R13, [R14] ;  /* 0x000000000e0d7984 */ /* 0x000e640000000800 */
[----:B------:R-:W-:-:S05]  /*1950*/  IMAD R12, R11, R0, R12 ;  /* 0x000000000b0c7224 */ /* 0x000fca00078e020c */
[----:B------:R-:W-:-:S06]  /*1960*/  LEA R18, R12, UR5, 0x2 ;  /* 0x000000050c127c11 */ /* 0x000fcc000f8e10ff */
[----:B------:R-:W0:Y:S01]  /*1970*/  LDS R18, [R18] ;  /* 0x0000000012127984 */ /* 0x000e220000000800 */
[----:B-12---:R-:W-:-:S06]  /*1980*/  FADD R16, R20, R13 ;  /* 0x0000000d14107221 */ /* 0x006fcc0000000000 */
[----:B------:R-:W1:Y:S08]  /*1990*/  F2F.F64.F32 R16, R16 ;  /* 0x0000001000107310 */ /* 0x000e700000201800 */
[----:B-1----:R-:W0:Y:S02]  /*19a0*/  F2F.F32.F64 R17, R16 ;  /* 0x0000001000117310 */ /* 0x002e240000301000 */
[----:B0-----:R-:W-:-:S06]  /*19b0*/  FADD R12, R17, R18 ;  /* 0x00000012110c7221 */ /* 0x001fcc0000000000 */
[----:B------:R-:W0:Y:S08]  /*19c0*/  F2F.F64.F32 R12, R12 ;  /* 0x0000000c000c7310 */ /* 0x000e300000201800 */
[----:B0-----:R3:W4:Y:S02]  /*19d0*/  F2F.F32.F64 R20, R12 ;  /* 0x0000000c00147310 */ /* 0x0017240000301000 */
.L_x_173:
[----:B------:R-:W-:Y:S05]  /*19e0*/  BSYNC B1 ;  /* 0x0000000000017941 */ /* 0x000fea0003800000 */
.L_x_172:
[----:B------:R-:W-:-:S13]  /*19f0*/  ISETP.LT.OR P0, PT, R15, R0, P0 ;  /* 0x000000000f00720c */ /* 0x000fda0000701670 */
[----:B------:R-:W-:-:S05]  /*1a00*/  @P0 IMAD R0, R11, R0, R15 ;  /* 0x000000000b000224 */ /* 0x000fca00078e020f */
[----:B------:R-:W-:-:S05]  /*1a10*/  @P0 LEA R0, R0, UR5, 0x2 ;  /* 0x0000000500000c11 */ /* 0x000fca000f8e10ff */
[----:B------:R-:W1:Y:S02]  /*1a20*/  @P0 LDS R15, [R0] ;  /* 0x00000000000f0984 */ /* 0x000e640000000800 */
[----:B-12-4-:R-:W-:-:S04]  /*1a30*/  @P0 FADD R15, R20, R15 ;  /* 0x0000000f140f0221 */ /* 0x016fc80000000000 */
[----:B0--3--:R-:W0:Y:S08]  /*1a40*/  @P0 F2F.F64.F32 R12, R15 ;  /* 0x0000000f000c0310 */ /* 0x009e300000201800 */
[----:B0-----:R2:W3:Y:S02]  /*1a50*/  @P0 F2F.F32.F64 R20, R12 ;  /* 0x0000000c00140310 */ /* 0x0014e40000301000 */
.L_x_167:
[----:B------:R-:W-:Y:S05]  /*1a60*/  BSYNC B0 ;  /* 0x0000000000007941 */ /* 0x000fea0003800000 */
.L_x_166:
[----:B------:R-:W-:Y:S01]  /*1a70*/  SHFL.BFLY PT, R15, R13, 0x10, 0x1f ;  /* 0x0e001f000d0f7f89 */ /* 0x000fe200000e0000 */
[----:B------:R-:W-:-:S03]  /*1a80*/  NOP ;  /* 0x0000000000007918 */ /* 0x000fc60000000000 */
[----:B------:R-:W4:Y:S01]  /*1a90*/  SHFL.BFLY PT, R14, R12, 0x10, 0x1f ;  /* 0x0e001f000c0e7f89 */ /* 0x000f2200000e0000 */
[----:B------:R-:W-:Y:S01]  /*1aa0*/  ULDC UR7, c[0x0][0x224] ;  /* 0x0000890000077ab9 */ /* 0x000fe20000000800 */
[----:B------:R-:W-:Y:S01]  /*1ab0*/  BSSY B0, `(.L_x_154) ;  /* 0x000005c000007945 */ /* 0x000fe20003800000 */
[----:B----4-:R-:W1:Y:S02]  /*1ac0*/  F2F.F32.F64 R15, R14 ;  /* 0x0000000e000f7310 */ /* 0x010e640000301000 */
[----:B-1-3--:R-:W-:-:S06]  /*1ad0*/  FADD R16, R15, R20 ;  /* 0x000000140f107221 */ /* 0x00afcc0000000000 */
        /* <DEDUP_REMOVED lines=8> */
[----:B0-2---:R-:W-:Y:S01]  /*1b60*/  F2F.F32.F64 R12, R20 ;  /* 0x00000014000c7310 */ /* 0x005fe20000301000 */
        /* <DEDUP_REMOVED lines=14> */
[----:B0-----:R-:W-:Y:S01]  /*1c50*/  FADD R0, R0, R19 ;  /* 0x0000001300007221 */ /* 0x001fe20000000000 */
[----:B------:R-:W-:Y:S06]  /*1c60*/  @P3 BRA `(.L_x_174) ;  /* 0x0000000400003947 */ /* 0x000fec0003800000 */
[----:B------:R-:W0:Y:S01]  /*1c70*/  F2F.F32.F64 R20, R2 ;  /* 0x0000000200147310 */ /* 0x000e220000301000 */
[----:B------:R-:W-:Y:S01]  /*1c80*/  MOV R16, 0x1 ;  /* 0x0000000100107802 */ /* 0x000fe20000000f00 */
[----:B------:R-:W-:Y:S06]  /*1c90*/  BSSY B1, `(.L_x_175) ;  /* 0x000001c000017945 */ /* 0x000fec0003800000 */
[----:B------:R-:W1:Y:S08]  /*1ca0*/  F2F.F64.F32 R22, R0 ;  /* 0x0000000000167310 */ /* 0x000e700000201800 */
[----:B0-----:R-:W0:Y:S08]  /*1cb0*/  F2F.F64.F32 R12, R20 ;  /* 0x00000014000c7310 */ /* 0x001e300000201800 */
[----:B-1----:R-:W1:Y:S01]  /*1cc0*/  F2F.F32.F64 R22, R22 ;  /* 0x0000001600167310 */ /* 0x002e620000301000 */
[----:B0-----:R-:W-:-:S08]  /*1cd0*/  DADD R12, R12, 9.999999682655225389e-21 ;  /* 0x3bc79ca10c0c7429 */ /* 0x001fd00000000000 */
[----:B------:R-:W-:-:S06]  /*1ce0*/  DMUL R14, R12, R12 ;  /* 0x0000000c0c0e7228 */ /* 0x000fcc0000000000 */
[----:B------:R-:W0:Y:S02]  /*1cf0*/  MUFU.RCP64H R17, R15 ;  /* 0x0000000f00117308 */ /* 0x000e240000001800 */
[----:B0-----:R-:W-:-:S08]  /*1d00*/  DFMA R18, -R14, R16, 1 ;  /* 0x3ff000000e12742b */ /* 0x001fd00000000110 */
[----:B------:R-:W-:-:S08]  /*1d10*/  DFMA R18, R18, R18, R18 ;  /* 0x000000121212722b */ /* 0x000fd00000000012 */
[----:B------:R-:W-:Y:S01]  /*1d20*/  DFMA R18, R16, R18, R16 ;  /* 0x000000121012722b */ /* 0x000fe20000000010 */
[----:B-1----:R-:W0:Y:S07]  /*1d30*/  F2F.F64.F32 R16, R22 ;  /* 0x0000001600107310 */ /* 0x002e2e0000201800 */
        /* <DEDUP_REMOVED lines=14> */
[----:B------:R-:W-:Y:S05]  /*1e20*/  CALL.REL.NOINC `($__internal_2_$__cuda_sm20_div_rn_f64_full) ;  /* 0x0000001000787944 */ /* 0x000fea0003c00000 */
[----:B------:R-:W-:Y:S01]  /*1e30*/  IMAD.MOV.U32 R2, RZ, RZ, R16 ;  /* 0x000000ffff027224 */ /* 0x000fe200078e0010 */
[----:B------:R-:W-:-:S07]  /*1e40*/  MOV R3, R17 ;  /* 0x0000001100037202 */ /* 0x000fce0000000f00 */
.L_x_176:
[----:B------:R-:W-:Y:S05]  /*1e50*/  BSYNC B1 ;  /* 0x0000000000017941 */ /* 0x000fea0003800000 */
.L_x_175:
[----:B------:R-:W-:-:S07]  /*1e60*/  IMAD.MOV.U32 R32, RZ, RZ, R6 ;  /* 0x000000ffff207224 */ /* 0x000fce00078e0006 */
.L_x_179:
[----:B0-----:R-:W-:Y:S01]  /*1e70*/  IMAD R31, R7, UR7, R32 ;  /* 0x00000007071f7c24 */ /* 0x001fe2000f8e0220 */
[----:B------:R-:W0:Y:S01]  /*1e80*/  MUFU.RCP64H R15, R13 ;  /* 0x0000000d000f7308 */ /* 0x000e220000001800 */
[----:B------:R-:W-:Y:S01]  /*1e90*/  HFMA2.MMA R14, -RZ, RZ, 0, 5.9604644775390625e-08 ;  /* 0x00000001ff0e7435 */ /* 0x000fe200000001ff */
[----:B------:R-:W-:Y:S01]  /*1ea0*/  VIADD R32, R32, 0x20 ;  /* 0x0000002020207836 */ /* 0x000fe20000000000 */
[----:B------:R-:W-:Y:S01]  /*1eb0*/  BSSY B1, `(.L_x_177) ;  /* 0x0000017000017945 */ /* 0x000fe20003800000 */
[----:B------:R-:W-:-:S03]  /*1ec0*/  LEA R31, R31, UR5, 0x2 ;  /* 0x000000051f1f7c11 */ /* 0x000fc6000f8e10ff */
[----:B------:R-:W-:Y:S02]  /*1ed0*/  ISETP.GE.AND P4, PT, R32, UR7, PT ;  /* 0x0000000720007c0c */ /* 0x000fe4000bf86270 */
[----:B------:R-:W1:Y:S01]  /*1ee0*/  LDS R0, [R31] ;  /* 0x000000001f007984 */ /* 0x000e620000000800 */
[----:B0-----:R-:W-:-:S08]  /*1ef0*/  DFMA R16, -R12, R14, 1 ;  /* 0x3ff000000c10742b */ /* 0x001fd0000000010e */
[----:B------:R-:W-:-:S08]  /*1f00*/  DFMA R20, R16, R16, R16 ;  /* 0x000000101014722b */ /* 0x000fd00000000010 */
[----:B------:R-:W-:-:S08]  /*1f10*/  DFMA R20, R14, R20, R14 ;  /* 0x000000140e14722b */ /* 0x000fd0000000000e */
[----:B------:R-:W-:Y:S01]  /*1f20*/  DFMA R16, -R12, R20, 1 ;  /* 0x3ff000000c10742b */ /* 0x000fe20000000114 */
[----:B-1----:R-:W0:Y:S07]  /*1f30*/  F2F.F64.F32 R14, R0 ;  /* 0x00000000000e7310 */ /* 0x002e2e0000201800 */
        /* <DEDUP_REMOVED lines=13> */
[----:B------:R-:W-:Y:S05]  /*2010*/  CALL.REL.NOINC `($__internal_2_$__cuda_sm20_div_rn_f64_full) ;  /* 0x0000000c00fc7944 */ /* 0x000fea0003c00000 */
.L_x_178:
[----:B------:R-:W-:Y:S05]  /*2020*/  BSYNC B1 ;  /* 0x0000000000017941 */ /* 0x000fea0003800000 */
.L_x_177:
[----:B------:R-:W-:-:S10]  /*2030*/  DADD R16, R16, -R2 ;  /* 0x0000000010107229 */ /* 0x000fd40000000802 */
[----:B------:R-:W0:Y:S02]  /*2040*/  F2F.F32.F64 R16, R16 ;  /* 0x0000001000107310 */ /* 0x000e240000301000 */
[----:B0-----:R0:W-:Y:S01]  /*2050*/  STS [R31], R16 ;  /* 0x000000101f007388 */ /* 0x0011e20000000800 */
[----:B------:R-:W-:Y:S05]  /*2060*/  @!P4 BRA `(.L_x_179) ;  /* 0xfffffffc0080c947 */ /* 0x000fea000383ffff */
.L_x_174:
[----:B------:R-:W-:Y:S05]  /*2070*/  BSYNC B0 ;  /* 0x0000000000007941 */ /* 0x000fea0003800000 */
.L_x_154:
        /* <DEDUP_REMOVED lines=8> */
[----:B-12---:R-:W1:Y:S01]  /*2100*/  LDC R17, c[0x0][0x224] ;  /* 0x00008900ff117b82 */ /* 0x006e620000000800 */
[----:B------:R-:W-:-:S07]  /*2110*/  MOV R0, R6 ;  /* 0x0000000600007202 */ /* 0x000fce0000000f00 */
.L_x_184:
[-CC-:B01-3--:R-:W-:Y:S02]  /*2120*/  IMAD R3, R9, R17.reuse, R0.reuse ;  /* 0x0000001109037224 */ /* 0x18bfe400078e0200 */
[-C--:B------:R-:W-:Y:S02]  /*2130*/  IMAD R2, R7, R17.reuse, R0 ;  /* 0x0000001107027224 */ /* 0x080fe400078e0200 */
[----:B------:R-:W-:Y:S01]  /*2140*/  VIADD R0, R0, 0x20 ;  /* 0x0000002000007836 */ /* 0x000fe20000000000 */
[----:B------:R-:W-:Y:S02]  /*2150*/  LEA R16, R3, UR5, 0x2 ;  /* 0x0000000503107c11 */ /* 0x000fe4000f8e10ff */
[----:B------:R-:W-:Y:S02]  /*2160*/  LEA R14, R2, UR5, 0x2 ;  /* 0x00000005020e7c11 */ /* 0x000fe4000f8e10ff */
[----:B------:R-:W-:Y:S02]  /*2170*/  ISETP.GE.AND P0, PT, R0, R17, PT ;  /* 0x000000110000720c */ /* 0x000fe40003f06270 */
[----:B------:R-:W0:Y:S04]  /*2180*/  LDS R16, [R16] ;  /* 0x0000000010107984 */ /* 0x000e280000000800 */
[----:B------:R-:W1:Y:S01]  /*2190*/  LDS R15, [R14] ;  /* 0x000000000e0f7984 */ /* 0x000e620000000800 */
[----:B0-----:R-:W-:Y:S08]  /*21a0*/  F2F.F64.F32 R12, R16 ;  /* 0x00000010000c7310 */ /* 0x001ff00000201800 */
[----:B-1----:R-:W0:Y:S02]  /*21b0*/  F2F.F64.F32 R2, R15 ;  /* 0x0000000f00027310 */ /* 0x002e240000201800 */
[----:B0-----:R-:W-:-:S02]  /*21c0*/  DMUL R2, R2, R12 ;  /* 0x0000000c02027228 */ /* 0x001fc40000000000 */
[----:B------:R-:W-:-:S08]  /*21d0*/  DADD R12, -R12, 1 ;  /* 0x3ff000000c0c7429 */ /* 0x000fd00000000100 */
[----:B------:R-:W-:-:S10]  /*21e0*/  DMUL R2, R2, R12 ;  /* 0x0000000c02027228 */ /* 0x000fd40000000000 */
[----:B------:R-:W0:Y:S02]  /*21f0*/  F2F.F32.F64 R3, R2 ;  /* 0x0000000200037310 */ /* 0x000e240000301000 */
[----:B0-----:R3:W-:Y:S01]  /*2200*/  STS [R14], R3 ;  /* 0x000000030e007388 */ /* 0x0017e20000000800 */
[----:B------:R-:W-:Y:S05]  /*2210*/  @!P0 BRA `(.L_x_184) ;  /* 0xfffffffc00c08947 */ /* 0x000fea000383ffff */
.L_x_183:
[----:B------:R-:W-:Y:S05]  /*2220*/  BSYNC B0 ;  /* 0x0000000000007941 */ /* 0x000fea0003800000 */
.L_x_182:
[----:B------:R-:W-:Y:S01]  /*2230*/  NOP ;  /* 0x0000000000007918 */ /* 0x000fe20000000000 */
[----:B------:R-:W-:Y:S05]  /*2240*/  BRA `(.L_x_181) ;  /* 0x0000000800407947 */ /* 0x000fea0003800000 */
.L_x_180:
[----:B------:R-:W-:Y:S04]  /*2250*/  BSSY B0, `(.L_x_185) ;  /* 0x000000f000007945 */ /* 0x000fe80003800000 */
[----:B------:R-:W-:Y:S05]  /*2260*/  @P3 BRA `(.L_x_186) ;  /* 0x0000000000343947 */ /* 0x000fea0003800000 */
[----:B-12---:R-:W1:Y:S01]  /*2270*/  LDC R17, c[0x0][0x224] ;  /* 0x00008900ff117b82 */ /* 0x006e620000000800 */
[----:B------:R-:W-:-:S07]  /*2280*/  MOV R0, R6 ;  /* 0x0000000600007202 */ /* 0x000fce0000000f00 */
.L_x_187:
[----:B01-3--:R-:W-:Y:S02]  /*2290*/  IMAD R2, R7, R17, R0 ;  /* 0x0000001107027224 */ /* 0x00bfe400078e0200 */
[----:B------:R-:W-:-:S03]  /*22a0*/  VIADD R0, R0, 0x20 ;  /* 0x0000002000007836 */ /* 0x000fc60000000000 */
[----:B------:R-:W-:Y:S02]  /*22b0*/  LEA R3, R2, UR5, 0x2 ;  /* 0x0000000502037c11 */ /* 0x000fe4000f8e10ff */
[----:B------:R-:W-:-:S03]  /*22c0*/  ISETP.GE.AND P0, PT, R0, R17, PT ;  /* 0x000000110000720c */ /* 0x000fc60003f06270 */
[C---:B------:R-:W-:Y:S02]  /*22d0*/  IMAD R13, R8.reuse, 0x4, R3 ;  /* 0x00000004080d7824 */ /* 0x040fe400078e0203 */
[----:B------:R-:W-:Y:S03]  /*22e0*/  LDS R3, [R3] ;  /* 0x0000000003037984 */ /* 0x000fe60000000800 */
[----:B------:R-:W-:Y:S01]  /*22f0*/  LEA R15, R8, R13, 0x2 ;  /* 0x0000000d080f7211 */ /* 0x000fe200078e10ff */
[----:B------:R-:W0:Y:S02]  /*2300*/  LDS R2, [R13] ;  /* 0x000000000d027984 */ /* 0x000e240000000800 */
[----:B0-----:R-:W-:-:S05]  /*2310*/  FMUL R2, R2, R3 ;  /* 0x0000000302027220 */ /* 0x001fca0000400000 */
[----:B------:R3:W-:Y:S01]  /*2320*/  STS [R15], R2 ;  /* 0x000000020f007388 */ /* 0x0007e20000000800 */
[----:B------:R-:W-:Y:S05]  /*2330*/  @!P0 BRA `(.L_x_187) ;  /* 0xfffffffc00d48947 */ /* 0x000fea000383ffff */
.L_x_186:
[----:B------:R-:W-:Y:S05]  /*2340*/  BSYNC B0 ;  /* 0x0000000000007941 */ /* 0x000fea0003800000 */
.L_x_185:
[----:B------:R-:W-:Y:S01]  /*2350*/  NOP ;  /* 0x0000000000007918 */ /* 0x000fe20000000000 */
[----:B------:R-:W4:Y:S01]  /*2360*/  @!P3 LDS R13, [R29] ;  /* 0x000000001d0db984 */ /* 0x000f220000000800 */
[----:B------:R-:W5:Y:S01]  /*2370*/  LDC R0, c[0x0][0x224] ;  /* 0x00008900ff007b82 */ /* 0x000f620000000800 */
[----:B01-3--:R-:W-:Y:S01]  /*2380*/  CS2R R2, SRZ ;  /* 0x0000000000027805 */ /* 0x00bfe2000001ff00 */
[----:B------:R-:W-:Y:S01]  /*2390*/  BSSY B0, `(.L_x_188) ;  /* 0x000004b000007945 */ /* 0x000fe20003800000 */
[----:B-----5:R-:W-:-:S04]  /*23a0*/  ISETP.GE.AND P0, PT, R10, R0, PT ;  /* 0x000000000a00720c */ /* 0x020fc80003f06270 */
[----:B----4-:R-:W0:Y:S08]  /*23b0*/  @!P3 F2F.F64.F32 R2, R13 ;  /* 0x0000000d0002b310 */ /* 0x010e300000201800 */
[----:B0-----:R0:W1:Y:S01]  /*23c0*/  F2F.F32.F64 R12, R2 ;  /* 0x00000002000c7310 */ /* 0x0010620000301000 */
        /* <DEDUP_REMOVED lines=10> */
.L_x_193:
        /* <DEDUP_REMOVED lines=8> */
[C---:B------:R-:W-:Y:S01]  /*24f0*/  IADD3 R12, R13.reuse, 0x40, RZ ;  /* 0x000000400d0c7810 */ /* 0x040fe20007ffe0ff */
[C---:B------:R-:W-:Y:S01]  /*2500*/  VIADD R3, R13.reuse, 0x60 ;  /* 0x000000600d037836 */ /* 0x040fe20000000000 */
[----:B------:R-:W-:-:S03]  /*2510*/  IADD3 R13, R13, 0x80, RZ ;  /* 0x000000800d0d7810 */ /* 0x000fc60007ffe0ff */
[----:B------:R-:W1:Y:S01]  /*2520*/  F2F.F64.F32 R14, R14 ;  /* 0x0000000e000e7310 */ /* 0x000e620000201800 */
[----:B------:R-:W-:Y:S01]  /*2530*/  IMAD R12, R11, R0, R12 ;  /* 0x000000000b0c7224 */ /* 0x000fe200078e020c */
[----:B------:R-:W-:Y:S01]  /*2540*/  ISETP.GE.AND P4, PT, R13, R2, PT ;  /* 0x000000020d00720c */ /* 0x000fe20003f86270 */
[----:B------:R-:W-:-:S03]  /*2550*/  IMAD R3, R11, R0, R3 ;  /* 0x000000000b037224 */ /* 0x000fc600078e0203 */
[----:B------:R-:W-:Y:S02]  /*2560*/  LEA R12, R12, UR5, 0x2 ;  /* 0x000000050c0c7c11 */ /* 0x000fe4000f8e10ff */
[----:B------:R-:W-:-:S04]  /*2570*/  LEA R20, R3, UR5, 0x2 ;  /* 0x0000000503147c11 */ /* 0x000fc8000f8e10ff */
[----:B------:R-:W2:Y:S01]  /*2580*/  LDS R12, [R12] ;  /* 0x000000000c0c7984 */ /* 0x000ea20000000800 */
[----:B-1----:R-:W0:Y:S03]  /*2590*/  F2F.F32.F64 R15, R14 ;  /* 0x0000000e000f7310 */ /* 0x002e260000301000 */
[----:B------:R-:W1:Y:S01]  /*25a0*/  LDS R19, [R20] ;  /* 0x0000000014137984 */ /* 0x000e620000000800 */
[----:B0-----:R-:W-:-:S06]  /*25b0*/  FADD R16, R15, R18 ;  /* 0x000000120f107221 */ /* 0x001fcc0000000000 */
[----:B------:R-:W0:Y:S08]  /*25c0*/  F2F.F64.F32 R16, R16 ;  /* 0x0000001000107310 */ /* 0x000e300000201800 */
[----:B0-----:R-:W2:Y:S02]  /*25d0*/  F2F.F32.F64 R17, R16 ;  /* 0x0000001000117310 */ /* 0x001ea40000301000 */
[----:B--2---:R-:W-:-:S06]  /*25e0*/  FADD R3, R17, R12 ;  /* 0x0000000c11037221 */ /* 0x004fcc0000000000 */
[----:B------:R-:W0:Y:S08]  /*25f0*/  F2F.F64.F32 R14, R3 ;  /* 0x00000003000e7310 */ /* 0x000e300000201800 */
[----:B0-----:R-:W1:Y:S02]  /*2600*/  F2F.F32.F64 R14, R14 ;  /* 0x0000000e000e7310 */ /* 0x001e640000301000 */
[----:B-1----:R-:W-:-:S06]  /*2610*/  FADD R19, R14, R19 ;  /* 0x000000130e137221 */ /* 0x002fcc0000000000 */
[----:B------:R-:W0:Y:S08]  /*2620*/  F2F.F64.F32 R18, R19 ;  /* 0x0000001300127310 */ /* 0x000e300000201800 */
[----:B0-----:R0:W3:Y:S01]  /*2630*/  F2F.F32.F64 R12, R18 ;  /* 0x00000012000c7310 */ /* 0x0010e20000301000 */
[----:B------:R-:W-:Y:S05]  /*2640*/  @!P4 BRA `(.L_x_193) ;  /* 0xfffffffc0088c947 */ /* 0x000fea000383ffff */
[----:B------:R-:W-:Y:S05]  /*2650*/  BSYNC B2 ;  /* 0x0000000000027941 */ /* 0x000fea0003800000 */
.L_x_192:
[----:B------:R-:W-:Y:S01]  /*2660*/  IMAD.MOV.U32 R2, RZ, RZ, R18 ;  /* 0x000000ffff027224 */ /* 0x000fe200078e0012 */
[----:B------:R-:W-:-:S07]  /*2670*/  MOV R3, R19 ;  /* 0x0000001300037202 */ /* 0x000fce0000000f00 */
.L_x_191:
[----:B------:R-:W-:Y:S05]  /*2680*/  BSYNC B1 ;  /* 0x0000000000017941 */ /* 0x000fea0003800000 */
.L_x_190:
[----:B--2---:R-:W-:Y:S01]  /*2690*/  IMAD.IADD R14, R0, 0x1, -R13 ;  /* 0x00000001000e7824 */ /* 0x004fe200078e0a0d */
        /* <DEDUP_REMOVED lines=18> */
.L_x_195:
[----:B------:R-:W-:Y:S05]  /*27c0*/  BSYNC B1 ;  /* 0x0000000000017941 */ /* 0x000fea0003800000 */
.L_x_194:
[----:B------:R-:W-:-:S13]  /*27d0*/  ISETP.LT.OR P0, PT, R13, R0, P0 ;  /* 0x000000000d00720c */ /* 0x000fda0000701670 */
[----:B------:R-:W-:-:S05]  /*27e0*/  @P0 IMAD R13, R11, R0, R13 ;  /* 0x000000000b0d0224 */ /* 0x000fca00078e020d */
[----:B------:R-:W-:-:S06]  /*27f0*/  @P0 LEA R13, R13, UR5, 0x2 ;  /* 0x000000050d0d0c11 */ /* 0x000fcc000f8e10ff */
[----:B------:R-:W1:Y:S02]  /*2800*/  @P0 LDS R13, [R13] ;  /* 0x000000000d0d0984 */ /* 0x000e640000000800 */
[----:B-1-34-:R-:W-:-:S04]  /*2810*/  @P0 FADD R14, R12, R13 ;  /* 0x0000000d0c0e0221 */ /* 0x01afc80000000000 */
[----:B0-2---:R-:W0:Y:S08]  /*2820*/  @P0 F2F.F64.F32 R2, R14 ;  /* 0x0000000e00020310 */ /* 0x005e300000201800 */
[----:B0-----:R3:W4:Y:S02]  /*2830*/  @P0 F2F.F32.F64 R12, R2 ;  /* 0x00000002000c0310 */ /* 0x0017240000301000 */
.L_x_189:
[----:B------:R-:W-:Y:S05]  /*2840*/  BSYNC B0 ;  /* 0x0000000000007941 */ /* 0x000fea0003800000 */
.L_x_188:
        /* <DEDUP_REMOVED lines=31> */
[----:B------:R-:W0:Y:S01]  /*2a40*/  F2F.F64.F32 R2, R18 ;  /* 0x0000001200027310 */ /* 0x000e220000201800 */
[----:B------:R-:W-:-:S07]  /*2a50*/  MOV R13, R6 ;  /* 0x00000006000d7202 */ /* 0x000fce0000000f00 */
[----:B0-----:R0:W1:Y:S02]  /*2a60*/  F2F.F32.F64 R17, R2 ;  /* 0x0000000200117310 */ /* 0x0010640000301000 */
.L_x_198:
[-CC-:B0-2---:R-:W-:Y:S02]  /*2a70*/  IMAD R3, R7, R0.reuse, R13.reuse ;  /* 0x0000000007037224 */ /* 0x185fe400078e020d */
[-C--:B------:R-:W-:Y:S02]  /*2a80*/  IMAD R2, R9, R0.reuse, R13 ;  /* 0x0000000009027224 */ /* 0x080fe400078e020d */
[----:B------:R-:W-:Y:S01]  /*2a90*/  VIADD R13, R13, 0x20 ;  /* 0x000000200d0d7836 */ /* 0x000fe20000000000 */
[----:B------:R-:W-:Y:S02]  /*2aa0*/  LEA R3, R3, UR5, 0x2 ;  /* 0x0000000503037c11 */ /* 0x000fe4000f8e10ff */
[----:B------:R-:W-:Y:S02]  /*2ab0*/  LEA R2, R2, UR5, 0x2 ;  /* 0x0000000502027c11 */ /* 0x000fe4000f8e10ff */
[----:B------:R-:W-:Y:S01]  /*2ac0*/  ISETP.GE.AND P0, PT, R13, R0, PT ;  /* 0x000000000d00720c */ /* 0x000fe20003f06270 */
[----:B------:R-:W1:Y:S04]  /*2ad0*/  LDS R12, [R3] ;  /* 0x00000000030c7984 */ /* 0x000e680000000800 */
[----:B------:R-:W0:Y:S01]  /*2ae0*/  LDS R15, [R2] ;  /* 0x00000000020f7984 */ /* 0x000e220000000800 */
[----:B-1----:R-:W-:-:S04]  /*2af0*/  FADD R12, -R17, R12 ;  /* 0x0000000c110c7221 */ /* 0x002fc80000000100 */
[----:B0-----:R-:W-:-:S05]  /*2b00*/  FMUL R12, R12, R15 ;  /* 0x0000000f0c0c7220 */ /* 0x001fca0000400000 */
[----:B------:R2:W-:Y:S01]  /*2b10*/  STS [R3], R12 ;  /* 0x0000000c03007388 */ /* 0x0005e20000000800 */
[----:B------:R-:W-:Y:S05]  /*2b20*/  @!P0 BRA `(.L_x_198) ;  /* 0xfffffffc00d08947 */ /* 0x000fea000383ffff */
.L_x_197:
[----:B------:R-:W-:Y:S05]  /*2b30*/  BSYNC B0 ;  /* 0x0000000000007941 */ /* 0x000fea0003800000 */
.L_x_196:
[----:B------:R-:W-:Y:S01]  /*2b40*/  NOP ;  /* 0x0000000000007918 */ /* 0x000fe20000000000 */
.L_x_181:
        /* <DEDUP_REMOVED lines=9> */
[----:B-123--:R-:W0:Y:S01]  /*2be0*/  LDC.64 R2, c[0x0][0x230] ;  /* 0x00008c00ff027b82 */ /* 0x00ee220000000a00 */
[----:B------:R-:W-:Y:S02]  /*2bf0*/  PLOP3.LUT P0, PT, PT, PT, PT, 0x8, 0x0 ;  /* 0x000000000000781c */ /* 0x000fe40003f0e170 */
[----:B------:R-:W-:-:S11]  /*2c00*/  IADD3 R23, R21, -0x60, RZ ;  /* 0xffffffa015177810 */ /* 0x000fd60007ffe0ff */
.L_x_203:
[C---:B----4-:R-:W-:Y:S01]  /*2c10*/  VIADD R14, R0.reuse, 0x20 ;  /* 0x00000020000e7836 */ /* 0x050fe20000000000 */
        /* <DEDUP_REMOVED lines=12> */
[----:B------:R-:W1:Y:S01]  /*2ce0*/  LDS R25, [R25] ;  /* 0x0000000019197984 */ /* 0x000e620000000800 */
[-C--:B------:R-:W-:Y:S01]  /*2cf0*/  IMAD R17, R30, R21.reuse, R16 ;  /* 0x000000151e117224 */ /* 0x080fe200078e0210 */
[----:B------:R-:W-:Y:S01]  /*2d00*/  IADD3 R0, R0, 0x80, RZ ;  /* 0x0000008000007810 */ /* 0x000fe20007ffe0ff */
[----:B------:R-:W-:Y:S01]  /*2d10*/  IMAD R19, R30, R21, R18 ;  /* 0x000000151e137224 */ /* 0x000fe200078e0212 */
[----:B------:R-:W2:Y:S01]  /*2d20*/  LDS R27, [R20] ;  /* 0x00000000141b7984 */ /* 0x000ea20000000800 */
[----:B0-----:R-:W-:Y:S01]  /*2d30*/  IMAD.WIDE R12, R13, 0x4, R2 ;  /* 0x000000040d0c7825 */ /* 0x001fe200078e0202 */
[----:B------:R-:W-:-:S02]  /*2d40*/  ISETP.GE.AND P3, PT, R0, R23, PT ;  /* 0x000000170000720c */ /* 0x000fc40003f66270 */
[----:B------:R-:W0:Y:S01]  /*2d50*/  LDS R31, [R22] ;  /* 0x00000000161f7984 */ /* 0x000e220000000800 */
[----:B------:R-:W-:-:S03]  /*2d60*/  IMAD.WIDE R14, R15, 0x4, R2 ;  /* 0x000000040f0e7825 */ /* 0x000fc600078e0202 */
[----:B------:R-:W3:Y:S01]  /*2d70*/  LDS R33, [R24] ;  /* 0x0000000018217984 */ /* 0x000ee20000000800 */
[----:B------:R-:W-:-:S04]  /*2d80*/  IMAD.WIDE R16, R17, 0x4, R2 ;  /* 0x0000000411107825 */ /* 0x000fc800078e0202 */
[----:B------:R-:W-:Y:S01]  /*2d90*/  IMAD.WIDE R18, R19, 0x4, R2 ;  /* 0x0000000413127825 */ /* 0x000fe200078e0202 */
[----:B-1----:R4:W-:Y:S04]  /*2da0*/  STG.E desc[UR8][R12.64], R25 ;  /* 0x000000190c007986 */ /* 0x0029e8000c101908 */
[----:B--2---:R4:W-:Y:S04]  /*2db0*/  STG.E desc[UR8][R14.64], R27 ;  /* 0x0000001b0e007986 */ /* 0x0049e8000c101908 */
[----:B0-----:R4:W-:Y:S04]  /*2dc0*/  STG.E desc[UR8][R16.64], R31 ;  /* 0x0000001f10007986 */ /* 0x0019e8000c101908 */
[----:B---3--:R4:W-:Y:S01]  /*2dd0*/  STG.E desc[UR8][R18.64], R33 ;  /* 0x0000002112007986 */ /* 0x0089e2000c101908 */
[----:B------:R-:W-:Y:S05]  /*2de0*/  @!P3 BRA `(.L_x_203) ;  /* 0xfffffffc0088b947 */ /* 0x000fea000383ffff */
.L_x_202:
[----:B------:R-:W-:Y:S05]  /*2df0*/  BSYNC B1 ;  /* 0x0000000000017941 */ /* 0x000fea0003800000 */
.L_x_201:
[----:B-1----:R-:W-:Y:S01]  /*2e00*/  IMAD.IADD R2, R21, 0x1, -R0 ;  /* 0x0000000115027824 */ /* 0x002fe200078e0a00 */
[----:B------:R-:W-:Y:S04]  /*2e10*/  BSSY B1, `(.L_x_204) ;  /* 0x0000013000017945 */ /* 0x000fe80003800000 */
[----:B------:R-:W-:-:S13]  /*2e20*/  ISETP.GT.AND P3, PT, R2, 0x20, PT ;  /* 0x000000200200780c */ /* 0x000fda0003f64270 */
[----:B------:R-:W-:Y:S05]  /*2e30*/  @!P3 BRA `(.L_x_205) ;  /* 0x000000000040b947 */ /* 0x000fea0003800000 */
[----:B--2-4-:R-:W-:Y:S01]  /*2e40*/  IADD3 R12, R0, 0x20, RZ ;  /* 0x00000020000c7810 */ /* 0x014fe20007ffe0ff */
[CCC-:B------:R-:W-:Y:S01]  /*2e50*/  IMAD R2, R7.reuse, R21.reuse, R0.reuse ;  /* 0x0000001507027224 */ /* 0x1c0fe200078e0200 */
[----:B------:R-:W-:Y:S01]  /*2e60*/  PLOP3.LUT P0, PT, PT, PT, PT, 0x8, 0x0 ;  /* 0x000000000000781c */ /* 0x000fe20003f0e170 */
[-C--:B------:R-:W-:Y:S02]  /*2e70*/  IMAD R13, R30, R21.reuse, R0 ;  /* 0x000000151e0d7224 */ /* 0x080fe400078e0200 */
[-CC-:B---3--:R-:W-:Y:S01]  /*2e80*/  IMAD R3, R7, R21.reuse, R12.reuse ;  /* 0x0000001507037224 */ /* 0x188fe200078e020c */
[----:B------:R-:W-:Y:S01]  /*2e90*/  LEA R14, R2, UR5, 0x2 ;  /* 0x00000005020e7c11 */ /* 0x000fe2000f8e10ff */
[----:B------:R-:W-:Y:S02]  /*2ea0*/  IMAD R19, R30, R21, R12 ;  /* 0x000000151e137224 */ /* 0x000fe400078e020c */
[----:B------:R-:W-:Y:S01]  /*2eb0*/  VIADD R0, R0, 0x40 ;  /* 0x0000004000007836 */ /* 0x000fe20000000000 */
[----:B------:R-:W-:Y:S01]  /*2ec0*/  LEA R16, R3, UR5, 0x2 ;  /* 0x0000000503107c11 */ /* 0x000fe2000f8e10ff */
[----:B------:R-:W0:Y:S01]  /*2ed0*/  LDS R15, [R14] ;  /* 0x000000000e0f7984 */ /* 0x000e220000000800 */
[----:B------:R-:W1:Y:S03]  /*2ee0*/  LDC.64 R2, c[0x0][0x230] ;  /* 0x00008c00ff027b82 */ /* 0x000e660000000a00 */
[----:B------:R-:W2:Y:S01]  /*2ef0*/  LDS R17, [R16] ;  /* 0x0000000010117984 */ /* 0x000ea20000000800 */
[----:B-1----:R-:W-:-:S04]  /*2f00*/  IMAD.WIDE R12, R13, 0x4, R2 ;  /* 0x000000040d0c7825 */ /* 0x002fc800078e0202 */
[----:B------:R-:W-:Y:S01]  /*2f10*/  IMAD.WIDE R2, R19, 0x4, R2 ;  /* 0x0000000413027825 */ /* 0x000fe200078e0202 */
[----:B0-----:R0:W-:Y:S04]  /*2f20*/  STG.E desc[UR8][R12.64], R15 ;  /* 0x0000000f0c007986 */ /* 0x0011e8000c101908 */
[----:B--2---:R0:W-:Y:S02]  /*2f30*/  STG.E desc[UR8][R2.64], R17 ;  /* 0x0000001102007986 */ /* 0x0041e4000c101908 */
.L_x_205:
[----:B------:R-:W-:Y:S05]  /*2f40*/  BSYNC B1 ;  /* 0x0000000000017941 */ /* 0x000fea0003800000 */
.L_x_204:
[----:B------:R-:W-:-:S13]  /*2f50*/  ISETP.LT.OR P0, PT, R0, R21, P0 ;  /* 0x000000150000720c */ /* 0x000fda0000701670 */
[-CC-:B0-----:R-:W-:Y:S02]  /*2f60*/  @P0 IMAD R2, R7, R21.reuse, R0.reuse ;  /* 0x0000001507020224 */ /* 0x181fe400078e0200 */
[----:B------:R-:W-:-:S03]  /*2f70*/  @P0 IMAD R21, R30, R21, R0 ;  /* 0x000000151e150224 */ /* 0x000fc600078e0200 */
[----:B--2-4-:R-:W-:Y:S02]  /*2f80*/  @P0 LEA R12, R2, UR5, 0x2 ;  /* 0x00000005020c0c11 */ /* 0x014fe4000f8e10ff */
[----:B---3--:R-:W0:Y:S03]  /*2f90*/  @P0 LDC.64 R2, c[0x0][0x230] ;  /* 0x00008c00ff020b82 */ /* 0x008e260000000a00 */
[----:B------:R-:W1:Y:S01]  /*2fa0*/  @P0 LDS R13, [R12] ;  /* 0x000000000c0d0984 */ /* 0x000e620000000800 */
[----:B0-----:R-:W-:-:S05]  /*2fb0*/  @P0 IMAD.WIDE R2, R21, 0x4, R2 ;  /* 0x0000000415020825 */ /* 0x001fca00078e0202 */
[----:B-1----:R4:W-:Y:S02]  /*2fc0*/  @P0 STG.E desc[UR8][R2.64], R13 ;  /* 0x0000000d02000986 */ /* 0x0029e4000c101908 */
.L_x_200:
[----:B------:R-:W-:Y:S05]  /*2fd0*/  BSYNC B0 ;  /* 0x0000000000007941 */ /* 0x000fea0003800000 */
.L_x_199:
[----:B------:R-:W-:Y:S01]  /*2fe0*/  NOP ;  /* 0x0000000000007918 */ /* 0x000fe20000000000 */
[----:B------:R-:W-:Y:S05]  /*2ff0*/  @!P2 BRA `(.L_x_206) ;  /* 0xffffffd000dca947 */ /* 0x000fea000383ffff */
[----:B------:R-:W-:Y:S05]  /*3000*/  EXIT ;  /* 0x000000000000794d */ /* 0x000fea0003800000 */
        .weak           $__internal_2_$__cuda_sm20_div_rn_f64_full
        .type           $__internal_2_$__cuda_sm20_div_rn_f64_full,@function
        .size           $__internal_2_$__cuda_sm20_div_rn_f64_full,(.L_x_599 - $__internal_2_$__cuda_sm20_div_rn_f64_full)
$__internal_2_$__cuda_sm20_div_rn_f64_full:
        /* <DEDUP_REMOVED lines=66> */
.L_x_208:
        /* <DEDUP_REMOVED lines=16> */
.L_x_211:
[----:B------:R-:W-:Y:S01]  /*3530*/  LOP3.LUT R23, R17, 0x80000, RZ, 0xfc, !PT ;  /* 0x0008000011177812 */ /* 0x000fe200078efcff */
[----:B------:R-:W-:Y:S01]  /*3540*/  IMAD.MOV.U32 R22, RZ, RZ, R16 ;  /* 0x000000ffff167224 */ /* 0x000fe200078e0010 */
[----:B------:R-:W-:Y:S06]  /*3550*/  BRA `(.L_x_209) ;  /* 0x0000000000087947 */ /* 0x000fec0003800000 */
.L_x_210:
[----:B------:R-:W-:Y:S02]  /*3560*/  LOP3.LUT R23, R19, 0x80000, RZ, 0xfc, !PT ;  /* 0x0008000013177812 */ /* 0x000fe400078efcff */
[----:B------:R-:W-:-:S07]  /*3570*/  MOV R22, R18 ;  /* 0x0000001200167202 */ /* 0x000fce0000000f00 */
.L_x_209:
[----:B------:R-:W-:Y:S05]  /*3580*/  BSYNC B2 ;  /* 0x0000000000027941 */ /* 0x000fea0003800000 */
.L_x_207:
[----:B------:R-:W-:Y:S01]  /*3590*/  HFMA2.MMA R15, -RZ, RZ, 0, 0 ;  /* 0x00000000ff0f7435 */ /* 0x000fe200000001ff */
[----:B------:R-:W-:Y:S01]  /*35a0*/  IMAD.MOV.U32 R14, RZ, RZ, R0 ;  /* 0x000000ffff0e7224 */ /* 0x000fe200078e0000 */
[----:B------:R-:W-:Y:S01]  /*35b0*/  MOV R17, R23 ;  /* 0x0000001700117202 */ /* 0x000fe20000000f00 */
[----:B------:R-:W-:-:S03]  /*35c0*/  IMAD.MOV.U32 R16, RZ, RZ, R22 ;  /* 0x000000ffff107224 */ /* 0x000fc600078e0016 */
[----:B------:R-:W-:Y:S05]  /*35d0*/  RET.REL.NODEC R14 `(_ZN18transformer_engine44fused_score_for_moe_aux_loss_backward_kernelIfEEvPKT_S3_iiiiPS1_) ;  /* 0xffffffc80e887950 */ /* 0x000fea0003c3ffff */
.L_x_212:
        /* <DEDUP_REMOVED lines=10> */
.L_x_599:


//--------------------- .text._ZN18transformer_engine43fused_score_for_moe_aux_loss_forward_kernelI13__nv_bfloat16EEvPKT_iiiiPS2_PbS5_ --------------------------
	.section	.text._ZN18transformer_engine43fused_score_for_moe_aux_loss_forward_kernelI13__nv_bfloat16EEvPKT_iiiiPS2_PbS5_,"ax",@progbits
	.align	128
        .global         _ZN18transformer_engine43fused_score_for_moe_aux_loss_forward_kernelI13__nv_bfloat16EEvPKT_iiiiPS2_PbS5_
        .type           _ZN18transformer_engine43fused_score_for_moe_aux_loss_forward_kernelI13__nv_bfloat16EEvPKT_iiiiPS2_PbS5_,@function
        .size           _ZN18transformer_engine43fused_score_for_moe_aux_loss_forward_kernelI13__nv_bfloat16EEvPKT_iiiiPS2_PbS5_,(.L_x_602 - _ZN18transformer_engine43fused_score_for_moe_aux_loss_forward_kernelI13__nv_bfloat16EEvPKT_iiiiPS2_PbS5_)
        .other          _ZN18transformer_engine43fused_score_for_moe_aux_loss_forward_kernelI13__nv_bfloat16EEvPKT_iiiiPS2_PbS5_,@"STO_CUDA_ENTRY STV_DEFAULT"
_ZN18transformer_engine43fused_score_for_moe_aux_loss_forward_kernelI13__nv_bfloat16EEvPKT_iiiiPS2_PbS5_:
.text._ZN18transformer_engine43fused_score_for_moe_aux_loss_forward_kernelI13__nv_bfloat16EEvPKT_iiiiPS2_PbS5_:
[----:B------:R-:W-:Y:S08]  /*0000*/  LDC R1, c[0x0][0x28] ;  /* 0x00000a00ff017b82 */ /* 0x000ff00000000800 */
[----:B------:R-:W0:Y:S08]  /*0010*/  LDC R2, c[0x0][RZ] ;  /* 0x00000000ff027b82 */ /* 0x000e300000000800 */
[----:B------:R-:W1:Y:S08]  /*0020*/  LDC.64 R8, c[0x0][0x218] ;  /* 0x00008600ff087b82 */ /* 0x000e700000000a00 */
[----:B------:R-:W2:Y:S01]  /*0030*/  S2UR UR5, SR_CTAID.X ;  /* 0x00000000000579c3 */ /* 0x000ea20000002500 */
[----:B0-----:R-:W-:-:S04]  /*0040*/  SHF.R.U32.HI R2, RZ, 0x5, R2 ;  /* 0x00000005ff027819 */ /* 0x001fc80000011602 */
[----:B------:R-:W-:-:S04]  /*0050*/  IABS R7, R2 ;  /* 0x0000000200077213 */ /* 0x000fc80000000000 */
[----:B------:R-:W0:Y:S01]  /*0060*/  I2F.RP R0, R7 ;  /* 0x0000000700007306 */ /* 0x000e220000209400 */
[----:B-1----:R-:W-:Y:S02]  /*0070*/  IADD3 R3, R2, -0x1, R8 ;  /* 0xffffffff02037810 */ /* 0x002fe40007ffe008 */
[----:B------:R-:W-:-:S04]  /*0080*/  IABS R8, R2 ;  /* 0x0000000200087213 */ /* 0x000fc80000000000 */
[----:B------:R-:W-:Y:S01]  /*0090*/  IADD3 R8, RZ, -R8, RZ ;  /* 0x80000008ff087210 */ /* 0x000fe20007ffe0ff */
        /* <DEDUP_REMOVED lines=25> */
[----:B------:R-:W1:Y:S01]  /*0230*/  LDC R10, c[0x0][0x220] ;  /* 0x00008800ff0a7b82 */ /* 0x000e620000000800 */
[----:B------:R-:W-:Y:S01]  /*0240*/  MOV R6, 0x400 ;  /* 0x0000040000067802 */ /* 0x000fe20000000f00 */
[----:B------:R-:W-:Y:S01]  /*0250*/  ULDC.64 UR6, c[0x0][0x208] ;  /* 0x0000820000067ab9 */ /* 0x000fe20000000a00 */
[----:B------:R-:W2:Y:S01]  /*0260*/  S2R R7, SR_CgaCtaId ;  /* 0x0000000000077919 */ /* 0x000ea20000008800 */
[----:B------:R-:W-:Y:S01]  /*0270*/  ULDC UR8, c[0x0][0xc] ;  /* 0x0000030000087ab9 */ /* 0x000fe20000000800 */
[----:B-1----:R-:W-:-:S04]  /*0280*/  IMAD.IADD R11, R9, 0x1, R10 ;  /* 0x00000001090b7824 */ /* 0x002fc800078e020a */
[----:B------:R-:W-:Y:S01]  /*0290*/  IMAD R15, R2, R11, RZ ;  /* 0x0000000b020f7224 */ /* 0x000fe200078e02ff */
[----:B0-----:R-:W-:Y:S02]  /*02a0*/  SHF.R.U32.HI R4, RZ, 0x5, R8 ;  /* 0x00000005ff047819 */ /* 0x001fe40000011608 */
[----:B------:R-:W-:Y:S02]  /*02b0*/  LOP3.LUT R8, R8, 0x1f, RZ, 0xc0, !PT ;  /* 0x0000001f08087812 */ /* 0x000fe400078ec0ff */
[----:B--2---:R-:W-:Y:S01]  /*02c0*/  LEA R6, R7, R6, 0x18 ;  /* 0x0000000607067211 */ /* 0x004fe200078ec0ff */
[----:B------:R-:W-:Y:S01]  /*02d0*/  IMAD R5, R4, R10, RZ ;  /* 0x0000000a04057224 */ /* 0x000fe200078e02ff */
[-C--:B------:R-:W-:Y:S01]  /*02e0*/  ISETP.GE.AND P0, PT, R8, R9.reuse, PT ;  /* 0x000000090800720c */ /* 0x080fe20003f06270 */
[-C--:B------:R-:W-:Y:S02]  /*02f0*/  IMAD R7, R2, R9.reuse, RZ ;  /* 0x0000000902077224 */ /* 0x080fe400078e02ff */
[----:B------:R-:W-:Y:S01]  /*0300*/  IMAD R13, R4, R9, R8 ;  /* 0x00000009040d7224 */ /* 0x000fe200078e0208 */
[----:B------:R-:W-:Y:S01]  /*0310*/  LEA R0, R5, R6, 0x2 ;  /* 0x0000000605007211 */ /* 0x000fe200078e10ff */
[----:B------:R-:W-:Y:S01]  /*0320*/  IMAD R11, R2, R10, R7 ;  /* 0x0000000a020b7224 */ /* 0x000fe200078e0207 */
[----:B------:R-:W-:-:S02]  /*0330*/  LOP3.LUT R10, R8, 0x20, RZ, 0xfc, !PT ;  /* 0x00000020080a7812 */ /* 0x000fc400078efcff */
[----:B------:R-:W-:Y:S01]  /*0340*/  LEA R26, R13, R6, 0x1 ;  /* 0x000000060d1a7211 */ /* 0x000fe200078e08ff */
[----:B------:R-:W-:Y:S01]  /*0350*/  IMAD R9, R15, 0x2, R0 ;  /* 0x000000020f097824 */ /* 0x000fe200078e0200 */
[----:B------:R-:W-:Y:S01]  /*0360*/  SEL R27, R8, RZ, !P0 ;  /* 0x000000ff081b7207 */ /* 0x000fe20004000000 */
[----:B------:R-:W-:-:S07]  /*0370*/  IMAD R11, R11, 0x2, R6 ;  /* 0x000000020b0b7824 */ /* 0x000fce00078e0206 */
.L_x_319:
[----:B------:R-:W-:Y:S01]  /*0380*/  IMAD R28, R2, UR5, R4 ;  /* 0x00000005021c7c24 */ /* 0x000fe2000f8e0204 */
[----:B------:R-:W-:Y:S01]  /*0390*/  ULDC UR4, c[0x0][0x218] ;  /* 0x0000860000047ab9 */ /* 0x000fe20000000800 */
[----:B------:R-:W-:-:S03]  /*03a0*/  UIADD3 UR5, UR8, UR5, URZ ;  /* 0x0000000508057290 */ /* 0x000fc6000fffe03f */
[----:B------:R-:W-:-:S13]  /*03b0*/  ISETP.GE.AND P0, PT, R28, UR4, PT ;  /* 0x000000041c007c0c */ /* 0x000fda000bf06270 */
[----:B01234-:R-:W-:Y:S05]  /*03c0*/  @P0 EXIT ;  /* 0x000000000000094d */ /* 0x01ffea0003800000 */
[----:B------:R-:W0:Y:S01]  /*03d0*/  LDC R29, c[0x0][0x21c] ;  /* 0x00008700ff1d7b82 */ /* 0x000e220000000800 */
[----:B------:R-:W-:Y:S01]  /*03e0*/  ULDC.64 UR10, c[0x0][0x230] ;  /* 0x00008c00000a7ab9 */ /* 0x000fe20000000a00 */
[----:B------:R-:W-:Y:S01]  /*03f0*/  ULDC.64 UR14, c[0x0][0x230] ;  /* 0x00008c00000e7ab9 */ /* 0x000fe20000000a00 */
[----:B------:R-:W-:Y:S01]  /*0400*/  BSSY B1, `(.L_x_213) ;  /* 0x00000d2000017945 */ /* 0x000fe20003800000 */
[----:B------:R-:W-:Y:S02]  /*0410*/  ISETP.LE.AND P1, PT, R3, UR5, PT ;  /* 0x0000000503007c0c */ /* 0x000fe4000bf23270 */
[----:B0-----:R-:W-:-:S13]  /*0420*/  ISETP.GE.AND P2, PT, R8, R29, PT ;  /* 0x0000001d0800720c */ /* 0x001fda0003f46270 */
[----:B------:R-:W-:Y:S05]  /*0430*/  @P2 BRA `(.L_x_214) ;  /* 0x0000000c00382947 */ /* 0x000fea0003800000 */
[----:B------:R-:W0:Y:S01]  /*0440*/  LDC R0, c[0x0][0x224] ;  /* 0x00008900ff007b82 */ /* 0x000e220000000800 */
[----:B------:R-:W-:Y:S01]  /*0450*/  BSSY B0, `(.L_x_215) ;  /* 0x0000086000007945 */ /* 0x000fe20003800000 */
[----:B0-----:R-:W-:-:S13]  /*0460*/  ISETP.NE.AND P0, PT, R0, 0x1, PT ;  /* 0x000000010000780c */ /* 0x001fda0003f05270 */
[----:B------:R-:W-:Y:S05]  /*0470*/  @!P0 BRA `(.L_x_216) ;  /* 0x0000000000e08947 */ /* 0x000fea0003800000 */
[----:B------:R-:W-:Y:S01]  /*0480*/  IMAD.IADD R0, R29, 0x1, -R8 ;  /* 0x000000011d007824 */ /* 0x000fe200078e0a08 */
[----:B------:R-:W-:Y:S01]  /*0490*/  BSSY B2, `(.L_x_217) ;  /* 0x000001d000027945 */ /* 0x000fe20003800000 */
[----:B------:R-:W-:-:S03]  /*04a0*/  PLOP3.LUT P0, PT, PT, PT, PT, 0x80, 0x0 ;  /* 0x000000000000781c */ /* 0x000fc60003f0f070 */
[----:B------:R-:W-:Y:S01]  /*04b0*/  ISETP.GT.AND P3, PT, R0, 0x60, PT ;  /* 0x000000600000780c */ /* 0x000fe20003f64270 */
[----:B------:R-:W-:-:S12]  /*04c0*/  IMAD.MOV.U32 R0, RZ, RZ, R8 ;  /* 0x000000ffff007224 */ /* 0x000fd800078e0008 */
[----:B------:R-:W-:Y:S05]  /*04d0*/  @!P3 BRA `(.L_x_218) ;  /* 0x000000000060b947 */ /* 0x000fea0003800000 */
[----:B------:R-:W-:Y:S02]  /*04e0*/  PLOP3.LUT P0, PT, PT, PT, PT, 0x8, 0x0 ;  /* 0x000000000000781c */ /* 0x000fe40003f0e170 */
[----:B------:R-:W-:-:S11]  /*04f0*/  IADD3 R21, R29, -0x60, RZ ;  /* 0xffffffa01d157810 */ /* 0x000fd60007ffe0ff */
.L_x_219:
[C---:B0-----:R-:W-:Y:S01]  /*0500*/  VIADD R12, R0.reuse, 0x20 ;  /* 0x00000020000c7836 */ /* 0x041fe20000000000 */
[----:B------:R-:W-:Y:S01]  /*0510*/  IADD3 R14, R0, 0x60, RZ ;  /* 0x00000060000e7810 */ /* 0x000fe20007ffe0ff */
[-C--:B------:R-:W-:Y:S02]  /*0520*/  IMAD R16, R28, R29.reuse, R0 ;  /* 0x0000001d1c107224 */ /* 0x080fe400078e0200 */
[----:B------:R-:W-:Y:S02]  /*0530*/  VIADD R13, R0, 0x40 ;  /* 0x00000040000d7836 */ /* 0x000fe40000000000 */
[-C--:B------:R-:W-:Y:S01]  /*0540*/  IMAD R15, R28, R29.reuse, R12 ;  /* 0x0000001d1c0f7224 */ /* 0x080fe200078e020c */
[----:B------:R-:W-:Y:S01]  /*0550*/  IADD3 R12, P3, R16, UR10, RZ ;  /* 0x0000000a100c7c10 */ /* 0x000fe2000ff7e0ff */
[CC--:B------:R-:W-:Y:S02]  /*0560*/  IMAD R17, R28.reuse, R29.reuse, R13 ;  /* 0x0000001d1c117224 */ /* 0x0c0fe400078e020d */
[----:B------:R-:W-:Y:S01]  /*0570*/  IMAD R19, R28, R29, R14 ;  /* 0x0000001d1c137224 */ /* 0x000fe200078e020e */
[----:B------:R-:W-:Y:S01]  /*0580*/  LEA.HI.X.SX32 R13, R16, UR11, 0x1, P3 ;  /* 0x0000000b100d7c11 */ /* 0x000fe200098f0eff */
[----:B------:R-:W-:Y:S01]  /*0590*/  VIADD R0, R0, 0x80 ;  /* 0x0000008000007836 */ /* 0x000fe20000000000 */
[----:B------:R-:W-:-:S02]  /*05a0*/  IADD3 R14, P3, R15, UR10, RZ ;  /* 0x0000000a0f0e7c10 */ /* 0x000fc4000ff7e0ff */
[----:B------:R-:W-:Y:S01]  /*05b0*/  IADD3 R16, P4, R17, UR10, RZ ;  /* 0x0000000a11107c10 */ /* 0x000fe2000ff9e0ff */
[----:B------:R0:W-:Y:S01]  /*05c0*/  STG.E.U8 desc[UR6][R12.64], RZ ;  /* 0x000000ff0c007986 */ /* 0x0001e2000c101106 */
[----:B------:R-:W-:Y:S02]  /*05d0*/  IADD3 R18, P5, R19, UR10, RZ ;  /* 0x0000000a13127c10 */ /* 0x000fe4000ffbe0ff */
[----:B------:R-:W-:Y:S02]  /*05e0*/  LEA.HI.X.SX32 R15, R15, UR11, 0x1, P3 ;  /* 0x0000000b0f0f7c11 */ /* 0x000fe400098f0eff */
[----:B------:R-:W-:Y:S02]  /*05f0*/  LEA.HI.X.SX32 R17, R17, UR11, 0x1, P4 ;  /* 0x0000000b11117c11 */ /* 0x000fe4000a0f0eff */
[----:B------:R-:W-:Y:S01]  /*0600*/  LEA.HI.X.SX32 R19, R19, UR11, 0x1, P5 ;  /* 0x0000000b13137c11 */ /* 0x000fe2000a8f0eff */
[----:B------:R0:W-:Y:S01]  /*0610*/  STG.E.U8 desc[UR6][R14.64], RZ ;  /* 0x000000ff0e007986 */ /* 0x0001e2000c101106 */
[----:B------:R-:W-:-:S03]  /*0620*/  ISETP.GE.AND P3, PT, R0, R21, PT ;  /* 0x000000150000720c */ /* 0x000fc60003f66270 */
[----:B------:R0:W-:Y:S04]  /*0630*/  STG.E.U8 desc[UR6][R16.64], RZ ;  /* 0x000000ff10007986 */ /* 0x0001e8000c101106 */
[----:B------:R0:W-:Y:S06]  /*0640*/  STG.E.U8 desc[UR6][R18.64], RZ ;  /* 0x000000ff12007986 */ /* 0x0001ec000c101106 */
[----:B------:R-:W-:Y:S05]  /*0650*/  @!P3 BRA `(.L_x_219) ;  /* 0xfffffffc00a8b947 */ /* 0x000fea000383ffff */
.L_x_218:
[----:B------:R-:W-:Y:S05]  /*0660*/  BSYNC B2 ;  /* 0x0000000000027941 */ /* 0x000fea0003800000 */
.L_x_217:
[----:B0-----:R-:W-:Y:S01]  /*0670*/  IMAD.IADD R12, R29, 0x1, -R0 ;  /* 0x000000011d0c7824 */ /* 0x001fe200078e0a00 */
[----:B------:R-:W-:Y:S04]  /*0680*/  BSSY B2, `(.L_x_220) ;  /* 0x000000f000027945 */ /* 0x000fe80003800000 */
[----:B------:R-:W-:-:S13]  /*0690*/  ISETP.GT.AND P3, PT, R12, 0x20, PT ;  /* 0x000000200c00780c */ /* 0x000fda0003f64270 */
[----:B------:R-:W-:Y:S05]  /*06a0*/  @!P3 BRA `(.L_x_221) ;  /* 0x000000000030b947 */ /* 0x000fea0003800000 */
[----:B------:R-:W-:Y:S01]  /*06b0*/  IADD3 R12, R0, 0x20, RZ ;  /* 0x00000020000c7810 */ /* 0x000fe20007ffe0ff */
[-C--:B------:R-:W-:Y:S01]  /*06c0*/  IMAD R13, R28, R29.reuse, R0 ;  /* 0x0000001d1c0d7224 */ /* 0x080fe200078e0200 */
[----:B------:R-:W-:Y:S01]  /*06d0*/  ULDC.64 UR12, c[0x0][0x230] ;  /* 0x00008c00000c7ab9 */ /* 0x000fe20000000a00 */
[----:B------:R-:W-:Y:S02]  /*06e0*/  VIADD R0, R0, 0x40 ;  /* 0x0000004000007836 */ /* 0x000fe40000000000 */
[----:B------:R-:W-:Y:S01]  /*06f0*/  IMAD R15, R28, R29, R12 ;  /* 0x0000001d1c0f7224 */ /* 0x000fe200078e020c */
[----:B------:R-:W-:-:S04]  /*0700*/  IADD3 R12, P0, R13, UR12, RZ ;  /* 0x0000000c0d0c7c10 */ /* 0x000fc8000ff1e0ff */
[----:B------:R-:W-:Y:S02]  /*0710*/  IADD3 R14, P3, R15, UR12, RZ ;  /* 0x0000000c0f0e7c10 */ /* 0x000fe4000ff7e0ff */
[----:B------:R-:W-:Y:S02]  /*0720*/  LEA.HI.X.SX32 R13, R13, UR13, 0x1, P0 ;  /* 0x0000000d0d0d7c11 */ /* 0x000fe400080f0eff */
[----:B------:R-:W-:Y:S02]  /*0730*/  LEA.HI.X.SX32 R15, R15, UR13, 0x1, P3 ;  /* 0x0000000d0f0f7c11 */ /* 0x000fe400098f0eff */
[----:B------:R-:W-:Y:S01]  /*0740*/  PLOP3.LUT P0, PT, PT, PT, PT, 0x8, 0x0 ;  /* 0x000000000000781c */ /* 0x000fe20003f0e170 */
[----:B------:R0:W-:Y:S04]  /*0750*/  STG.E.U8 desc[UR6][R12.64], RZ ;  /* 0x000000ff0c007986 */ /* 0x0001e8000c101106 */
[----:B------:R0:W-:Y:S08]  /*0760*/  STG.E.U8 desc[UR6][R14.64], RZ ;  /* 0x000000ff0e007986 */ /* 0x0001f0000c101106 */
.L_x_221:
[----:B------:R-:W-:Y:S05]  /*0770*/  BSYNC B2 ;  /* 0x0000000000027941 */ /* 0x000fea0003800000 */
.L_x_220:
[----:B------:R-:W-:-:S13]  /*0780*/  ISETP.LT.OR P0, PT, R0, R29, P0 ;  /* 0x0000001d0000720c */ /* 0x000fda0000701670 */
[----:B------:R-:W-:Y:S05]  /*0790*/  @!P0 BRA `(.L_x_222) ;  /* 0x0000000400448947 */ /* 0x000fea0003800000 */
[----:B------:R-:W-:Y:S01]  /*07a0*/  IMAD R0, R28, R29, R0 ;  /* 0x0000001d1c007224 */ /* 0x000fe200078e0200 */
[----:B------:R-:W-:-:S04]  /*07b0*/  ULDC.64 UR12, c[0x0][0x230] ;  /* 0x00008c00000c7ab9 */ /* 0x000fc80000000a00 */
[----:B0-----:R-:W-:-:S04]  /*07c0*/  IADD3 R12, P0, R0, UR12, RZ ;  /* 0x0000000c000c7c10 */ /* 0x001fc8000ff1e0ff */
[----:B------:R-:W-:-:S05]  /*07d0*/  LEA.HI.X.SX32 R13, R0, UR13, 0x1, P0 ;  /* 0x0000000d000d7c11 */ /* 0x000fca00080f0eff */
[----:B------:R4:W-:Y:S01]  /*07e0*/  STG.E.U8 desc[UR6][R12.64], RZ ;  /* 0x000000ff0c007986 */ /* 0x0009e2000c101106 */
[----:B------:R-:W-:Y:S05]  /*07f0*/  BRA `(.L_x_222) ;  /* 0x00000004002c7947 */ /* 0x000fea0003800000 */
.L_x_216:
[----:B------:R-:W-:Y:S01]  /*0800*/  IMAD.IADD R0, R29, 0x1, -R8 ;  /* 0x000000011d007824 */ /* 0x000fe200078e0a08 */
[----:B------:R-:W-:Y:S01]  /*0810*/  BSSY B2, `(.L_x_223) ;  /* 0x0000027000027945 */ /* 0x000fe20003800000 */
[----:B------:R-:W-:-:S03]  /*0820*/  PLOP3.LUT P0, PT, PT, PT, PT, 0x80, 0x0 ;  /* 0x000000000000781c */ /* 0x000fc60003f0f070 */
[----:B------:R-:W-:Y:S02]  /*0830*/  ISETP.GT.AND P3, PT, R0, 0x60, PT ;  /* 0x000000600000780c */ /* 0x000fe40003f64270 */
[----:B------:R-:W-:-:S11]  /*0840*/  MOV R0, R8 ;  /* 0x0000000800007202 */ /* 0x000fd60000000f00 */
[----:B------:R-:W-:Y:S05]  /*0850*/  @!P3 BRA `(.L_x_224) ;  /* 0x000000000088b947 */ /* 0x000fea0003800000 */
[----:B------:R-:W0:Y:S01]  /*0860*/  LDC.64 R12, c[0x0][0x238] ;  /* 0x00008e00ff0c7b82 */ /* 0x000e220000000a00 */
[----:B------:R-:W-:Y:S01]  /*0870*/  PLOP3.LUT P0, PT, PT, PT, PT, 0x8, 0x0 ;  /* 0x000000000000781c */ /* 0x000fe20003f0e170 */
[----:B------:R-:W-:-:S12]  /*0880*/  VIADD R33, R29, 0xffffffa0 ;  /* 0xffffffa01d217836 */ /* 0x000fd80000000000 */
.L_x_225:
[-C--:B-1----:R-:W-:Y:S01]  /*0890*/  IMAD R31, R28, R29.reuse, R0 ;  /* 0x0000001d1c1f7224 */ /* 0x082fe200078e0200 */
[C---:B------:R-:W-:Y:S01]  /*08a0*/  IADD3 R14, R0.reuse, 0x20, RZ ;  /* 0x00000020000e7810 */ /* 0x040fe20007ffe0ff */
[----:B------:R-:W-:Y:S02]  /*08b0*/  VIADD R15, R0, 0x60 ;  /* 0x00000060000f7836 */ /* 0x000fe40000000000 */
[----:B------:R-:W-:Y:S01]  /*08c0*/  IMAD.MOV.U32 R32, RZ, RZ, 0x8000 ;  /* 0x00008000ff207424 */ /* 0x000fe200078e00ff */
[C---:B------:R-:W-:Y:S01]  /*08d0*/  IADD3 R22, P3, R31.reuse, UR14, RZ ;  /* 0x0000000e1f167c10 */ /* 0x040fe2000ff7e0ff */
[-C--:B------:R-:W-:Y:S02]  /*08e0*/  IMAD R21, R28, R29.reuse, R14 ;  /* 0x0000001d1c157224 */ /* 0x080fe400078e020e */
[----:B------:R-:W-:Y:S01]  /*08f0*/  VIADD R14, R0, 0x40 ;  /* 0x00000040000e7836 */ /* 0x000fe20000000000 */
[----:B------:R-:W-:Y:S01]  /*0900*/  LEA.HI.X.SX32 R23, R31, UR15, 0x1, P3 ;  /* 0x0000000f1f177c11 */ /* 0x000fe200098f0eff */
[CC--:B------:R-:W-:Y:S01]  /*0910*/  IMAD R35, R28.reuse, R29.reuse, R15 ;  /* 0x0000001d1c237224 */ /* 0x0c0fe200078e020f */
[----:B------:R-:W-:Y:S01]  /*0920*/  IADD3 R18, P3, R21, UR14, RZ ;  /* 0x0000000e15127c10 */ /* 0x000fe2000ff7e0ff */
[----:B------:R-:W-:Y:S01]  /*0930*/  IMAD R25, R28, R29, R14 ;  /* 0x0000001d1c197224 */ /* 0x000fe200078e020e */
[----:B------:R-:W-:Y:S01]  /*0940*/  IADD3 R0, R0, 0x80, RZ ;  /* 0x0000008000007810 */ /* 0x000fe20007ffe0ff */
[--C-:B0-----:R-:W-:Y:S01]  /*0950*/  IMAD.WIDE R30, R31, 0x2, R12.reuse ;  /* 0x000000021f1e7825 */ /* 0x101fe200078e020c */
[----:B------:R-:W-:Y:S01]  /*0960*/  LEA.HI.X.SX32 R19, R21, UR15, 0x1, P3 ;  /* 0x0000000f15137c11 */ /* 0x000fe200098f0eff */
[----:B------:R0:W-:Y:S01]  /*0970*/  STG.E.U8 desc[UR6][R22.64], RZ ;  /* 0x000000ff16007986 */ /* 0x0001e2000c101106 */
[----:B------:R-:W-:Y:S01]  /*0980*/  IADD3 R14, P3, R25, UR14, RZ ;  /* 0x0000000e190e7c10 */ /* 0x000fe2000ff7e0ff */
[----:B------:R-:W-:Y:S01]  /*0990*/  IMAD.WIDE R20, R21, 0x2, R12 ;  /* 0x0000000215147825 */ /* 0x000fe200078e020c */
[----:B------:R-:W-:Y:S01]  /*09a0*/  IADD3 R16, P4, R35, UR14, RZ ;  /* 0x0000000e23107c10 */ /* 0x000fe2000ff9e0ff */
[----:B------:R1:W-:Y:S01]  /*09b0*/  STG.E.U16 desc[UR6][R30.64], R32 ;  /* 0x000000201e007986 */ /* 0x0003e2000c101506 */
[----:B------:R-:W-:-:S02]  /*09c0*/  LEA.HI.X.SX32 R15, R25, UR15, 0x1, P3 ;  /* 0x0000000f190f7c11 */ /* 0x000fc400098f0eff */
[----:B------:R-:W-:Y:S01]  /*09d0*/  LEA.HI.X.SX32 R17, R35, UR15, 0x1, P4 ;  /* 0x0000000f23117c11 */ /* 0x000fe2000a0f0eff */
[----:B------:R1:W-:Y:S01]  /*09e0*/  STG.E.U8 desc[UR6][R18.64], RZ ;  /* 0x000000ff12007986 */ /* 0x0003e2000c101106 */
[----:B------:R-:W-:Y:S01]  /*09f0*/  ISETP.GE.AND P3, PT, R0, R33, PT ;  /* 0x000000210000720c */ /* 0x000fe20003f66270 */
[--C-:B0-----:R-:W-:Y:S02]  /*0a00*/  IMAD.WIDE R22, R25, 0x2, R12.reuse ;  /* 0x0000000219167825 */ /* 0x101fe400078e020c */
[----:B------:R1:W-:Y:S02]  /*0a10*/  STG.E.U16 desc[UR6][R20.64], R32 ;  /* 0x0000002014007986 */ /* 0x0003e4000c101506 */
[----:B------:R-:W-:Y:S02]  /*0a20*/  IMAD.WIDE R24, R35, 0x2, R12 ;  /* 0x0000000223187825 */ /* 0x000fe400078e020c */
[----:B------:R1:W-:Y:S04]  /*0a30*/  STG.E.U8 desc[UR6][R14.64], RZ ;  /* 0x000000ff0e007986 */ /* 0x0003e8000c101106 */
[----:B------:R1:W-:Y:S04]  /*0a40*/  STG.E.U16 desc[UR6][R22.64], R32 ;  /* 0x0000002016007986 */ /* 0x0003e8000c101506 */
[----:B------:R1:W-:Y:S04]  /*0a50*/  STG.E.U8 desc[UR6][R16.64], RZ ;  /* 0x000000ff10007986 */ /* 0x0003e8000c101106 */
[----:B------:R1:W-:Y:S01]  /*0a60*/  STG.E.U16 desc[UR6][R24.64], R32 ;  /* 0x0000002018007986 */ /* 0x0003e2000c101506 */
[----:B------:R-:W-:Y:S05]  /*0a70*/  @!P3 BRA `(.L_x_225) ;  /* 0xfffffffc0084b947 */ /* 0x000fea000383ffff */
.L_x_224:
[----:B------:R-:W-:Y:S05]  /*0a80*/  BSYNC B2 ;  /* 0x0000000000027941 */ /* 0x000fea0003800000 */
.L_x_223:
[----:B------:R-:W-:Y:S01]  /*0a90*/  IMAD.IADD R12, R29, 0x1, -R0 ;  /* 0x000000011d0c7824 */ /* 0x000fe200078e0a00 */
[----:B------:R-:W-:Y:S04]  /*0aa0*/  BSSY B2, `(.L_x_226) ;  /* 0x0000015000027945 */ /* 0x000fe80003800000 */
[----:B------:R-:W-:-:S13]  /*0ab0*/  ISETP.GT.AND P3, PT, R12, 0x20, PT ;  /* 0x000000200c00780c */ /* 0x000fda0003f64270 */
[----:B------:R-:W-:Y:S05]  /*0ac0*/  @!P3 BRA `(.L_x_227) ;  /* 0x000000000048b947 */ /* 0x000fea0003800000 */
[----:B------:R-:W0:Y:S01]  /*0ad0*/  LDC.64 R12, c[0x0][0x238] ;  /* 0x00008e00ff0c7b82 */ /* 0x000e220000000a00 */
[----:B-1----:R-:W-:Y:S01]  /*0ae0*/  VIADD R14, R0, 0x20 ;  /* 0x00000020000e7836 */ /* 0x002fe20000000000 */
[----:B------:R-:W-:Y:S01]  /*0af0*/  ULDC.64 UR12, c[0x0][0x230] ;  /* 0x00008c00000c7ab9 */ /* 0x000fe20000000a00 */
[CC--:B------:R-:W-:Y:S01]  /*0b00*/  IMAD R19, R28.reuse, R29.reuse, R0 ;  /* 0x0000001d1c137224 */ /* 0x0c0fe200078e0200 */
[----:B------:R-:W-:Y:S01]  /*0b10*/  HFMA2.MMA R20, -RZ, RZ, 0, -0.0 ;  /* 0x00008000ff147435 */ /* 0x000fe200000001ff */
[----:B------:R-:W-:Y:S02]  /*0b20*/  IMAD R21, R28, R29, R14 ;  /* 0x0000001d1c157224 */ /* 0x000fe400078e020e */
[----:B------:R-:W-:Y:S01]  /*0b30*/  VIADD R0, R0, 0x40 ;  /* 0x0000004000007836 */ /* 0x000fe20000000000 */
[----:B------:R-:W-:Y:S02]  /*0b40*/  IADD3 R14, P0, R19, UR12, RZ ;  /* 0x0000000c130e7c10 */ /* 0x000fe4000ff1e0ff */
[----:B------:R-:W-:-:S02]  /*0b50*/  IADD3 R16, P3, R21, UR12, RZ ;  /* 0x0000000c15107c10 */ /* 0x000fc4000ff7e0ff */
[----:B------:R-:W-:Y:S02]  /*0b60*/  LEA.HI.X.SX32 R15, R19, UR13, 0x1, P0 ;  /* 0x0000000d130f7c11 */ /* 0x000fe400080f0eff */
[----:B------:R-:W-:Y:S02]  /*0b70*/  LEA.HI.X.SX32 R17, R21, UR13, 0x1, P3 ;  /* 0x0000000d15117c11 */ /* 0x000fe400098f0eff */
[----:B------:R-:W-:Y:S01]  /*0b80*/  PLOP3.LUT P0, PT, PT, PT, PT, 0x8, 0x0 ;  /* 0x000000000000781c */ /* 0x000fe20003f0e170 */
[----:B------:R2:W-:Y:S01]  /*0b90*/  STG.E.U8 desc[UR6][R14.64], RZ ;  /* 0x000000ff0e007986 */ /* 0x0005e2000c101106 */
[----:B0-----:R-:W-:-:S04]  /*0ba0*/  IMAD.WIDE R18, R19, 0x2, R12 ;  /* 0x0000000213127825 */ /* 0x001fc800078e020c */
[----:B------:R-:W-:Y:S01]  /*0bb0*/  IMAD.WIDE R12, R21, 0x2, R12 ;  /* 0x00000002150c7825 */ /* 0x000fe200078e020c */
[----:B------:R2:W-:Y:S04]  /*0bc0*/  STG.E.U16 desc[UR6][R18.64], R20 ;  /* 0x0000001412007986 */ /* 0x0005e8000c101506 */
[----:B------:R2:W-:Y:S04]  /*0bd0*/  STG.E.U8 desc[UR6][R16.64], RZ ;  /* 0x000000ff10007986 */ /* 0x0005e8000c101106 */
[----:B------:R2:W-:Y:S02]  /*0be0*/  STG.E.U16 desc[UR6][R12.64], R20 ;  /* 0x000000140c007986 */ /* 0x0005e4000c101506 */
.L_x_227:
[----:B------:R-:W-:Y:S05]  /*0bf0*/  BSYNC B2 ;  /* 0x0000000000027941 */ /* 0x000fea0003800000 */
.L_x_226:
[----:B------:R-:W-:-:S13]  /*0c00*/  ISETP.LT.OR P0, PT, R0, R29, P0 ;  /* 0x0000001d0000720c */ /* 0x000fda0000701670 */
[----:B------:R-:W-:Y:S05]  /*0c10*/  @!P0 BRA `(.L_x_222) ;  /* 0x0000000000248947 */ /* 0x000fea0003800000 */
[----:B--2---:R-:W0:Y:S01]  /*0c20*/  LDC.64 R12, c[0x0][0x238] ;  /* 0x00008e00ff0c7b82 */ /* 0x004e220000000a00 */
[----:B-1----:R-:W-:Y:S01]  /*0c30*/  IMAD R15, R28, R29, R0 ;  /* 0x0000001d1c0f7224 */ /* 0x002fe200078e0200 */
[----:B------:R-:W-:Y:S01]  /*0c40*/  ULDC.64 UR12, c[0x0][0x230] ;  /* 0x00008c00000c7ab9 */ /* 0x000fe20000000a00 */
[----:B------:R-:W-:-:S03]  /*0c50*/  IMAD.MOV.U32 R0, RZ, RZ, 0x8000 ;  /* 0x00008000ff007424 */ /* 0x000fc600078e00ff */
[----:B------:R-:W-:-:S04]  /*0c60*/  IADD3 R16, P0, R15, UR12, RZ ;  /* 0x0000000c0f107c10 */ /* 0x000fc8000ff1e0ff */
[----:B------:R-:W-:-:S05]  /*0c70*/  LEA.HI.X.SX32 R17, R15, UR13, 0x1, P0 ;  /* 0x0000000d0f117c11 */ /* 0x000fca00080f0eff */
[----:B------:R3:W-:Y:S01]  /*0c80*/  STG.E.U8 desc[UR6][R16.64], RZ ;  /* 0x000000ff10007986 */ /* 0x0007e2000c101106 */
[----:B0-----:R-:W-:-:S05]  /*0c90*/  IMAD.WIDE R12, R15, 0x2, R12 ;  /* 0x000000020f0c7825 */ /* 0x001fca00078e020c */
[----:B------:R3:W-:Y:S02]  /*0ca0*/  STG.E.U16 desc[UR6][R12.64], R0 ;  /* 0x000000000c007986 */ /* 0x0007e4000c101506 */
.L_x_222:
[----:B------:R-:W-:Y:S05]  /*0cb0*/  BSYNC B0 ;  /* 0x0000000000007941 */ /* 0x000fea0003800000 */
.L_x_215:
[----:B---3--:R-:W-:Y:S01]  /*0cc0*/  IADD3 R0, -R8, R29, RZ ;  /* 0x0000001d08007210 */ /* 0x008fe20007ffe1ff */
[----:B------:R-:W-:Y:S01]  /*0cd0*/  BSSY B0, `(.L_x_228) ;  /* 0x0000026000007945 */ /* 0x000fe20003800000 */
[----:B------:R-:W-:Y:S02]  /*0ce0*/  PLOP3.LUT P0, PT, PT, PT, PT, 0x80, 0x0 ;  /* 0x000000000000781c */ /* 0x000fe40003f0f070 */
[----:B------:R-:W-:Y:S01]  /*0cf0*/  ISETP.GT.AND P3, PT, R0, 0x60, PT ;  /* 0x000000600000780c */ /* 0x000fe20003f64270 */
[----:B------:R-:W-:-:S12]  /*0d00*/  IMAD.MOV.U32 R0, RZ, RZ, R8 ;  /* 0x000000ffff007224 */ /* 0x000fd800078e0008 */
[----:B------:R-:W-:Y:S05]  /*0d10*/  @!P3 BRA `(.L_x_229) ;  /* 0x000000000084b947 */ /* 0x000fea0003800000 */
[----:B0-2-4-:R-:W0:Y:S01]  /*0d20*/  LDC.64 R12, c[0x0][0x210] ;  /* 0x00008400ff0c7b82 */ /* 0x015e220000000a00 */
[----:B------:R-:W-:Y:S01]  /*0d30*/  PLOP3.LUT P0, PT, PT, PT, PT, 0x8, 0x0 ;  /* 0x000000000000781c */ /* 0x000fe20003f0e170 */
[----:B-1----:R-:W-:-:S12]  /*0d40*/  VIADD R23, R29, 0xffffffa0 ;  /* 0xffffffa01d177836 */ /* 0x002fd80000000000 */
.L_x_230:
[C---:B0-----:R-:W-:Y:S01]  /*0d50*/  IADD3 R25, R0.reuse, 0x20, RZ ;  /* 0x0000002000197810 */ /* 0x041fe20007ffe0ff */
[C---:B------:R-:W-:Y:S02]  /*0d60*/  VIADD R24, R0.reuse, 0x40 ;  /* 0x0000004000187836 */ /* 0x040fe40000000000 */
[----:B------:R-:W-:Y:S02]  /*0d70*/  VIADD R22, R0, 0x60 ;  /* 0x0000006000167836 */ /* 0x000fe40000000000 */
[CC--:B------:R-:W-:Y:S02]  /*0d80*/  IMAD R21, R28.reuse, R29.reuse, R0 ;  /* 0x0000001d1c157224 */ /* 0x0c0fe400078e0200 */
[CC--:B------:R-:W-:Y:S02]  /*0d90*/  IMAD R15, R28.reuse, R29.reuse, R25 ;  /* 0x0000001d1c0f7224 */ /* 0x0c0fe400078e0219 */
[CC--:B------:R-:W-:Y:S02]  /*0da0*/  IMAD R17, R28.reuse, R29.reuse, R24 ;  /* 0x0000001d1c117224 */ /* 0x0c0fe400078e0218 */
[----:B------:R-:W-:-:S02]  /*0db0*/  IMAD R19, R28, R29, R22 ;  /* 0x0000001d1c137224 */ /* 0x000fc400078e0216 */
[----:B0-----:R-:W-:-:S04]  /*0dc0*/  IMAD.WIDE R20, R21, 0x2, R12 ;  /* 0x0000000215147825 */ /* 0x001fc800078e020c */
[--C-:B------:R-:W-:Y:S02]  /*0dd0*/  IMAD.WIDE R14, R15, 0x2, R12.reuse ;  /* 0x000000020f0e7825 */ /* 0x100fe400078e020c */
[----:B------:R-:W2:Y:S02]  /*0de0*/  LDG.E.U16 R20, desc[UR6][R20.64] ;  /* 0x0000000614147981 */ /* 0x000ea4000c1e1500 */
[--C-:B------:R-:W-:Y:S02]  /*0df0*/  IMAD.WIDE R16, R17, 0x2, R12.reuse ;  /* 0x0000000211107825 */ /* 0x100fe400078e020c */
[----:B------:R-:W3:Y:S02]  /*0e00*/  LDG.E.U16 R14, desc[UR6][R14.64] ;  /* 0x000000060e0e7981 */ /* 0x000ee4000c1e1500 */
[----:B------:R-:W-:Y:S02]  /*0e10*/  IMAD.WIDE R18, R19, 0x2, R12 ;  /* 0x0000000213127825 */ /* 0x000fe400078e020c */
[----:B------:R-:W4:Y:S04]  /*0e20*/  LDG.E.U16 R16, desc[UR6][R16.64] ;  /* 0x0000000610107981 */ /* 0x000f28000c1e1500 */
[----:B------:R-:W5:Y:S01]  /*0e30*/  LDG.E.U16 R18, desc[UR6][R18.64] ;  /* 0x0000000612127981 */ /* 0x000f62000c1e1500 */
[----:B------:R-:W-:-:S02]  /*0e40*/  IMAD R31, R4, R29, R0 ;  /* 0x0000001d041f7224 */ /* 0x000fc400078e0200 */
[CC--:B------:R-:W-:Y:S02]  /*0e50*/  IMAD R25, R4.reuse, R29.reuse, R25 ;  /* 0x0000001d04197224 */ /* 0x0c0fe400078e0219 */
[CC--:B------:R-:W-:Y:S02]  /*0e60*/  IMAD R33, R4.reuse, R29.reuse, R24 ;  /* 0x0000001d04217224 */ /* 0x0c0fe400078e0218 */
[----:B------:R-:W-:Y:S01]  /*0e70*/  IMAD R35, R4, R29, R22 ;  /* 0x0000001d04237224 */ /* 0x000fe200078e0216 */
[-C--:B------:R-:W-:Y:S01]  /*0e80*/  LEA R31, R31, R6.reuse, 0x1 ;  /* 0x000000061f1f7211 */ /* 0x080fe200078e08ff */
[--C-:B------:R-:W-:Y:S02]  /*0e90*/  IMAD R25, R25, 0x2, R6.reuse ;  /* 0x0000000219197824 */ /* 0x100fe400078e0206 */
[----:B------:R-:W-:Y:S01]  /*0ea0*/  IMAD R33, R33, 0x2, R6 ;  /* 0x0000000221217824 */ /* 0x000fe200078e0206 */
[----:B------:R-:W-:Y:S01]  /*0eb0*/  LEA R35, R35, R6, 0x1 ;  /* 0x0000000623237211 */ /* 0x000fe200078e08ff */
[----:B------:R-:W-:-:S05]  /*0ec0*/  VIADD R0, R0, 0x80 ;  /* 0x0000008000007836 */ /* 0x000fca0000000000 */
[----:B------:R-:W-:Y:S01]  /*0ed0*/  ISETP.GE.AND P3, PT, R0, R23, PT ;  /* 0x000000170000720c */ /* 0x000fe20003f66270 */
[----:B--2---:R0:W-:Y:S04]  /*0ee0*/  STS.U16 [R31], R20 ;  /* 0x000000141f007388 */ /* 0x0041e80000000400 */
[----:B---3--:R0:W-:Y:S04]  /*0ef0*/  STS.U16 [R25], R14 ;  /* 0x0000000e19007388 */ /* 0x0081e80000000400 */
[----:B----4-:R0:W-:Y:S04]  /*0f00*/  STS.U16 [R33], R16 ;  /* 0x0000001021007388 */ /* 0x0101e80000000400 */
[----:B-----5:R0:W-:Y:S01]  /*0f10*/  STS.U16 [R35], R18 ;  /* 0x0000001223007388 */ /* 0x0201e20000000400 */
[----:B------:R-:W-:Y:S05]  /*0f20*/  @!P3 BRA `(.L_x_230) ;  /* 0xfffffffc0088b947 */ /* 0x000fea000383ffff */
.L_x_229:
[----:B------:R-:W-:Y:S05]  /*0f30*/  BSYNC B0 ;  /* 0x0000000000007941 */ /* 0x000fea0003800000 */
.L_x_228:
[----:B0-2-4-:R-:W-:Y:S01]  /*0f40*/  IMAD.IADD R12, R29, 0x1, -R0 ;  /* 0x000000011d0c7824 */ /* 0x015fe200078e0a00 */
[----:B------:R-:W-:Y:S04]  /*0f50*/  BSSY B0, `(.L_x_231) ;  /* 0x0000013000007945 */ /* 0x000fe80003800000 */
[----:B------:R-:W-:-:S13]  /*0f60*/  ISETP.GT.AND P3, PT, R12, 0x20, PT ;  /* 0x000000200c00780c */ /* 0x000fda0003f64270 */
[----:B------:R-:W-:Y:S05]  /*0f70*/  @!P3 BRA `(.L_x_232) ;  /* 0x000000000040b947 */ /* 0x000fea0003800000 */
[----:B------:R-:W0:Y:S01]  /*0f80*/  LDC.64 R12, c[0x0][0x210] ;  /* 0x00008400ff0c7b82 */ /* 0x000e220000000a00 */
[----:B-1----:R-:W-:Y:S01]  /*0f90*/  IADD3 R16, R0, 0x20, RZ ;  /* 0x0000002000107810 */ /* 0x002fe20007ffe0ff */
[----:B------:R-:W-:-:S04]  /*0fa0*/  IMAD R15, R28, R29, R0 ;  /* 0x0000001d1c0f7224 */ /* 0x000fc800078e0200 */
[----:B------:R-:W-:Y:S02]  /*0fb0*/  IMAD R17, R28, R29, R16 ;  /* 0x0000001d1c117224 */ /* 0x000fe400078e0210 */
[----:B0-----:R-:W-:-:S04]  /*0fc0*/  IMAD.WIDE R14, R15, 0x2, R12 ;  /* 0x000000020f0e7825 */ /* 0x001fc800078e020c */
[----:B------:R-:W-:Y:S02]  /*0fd0*/  IMAD.WIDE R12, R17, 0x2, R12 ;  /* 0x00000002110c7825 */ /* 0x000fe400078e020c */
[----:B------:R-:W2:Y:S04]  /*0fe0*/  LDG.E.U16 R14, desc[UR6][R14.64] ;  /* 0x000000060e0e7981 */ /* 0x000ea8000c1e1500 */
[----:B------:R-:W3:Y:S01]  /*0ff0*/  LDG.E.U16 R12, desc[UR6][R12.64] ;  /* 0x000000060c0c7981 */ /* 0x000ee2000c1e1500 */
[CC--:B------:R-:W-:Y:S01]  /*1000*/  IMAD R17, R4.reuse, R29.reuse, R0 ;  /* 0x0000001d04117224 */ /* 0x0c0fe200078e0200 */
[----:B------:R-:W-:Y:S01]  /*1010*/  PLOP3.LUT P0, PT, PT, PT, PT, 0x8, 0x0 ;  /* 0x000000000000781c */ /* 0x000fe20003f0e170 */
[----:B------:R-:W-:Y:S01]  /*1020*/  IMAD R19, R4, R29, R16 ;  /* 0x0000001d04137224 */ /* 0x000fe200078e0210 */
[----:B------:R-:W-:Y:S01]  /*1030*/  IADD3 R0, R0, 0x40, RZ ;  /* 0x0000004000007810 */ /* 0x000fe20007ffe0ff */
[----:B------:R-:W-:-:S02]  /*1040*/  IMAD R17, R17, 0x2, R6 ;  /* 0x0000000211117824 */ /* 0x000fc400078e0206 */
[----:B------:R-:W-:-:S03]  /*1050*/  IMAD R19, R19, 0x2, R6 ;  /* 0x0000000213137824 */ /* 0x000fc600078e0206 */
[----:B--2---:R0:W-:Y:S04]  /*1060*/  STS.U16 [R17], R14 ;  /* 0x0000000e11007388 */ /* 0x0041e80000000400 */
[----:B---3--:R0:W-:Y:S02]  /*1070*/  STS.U16 [R19], R12 ;  /* 0x0000000c13007388 */ /* 0x0081e40000000400 */
.L_x_232:
[----:B------:R-:W-:Y:S05]  /*1080*/  BSYNC B0 ;  /* 0x0000000000007941 */ /* 0x000fea0003800000 */
.L_x_231:
[----:B------:R-:W-:-:S13]  /*1090*/  ISETP.LT.OR P0, PT, R0, R29, P0 ;  /* 0x0000001d0000720c */ /* 0x000fda0000701670 */
[----:B------:R-:W-:Y:S05]  /*10a0*/  @!P0 BRA `(.L_x_214) ;  /* 0x00000000001c8947 */ /* 0x000fea0003800000 */
[----:B0-----:R-:W0:Y:S01]  /*10b0*/  LDC.64 R12, c[0x0][0x210] ;  /* 0x00008400ff0c7b82 */ /* 0x001e220000000a00 */
[----:B-1----:R-:W-:-:S04]  /*10c0*/  IMAD R15, R28, R29, R0 ;  /* 0x0000001d1c0f7224 */ /* 0x002fc800078e0200 */
[----:B0-----:R-:W-:-:S06]  /*10d0*/  IMAD.WIDE R12, R15, 0x2, R12 ;  /* 0x000000020f0c7825 */ /* 0x001fcc00078e020c */
[----:B------:R-:W2:Y:S01]  /*10e0*/  LDG.E.U16 R12, desc[UR6][R12.64] ;  /* 0x000000060c0c7981 */ /* 0x000ea2000c1e1500 */
[----:B------:R-:W-:-:S04]  /*10f0*/  IMAD R15, R4, R29, R0 ;  /* 0x0000001d040f7224 */ /* 0x000fc800078e0200 */
[----:B------:R-:W-:-:S05]  /*1100*/  IMAD R15, R15, 0x2, R6 ;  /* 0x000000020f0f7824 */ /* 0x000fca00078e0206 */
[----:B--2---:R2:W-:Y:S02]  /*1110*/  STS.U16 [R15], R12 ;  /* 0x0000000c0f007388 */ /* 0x0045e40000000400 */
.L_x_214:
[----:B------:R-:W-:Y:S05]  /*1120*/  BSYNC B1 ;  /* 0x0000000000017941 */ /* 0x000fea0003800000 */
.L_x_213:
[----:B------:R-:W3:Y:S02]  /*1130*/  LDC R0, c[0x0][0x224] ;  /* 0x00008900ff007b82 */ /* 0x000ee40000000800 */
[----:B---3--:R-:W-:Y:S01]  /*1140*/  ISETP.NE.AND P0, PT, R0, 0x1, PT ;  /* 0x000000010000780c */ /* 0x008fe20003f05270 */
[----:B------:R3:W-:Y:S06]  /*1150*/  MEMBAR.SC.CTA ;  /* 0x0000000000007992 */ /* 0x0007ec0000000000 */
[----:B---3--:R-:W-:-:S06]  /*1160*/  NOP ;  /* 0x0000000000007918 */ /* 0x008fcc0000000000 */
[----:B------:R-:W-:Y:S05]  /*1170*/  @!P0 BRA `(.L_x_233) ;  /* 0x0000000400d08947 */ /* 0x000fea0003800000 */
[----:B------:R-:W-:-:S13]  /*1180*/  ISETP.NE.AND P0, PT, R0, RZ, PT ;  /* 0x000000ff0000720c */ /* 0x000fda0003f05270 */
[----:B------:R-:W-:Y:S05]  /*1190*/  @P0 BRA `(.L_x_234) ;  /* 0x0000001c00dc0947 */ /* 0x000fea0003800000 */
[----:B------:R-:W-:Y:S01]  /*11a0*/  ULDC UR4, c[0x0][0x21c] ;  /* 0x0000870000047ab9 */ /* 0x000fe20000000800 */
[----:B------:R-:W-:Y:S04]  /*11b0*/  BSSY B0, `(.L_x_235) ;  /* 0x0000024000007945 */ /* 0x000fe80003800000 */
[----:B------:R-:W-:Y:S05]  /*11c0*/  @P2 BRA `(.L_x_236) ;  /* 0x0000000000882947 */ /* 0x000fea0003800000 */
[----:B------:R-:W-:-:S07]  /*11d0*/  IMAD.MOV.U32 R13, RZ, RZ, R8 ;  /* 0x000000ffff0d7224 */ /* 0x000fce00078e0008 */
.L_x_240:
[----:B-12---:R-:W-:Y:S01]  /*11e0*/  IMAD R15, R4, UR4, R13 ;  /* 0x00000004040f7c24 */ /* 0x006fe2000f8e020d */
[----:B0-----:R-:W-:Y:S01]  /*11f0*/  HFMA2.MMA R17, -RZ, RZ, 3.7421875, 0 ;  /* 0x437c0000ff117435 */ /* 0x001fe200000001ff */
[----:B------:R-:W-:Y:S01]  /*1200*/  IADD3 R13, R13, 0x20, RZ ;  /* 0x000000200d0d7810 */ /* 0x000fe20007ffe0ff */
[----:B------:R-:W-:Y:S02]  /*1210*/  BSSY B1, `(.L_x_237) ;  /* 0x000001a000017945 */ /* 0x000fe40003800000 */
[----:B---3--:R-:W-:Y:S01]  /*1220*/  LEA R14, R15, R6, 0x1 ;  /* 0x000000060f0e7211 */ /* 0x008fe200078e08ff */
[----:B------:R-:W-:Y:S01]  /*1230*/  IMAD.MOV.U32 R15, RZ, RZ, 0x3bbb989d ;  /* 0x3bbb989dff0f7424 */ /* 0x000fe200078e00ff */
[----:B------:R-:W-:-:S03]  /*1240*/  ISETP.GE.AND P5, PT, R13, UR4, PT ;  /* 0x000000040d007c0c */ /* 0x000fc6000bfa6270 */
[----:B------:R-:W0:Y:S02]  /*1250*/  LDS.U16 R0, [R14] ;  /* 0x000000000e007984 */ /* 0x000e240000000400 */
[----:B0-----:R-:W-:-:S04]  /*1260*/  IMAD.U32 R0, R0, 0x10000, RZ ;  /* 0x0001000000007824 */ /* 0x001fc800078e00ff */
[----:B------:R-:W-:-:S04]  /*1270*/  FFMA.SAT R12, -R0, R15, 0.5 ;  /* 0x3f000000000c7423 */ /* 0x000fc8000000210f */
[----:B------:R-:W-:-:S04]  /*1280*/  FFMA.RM R12, R12, R17, 12582913 ;  /* 0x4b4000010c0c7423 */ /* 0x000fc80000004011 */
[C---:B------:R-:W-:Y:S01]  /*1290*/  FADD R15, R12.reuse, -12583039 ;  /* 0xcb40007f0c0f7421 */ /* 0x040fe20000000000 */
[----:B------:R-:W-:-:S03]  /*12a0*/  IMAD.SHL.U32 R12, R12, 0x800000, RZ ;  /* 0x008000000c0c7824 */ /* 0x000fc600078e00ff */
[----:B------:R-:W-:-:S04]  /*12b0*/  FFMA R15, -R0, 1.4426950216293334961, -R15 ;  /* 0x3fb8aa3b000f7823 */ /* 0x000fc8000000090f */
[----:B------:R-:W-:-:S06]  /*12c0*/  FFMA R15, -R0, 1.925963033500011079e-08, R15 ;  /* 0x32a57060000f7823 */ /* 0x000fcc000000010f */
[----:B------:R-:W0:Y:S02]  /*12d0*/  MUFU.EX2 R15, R15 ;  /* 0x0000000f000f7308 */ /* 0x000e240000000800 */
[----:B0-----:R-:W-:-:S04]  /*12e0*/  FFMA R17, R12, R15, 1 ;  /* 0x3f8000000c117423 */ /* 0x001fc8000000000f */
[----:B------:R-:W-:-:S05]  /*12f0*/  VIADD R0, R17, 0x1800000 ;  /* 0x0180000011007836 */ /* 0x000fca0000000000 */
[----:B------:R-:W-:-:S04]  /*1300*/  LOP3.LUT R0, R0, 0x7f800000, RZ, 0xc0, !PT ;  /* 0x7f80000000007812 */ /* 0x000fc800078ec0ff */
[----:B------:R-:W-:-:S13]  /*1310*/  ISETP.GT.U32.AND P0, PT, R0, 0x1ffffff, PT ;  /* 0x01ffffff0000780c */ /* 0x000fda0003f04070 */
[----:B------:R-:W-:Y:S05]  /*1320*/  @P0 BRA `(.L_x_238) ;  /* 0x0000000000100947 */ /* 0x000fea0003800000 */
[----:B------:R-:W-:-:S07]  /*1330*/  MOV R16, 0x1350 ;  /* 0x0000135000107802 */ /* 0x000fce0000000f00 */
[----:B------:R-:W-:Y:S05]  /*1340*/  CALL.REL.NOINC `($__internal_4_$__cuda_sm20_rcp_rn_f32_slowpath) ;  /* 0x0000003c00b07944 */ /* 0x000fea0003c00000 */
[----:B------:R-:W-:Y:S01]  /*1350*/  IMAD.MOV.U32 R0, RZ, RZ, R15 ;  /* 0x000000ffff007224 */ /* 0x000fe200078e000f */
[----:B------:R-:W-:Y:S06]  /*1360*/  BRA `(.L_x_239) ;  /* 0x0000000000107947 */ /* 0x000fec0003800000 */
.L_x_238:
[----:B------:R-:W0:Y:S02]  /*1370*/  MUFU.RCP R0, R17 ;  /* 0x0000001100007308 */ /* 0x000e240000001000 */
[----:B0-----:R-:W-:-:S04]  /*1380*/  FFMA R12, R17, R0, -1 ;  /* 0xbf800000110c7423 */ /* 0x001fc80000000000 */
[----:B------:R-:W-:-:S04]  /*1390*/  FADD.FTZ R15, -R12, -RZ ;  /* 0x800000ff0c0f7221 */ /* 0x000fc80000010100 */
[----:B------:R-:W-:-:S07]  /*13a0*/  FFMA R0, R0, R15, R0 ;  /* 0x0000000f00007223 */ /* 0x000fce0000000000 */
.L_x_239:
[----:B------:R-:W-:Y:S05]  /*13b0*/  BSYNC B1 ;  /* 0x0000000000017941 */ /* 0x000fea0003800000 */
.L_x_237:
[----:B------:R-:W-:-:S05]  /*13c0*/  F2FP.BF16.F32.PACK_AB R0, RZ, R0 ;  /* 0x00000000ff00723e */ /* 0x000fca00000010ff */
[----:B------:R3:W-:Y:S01]  /*13d0*/  STS.U16 [R14], R0 ;  /* 0x000000000e007388 */ /* 0x0007e20000000400 */
[----:B------:R-:W-:Y:S05]  /*13e0*/  @!P5 BRA `(.L_x_240) ;  /* 0xfffffffc007cd947 */ /* 0x000fea000383ffff */
.L_x_236:
[----:B------:R-:W-:Y:S05]  /*13f0*/  BSYNC B0 ;  /* 0x0000000000007941 */ /* 0x000fea0003800000 */
.L_x_235:
[----:B------:R-:W-:Y:S01]  /*1400*/  NOP ;  /* 0x0000000000007918 */ /* 0x000fe20000000000 */
[----:B------:R-:W-:Y:S04]  /*1410*/  BSSY B0, `(.L_x_241) ;  /* 0x0000049000007945 */ /* 0x000fe80003800000 */
[----:B------:R-:W-:Y:S05]  /*1420*/  @P2 BRA `(.L_x_242) ;  /* 0x00000004001c2947 */ /* 0x000fea0003800000 */
[----:B-1----:R-:W3:Y:S01]  /*1430*/  LDC R23, c[0x0][0x21c] ;  /* 0x00008700ff177b82 */ /* 0x002ee20000000800 */
[----:B------:R-:W-:Y:S01]  /*1440*/  BSSY B1, `(.L_x_243) ;  /* 0x0000027000017945 */ /* 0x000fe20003800000 */
[----:B------:R-:W-:Y:S01]  /*1450*/  PLOP3.LUT P0, PT, PT, PT, PT, 0x80, 0x0 ;  /* 0x000000000000781c */ /* 0x000fe20003f0f070 */
[----:B---3--:R-:W-:-:S05]  /*1460*/  IMAD.IADD R0, R23, 0x1, -R8 ;  /* 0x0000000117007824 */ /* 0x008fca00078e0a08 */
[----:B------:R-:W-:Y:S02]  /*1470*/  ISETP.GT.AND P3, PT, R0, 0x60, PT ;  /* 0x000000600000780c */ /* 0x000fe40003f64270 */
[----:B------:R-:W-:-:S11]  /*1480*/  MOV R0, R8 ;  /* 0x0000000800007202 */ /* 0x000fd60000000f00 */
[----:B------:R-:W-:Y:S05]  /*1490*/  @!P3 BRA `(.L_x_244) ;  /* 0x000000000084b947 */ /* 0x000fea0003800000 */
[----:B0-2---:R-:W0:Y:S01]  /*14a0*/  LDC.64 R12, c[0x0][0x238] ;  /* 0x00008e00ff0c7b82 */ /* 0x005e220000000a00 */
[----:B------:R-:W-:Y:S01]  /*14b0*/  PLOP3.LUT P0, PT, PT, PT, PT, 0x8, 0x0 ;  /* 0x000000000000781c */ /* 0x000fe20003f0e170 */
[----:B------:R-:W-:-:S12]  /*14c0*/  VIADD R25, R23, 0xffffffa0 ;  /* 0xffffffa017197836 */ /* 0x000fd80000000000 */
.L_x_245:
[C---:B-1----:R-:W-:Y:S01]  /*14d0*/  VIADD R14, R0.reuse, 0x20 ;  /* 0x00000020000e7836 */ /* 0x042fe20000000000 */
[C---:B------:R-:W-:Y:S01]  /*14e0*/  IADD3 R16, R0.reuse, 0x40, RZ ;  /* 0x0000004000107810 */ /* 0x040fe20007ffe0ff */
[----:B------:R-:W-:Y:S02]  /*14f0*/  VIADD R18, R0, 0x60 ;  /* 0x0000006000127836 */ /* 0x000fe40000000000 */
[CC--:B------:R-:W-:Y:S02]  /*1500*/  IMAD R15, R4.reuse, R23.reuse, R0 ;  /* 0x00000017040f7224 */ /* 0x0c0fe400078e0200 */
[CC--:B------:R-:W-:Y:S02]  /*1510*/  IMAD R17, R4.reuse, R23.reuse, R14 ;  /* 0x0000001704117224 */ /* 0x0c0fe400078e020e */
[CC--:B------:R-:W-:Y:S02]  /*1520*/  IMAD R19, R4.reuse, R23.reuse, R16 ;  /* 0x0000001704137224 */ /* 0x0c0fe400078e0210 */
[----:B------:R-:W-:Y:S01]  /*1530*/  IMAD R21, R4, R23, R18 ;  /* 0x0000001704157224 */ /* 0x000fe200078e0212 */
[----:B------:R-:W-:Y:S01]  /*1540*/  LEA R31, R17, R6, 0x1 ;  /* 0x00000006111f7211 */ /* 0x000fe200078e08ff */
[----:B------:R-:W-:-:S02]  /*1550*/  IMAD R29, R15, 0x2, R6 ;  /* 0x000000020f1d7824 */ /* 0x000fc400078e0206 */
[--C-:B------:R-:W-:Y:S02]  /*1560*/  IMAD R33, R19, 0x2, R6.reuse ;  /* 0x0000000213217824 */ /* 0x100fe400078e0206 */
[----:B------:R-:W-:Y:S01]  /*1570*/  IMAD R22, R21, 0x2, R6 ;  /* 0x0000000215167824 */ /* 0x000fe200078e0206 */
[----:B------:R-:W-:Y:S01]  /*1580*/  LDS.U16 R31, [R31] ;  /* 0x000000001f1f7984 */ /* 0x000fe20000000400 */
[-C--:B------:R-:W-:Y:S01]  /*1590*/  IMAD R15, R28, R23.reuse, R0 ;  /* 0x000000171c0f7224 */ /* 0x080fe200078e0200 */
[----:B------:R-:W-:Y:S01]  /*15a0*/  IADD3 R0, R0, 0x80, RZ ;  /* 0x0000008000007810 */ /* 0x000fe20007ffe0ff */
[CC--:B------:R-:W-:Y:S01]  /*15b0*/  IMAD R17, R28.reuse, R23.reuse, R14 ;  /* 0x000000171c117224 */ /* 0x0c0fe200078e020e */
[----:B------:R-:W1:Y:S01]  /*15c0*/  LDS.U16 R29, [R29] ;  /* 0x000000001d1d7984 */ /* 0x000e620000000400 */
[----:B------:R-:W-:Y:S01]  /*15d0*/  IMAD R19, R28, R23, R16 ;  /* 0x000000171c137224 */ /* 0x000fe200078e0210 */
[----:B------:R-:W-:Y:S01]  /*15e0*/  ISETP.GE.AND P3, PT, R0, R25, PT ;  /* 0x000000190000720c */ /* 0x000fe20003f66270 */
[----:B------:R-:W-:Y:S01]  /*15f0*/  IMAD R21, R28, R23, R18 ;  /* 0x000000171c157224 */ /* 0x000fe200078e0212 */
[----:B------:R-:W2:Y:S01]  /*1600*/  LDS.U16 R33, [R33] ;  /* 0x0000000021217984 */ /* 0x000ea20000000400 */
[----:B0-----:R-:W-:-:S03]  /*1610*/  IMAD.WIDE R14, R15, 0x2, R12 ;  /* 0x000000020f0e7825 */ /* 0x001fc600078e020c */
[----:B------:R-:W0:Y:S01]  /*1620*/  LDS.U16 R35, [R22] ;  /* 0x0000000016237984 */ /* 0x000e220000000400 */
[----:B------:R-:W-:-:S04]  /*1630*/  IMAD.WIDE R16, R17, 0x2, R12 ;  /* 0x0000000211107825 */ /* 0x000fc800078e020c */
[----:B------:R-:W-:-:S04]  /*1640*/  IMAD.WIDE R18, R19, 0x2, R12 ;  /* 0x0000000213127825 */ /* 0x000fc800078e020c */
[----:B------:R-:W-:Y:S01]  /*1650*/  IMAD.WIDE R20, R21, 0x2, R12 ;  /* 0x0000000215147825 */ /* 0x000fe200078e020c */
[----:B-1----:R1:W-:Y:S04]  /*1660*/  STG.E.U16 desc[UR6][R14.64], R29 ;  /* 0x0000001d0e007986 */ /* 0x0023e8000c101506 */
[----:B------:R1:W-:Y:S04]  /*1670*/  STG.E.U16 desc[UR6][R16.64], R31 ;  /* 0x0000001f10007986 */ /* 0x0003e8000c101506 */
[----:B--2---:R1:W-:Y:S04]  /*1680*/  STG.E.U16 desc[UR6][R18.64], R33 ;  /* 0x0000002112007986 */ /* 0x0043e8000c101506 */
[----:B0-----:R1:W-:Y:S01]  /*1690*/  STG.E.U16 desc[UR6][R20.64], R35 ;  /* 0x0000002314007986 */ /* 0x0013e2000c101506 */
[----:B------:R-:W-:Y:S05]  /*16a0*/  @!P3 BRA `(.L_x_245) ;  /* 0xfffffffc0088b947 */ /* 0x000fea000383ffff */
.L_x_244:
[----:B------:R-:W-:Y:S05]  /*16b0*/  BSYNC B1 ;  /* 0x0000000000017941 */ /* 0x000fea0003800000 */
.L_x_243:
[----:B0-2---:R-:W-:Y:S01]  /*16c0*/  IMAD.IADD R12, R23, 0x1, -R0 ;  /* 0x00000001170c7824 */ /* 0x005fe200078e0a00 */
[----:B------:R-:W-:Y:S04]  /*16d0*/  BSSY B1, `(.L_x_246) ;  /* 0x0000013000017945 */ /* 0x000fe80003800000 */
[----:B------:R-:W-:-:S13]  /*16e0*/  ISETP.GT.AND P3, PT, R12, 0x20, PT ;  /* 0x000000200c00780c */ /* 0x000fda0003f64270 */
[----:B------:R-:W-:Y:S05]  /*16f0*/  @!P3 BRA `(.L_x_247) ;  /* 0x000000000040b947 */ /* 0x000fea0003800000 */
[----:B-1----:R-:W-:Y:S01]  /*1700*/  VIADD R14, R0, 0x20 ;  /* 0x00000020000e7836 */ /* 0x002fe20000000000 */
[----:B------:R-:W-:Y:S01]  /*1710*/  PLOP3.LUT P0, PT, PT, PT, PT, 0x8, 0x0 ;  /* 0x000000000000781c */ /* 0x000fe20003f0e170 */
[CC--:B------:R-:W-:Y:S02]  /*1720*/  IMAD R13, R4.reuse, R23.reuse, R0 ;  /* 0x00000017040d7224 */ /* 0x0c0fe400078e0200 */
[-CC-:B------:R-:W-:Y:S02]  /*1730*/  IMAD R15, R4, R23.reuse, R14.reuse ;  /* 0x00000017040f7224 */ /* 0x180fe400078e020e */
[CC--:B------:R-:W-:Y:S01]  /*1740*/  IMAD R19, R28.reuse, R23.reuse, R14 ;  /* 0x000000171c137224 */ /* 0x0c0fe200078e020e */
[----:B------:R-:W-:Y:S01]  /*1750*/  LEA R16, R13, R6, 0x1 ;  /* 0x000000060d107211 */ /* 0x000fe200078e08ff */
[----:B------:R-:W-:Y:S01]  /*1760*/  IMAD R18, R15, 0x2, R6 ;  /* 0x000000020f127824 */ /* 0x000fe200078e0206 */
[----:B------:R-:W0:Y:S01]  /*1770*/  LDC.64 R12, c[0x0][0x238] ;  /* 0x00008e00ff0c7b82 */ /* 0x000e220000000a00 */
[----:B------:R-:W-:-:S02]  /*1780*/  IMAD R15, R28, R23, R0 ;  /* 0x000000171c0f7224 */ /* 0x000fc400078e0200 */
[----:B------:R-:W1:Y:S01]  /*1790*/  LDS.U16 R17, [R16] ;  /* 0x0000000010117984 */ /* 0x000e620000000400 */
[----:B------:R-:W-:-:S03]  /*17a0*/  VIADD R0, R0, 0x40 ;  /* 0x0000004000007836 */ /* 0x000fc60000000000 */
[----:B------:R-:W2:Y:S01]  /*17b0*/  LDS.U16 R21, [R18] ;  /* 0x0000000012157984 */ /* 0x000ea20000000400 */
[----:B0-----:R-:W-:-:S04]  /*17c0*/  IMAD.WIDE R14, R15, 0x2, R12 ;  /* 0x000000020f0e7825 */ /* 0x001fc800078e020c */
[----:B------:R-:W-:Y:S01]  /*17d0*/  IMAD.WIDE R12, R19, 0x2, R12 ;  /* 0x00000002130c7825 */ /* 0x000fe200078e020c */
[----:B-1----:R0:W-:Y:S04]  /*17e0*/  STG.E.U16 desc[UR6][R14.64], R17 ;  /* 0x000000110e007986 */ /* 0x0021e8000c101506 */
[----:B--2---:R0:W-:Y:S02]  /*17f0*/  STG.E.U16 desc[UR6][R12.64], R21 ;  /* 0x000000150c007986 */ /* 0x0041e4000c101506 */
.L_x_247:
[----:B------:R-:W-:Y:S05]  /*1800*/  BSYNC B1 ;  /* 0x0000000000017941 */ /* 0x000fea0003800000 */
.L_x_246:
[----:B------:R-:W-:-:S13]  /*1810*/  ISETP.LT.OR P0, PT, R0, R23, P0 ;  /* 0x000000170000720c */ /* 0x000fda0000701670 */
[----:B------:R-:W-:Y:S05]  /*1820*/  @!P0 BRA `(.L_x_242) ;  /* 0x00000000001c8947 */ /* 0x000fea0003800000 */
[-CC-:B0-----:R-:W-:Y:S02]  /*1830*/  IMAD R13, R4, R23.reuse, R0.reuse ;  /* 0x00000017040d7224 */ /* 0x181fe400078e0200 */
[----:B------:R-:W-:-:S03]  /*1840*/  IMAD R23, R28, R23, R0 ;  /* 0x000000171c177224 */ /* 0x000fc600078e0200 */
[----:B-1----:R-:W-:Y:S02]  /*1850*/  LEA R14, R13, R6, 0x1 ;  /* 0x000000060d0e7211 */ /* 0x002fe400078e08ff */
[----:B------:R-:W0:Y:S03]  /*1860*/  LDC.64 R12, c[0x0][0x238] ;  /* 0x00008e00ff0c7b82 */ /* 0x000e260000000a00 */
[----:B------:R-:W1:Y:S01]  /*1870*/  LDS.U16 R15, [R14] ;  /* 0x000000000e0f7984 */ /* 0x000e620000000400 */
[----:B0-----:R-:W-:-:S05]  /*1880*/  IMAD.WIDE R12, R23, 0x2, R12 ;  /* 0x00000002170c7825 */ /* 0x001fca00078e020c */
[----:B-1----:R4:W-:Y:S02]  /*1890*/  STG.E.U16 desc[UR6][R12.64], R15 ;  /* 0x0000000f0c007986 */ /* 0x0029e4000c101506 */
.L_x_242:
[----:B------:R-:W-:Y:S05]  /*18a0*/  BSYNC B0 ;  /* 0x0000000000007941 */ /* 0x000fea0003800000 */
.L_x_241:
[----:B------:R-:W-:Y:S05]  /*18b0*/  BRA `(.L_x_234) ;  /* 0x0000001800147947 */ /* 0x000fea0003800000 */
.L_x_233:
[----:B------:R-:W3:Y:S01]  /*18c0*/  @!P2 LDS.U16 R0, [R26] ;  /* 0x000000001a00a984 */ /* 0x000ee20000000400 */
[----:B0-2---:R-:W-:Y:S01]  /*18d0*/  IMAD.MOV.U32 R12, RZ, RZ, 0x0 ;  /* 0x00000000ff0c7424 */ /* 0x005fe200078e00ff */
[----:B------:R-:W-:Y:S01]  /*18e0*/  ISETP.GE.AND P3, PT, R10, R29, PT ;  /* 0x0000001d0a00720c */ /* 0x000fe20003f66270 */
[----:B------:R-:W-:Y:S01]  /*18f0*/  IMAD.MOV.U32 R13, RZ, RZ, -0x100000 ;  /* 0xfff00000ff0d7424 */ /* 0x000fe200078e00ff */
[----:B------:R-:W-:Y:S01]  /*1900*/  BSSY B0, `(.L_x_248) ;  /* 0x000005a000007945 */ /* 0x000fe20003800000 */
[----:B---3--:R-:W-:-:S04]  /*1910*/  @!P2 SHF.L.U32 R0, R0, 0x10, RZ ;  /* 0x000000100000a819 */ /* 0x008fc800000006ff */
[----:B------:R-:W1:Y:S08]  /*1920*/  @!P2 F2F.F64.F32 R12, R0 ;  /* 0x00000000000ca310 */ /* 0x000e700000201800 */
[----:B-1----:R0:W1:Y:S01]  /*1930*/  F2F.BF16.F64 R16, R12 ;  /* 0x0000000c00107310 */ /* 0x0020620000302000 */
        /* <DEDUP_REMOVED lines=10> */
.L_x_253:
[-C--:B0-----:R-:W-:Y:S02]  /*19e0*/  IMAD R15, R4, R29.reuse, R0 ;  /* 0x0000001d040f7224 */ /* 0x081fe400078e0200 */
[----:B------:R-:W-:Y:S02]  /*19f0*/  VIADD R14, R0, 0x20 ;  /* 0x00000020000e7836 */ /* 0x000fe40000000000 */
[----:B------:R-:W-:Y:S02]  /*1a00*/  IMAD R12, R15, 0x2, R6 ;  /* 0x000000020f0c7824 */ /* 0x000fe400078e0206 */
[----:B------:R-:W-:Y:S02]  /*1a10*/  IMAD R17, R4, R29, R14 ;  /* 0x0000001d04117224 */ /* 0x000fe400078e020e */
[----:B------:R-:W-:Y:S01]  /*1a20*/  VIADD R18, R0, 0x60 ;  /* 0x0000006000127836 */ /* 0x000fe20000000000 */
[----:B------:R-:W1:Y:S02]  /*1a30*/  LDS.U16 R15, [R12] ;  /* 0x000000000c0f7984 */ /* 0x000e640000000400 */
[----:B------:R-:W-:-:S06]  /*1a40*/  LEA R17, R17, R6, 0x1 ;  /* 0x0000000611117211 */ /* 0x000fcc00078e08ff */
[----:B------:R-:W0:Y:S01]  /*1a50*/  LDS.U16 R17, [R17] ;  /* 0x0000000011117984 */ /* 0x000e220000000400 */
[----:B-12---:R-:W-:-:S05]  /*1a60*/  HSETP2.BF16_V2.GT.AND P4, PT, R16.H0_H0, R15.H0_H0, PT ;  /* 0x2000000f10007234 */ /* 0x006fca0003f84802 */
[----:B------:R-:W-:Y:S01]  /*1a70*/  SEL R15, R15, R16, !P4 ;  /* 0x000000100f0f7207 */ /* 0x000fe20006000000 */
[C---:B------:R-:W-:Y:S01]  /*1a80*/  VIADD R16, R0.reuse, 0x40 ;  /* 0x0000004000107836 */ /* 0x040fe20000000000 */
[----:B------:R-:W-:-:S03]  /*1a90*/  IADD3 R0, R0, 0x80, RZ ;  /* 0x0000008000007810 */ /* 0x000fc60007ffe0ff */
[----:B------:R-:W-:Y:S02]  /*1aa0*/  IMAD.U32 R15, R15, 0x10000, RZ ;  /* 0x000100000f0f7824 */ /* 0x000fe400078e00ff */
[----:B------:R-:W-:-:S04]  /*1ab0*/  IMAD R19, R4, R29, R16 ;  /* 0x0000001d04137224 */ /* 0x000fc800078e0210 */
[----:B------:R-:W1:Y:S01]  /*1ac0*/  F2F.F64.F32 R14, R15 ;  /* 0x0000000f000e7310 */ /* 0x000e620000201800 */
[----:B------:R-:W-:-:S06]  /*1ad0*/  LEA R19, R19, R6, 0x1 ;  /* 0x0000000613137211 */ /* 0x000fcc00078e08ff */
[----:B------:R-:W2:Y:S01]  /*1ae0*/  LDS.U16 R19, [R19] ;  /* 0x0000000013137984 */ /* 0x000ea20000000400 */
[----:B-1----:R1:W0:Y:S02]  /*1af0*/  F2F.BF16.F64 R14, R14 ;  /* 0x0000000e000e7310 */ /* 0x0022240000302000 */
[----:B-1----:R-:W-:Y:S01]  /*1b00*/  IMAD R15, R4, R29, R18 ;  /* 0x0000001d040f7224 */ /* 0x002fe200078e0212 */
[----:B0-----:R-:W-:-:S04]  /*1b10*/  HSETP2.BF16_V2.GT.AND P4, PT, R14.H0_H0, R17.H0_H0, PT ;  /* 0x200000110e007234 */ /* 0x001fc80003f84802 */
[----:B------:R-:W-:Y:S02]  /*1b20*/  LEA R20, R15, R6, 0x1 ;  /* 0x000000060f147211 */ /* 0x000fe400078e08ff */
[----:B------:R-:W-:-:S04]  /*1b30*/  SEL R12, R17, R14, !P4 ;  /* 0x0000000e110c7207 */ /* 0x000fc80006000000 */
[----:B------:R-:W0:Y:S01]  /*1b40*/  LDS.U16 R20, [R20] ;  /* 0x0000000014147984 */ /* 0x000e220000000400 */
[----:B------:R-:W-:-:S04]  /*1b50*/  IMAD.U32 R12, R12, 0x10000, RZ ;  /* 0x000100000c0c7824 */ /* 0x000fc800078e00ff */
[----:B------:R-:W1:Y:S08]  /*1b60*/  F2F.F64.F32 R16, R12 ;  /* 0x0000000c00107310 */ /* 0x000e700000201800 */
[----:B-1----:R-:W2:Y:S02]  /*1b70*/  F2F.BF16.F64 R16, R16 ;  /* 0x0000001000107310 */ /* 0x002ea40000302000 */
[----:B--2---:R-:W-:-:S05]  /*1b80*/  HSETP2.BF16_V2.GT.AND P4, PT, R16.H0_H0, R19.H0_H0, PT ;  /* 0x2000001310007234 */ /* 0x004fca0003f84802 */
[----:B------:R-:W-:-:S05]  /*1b90*/  SEL R14, R19, R16, !P4 ;  /* 0x00000010130e7207 */ /* 0x000fca0006000000 */
[----:B------:R-:W-:-:S06]  /*1ba0*/  IMAD.U32 R18, R14, 0x10000, RZ ;  /* 0x000100000e127824 */ /* 0x000fcc00078e00ff */
[----:B------:R-:W1:Y:S08]  /*1bb0*/  F2F.F64.F32 R18, R18 ;  /* 0x0000001200127310 */ /* 0x000e700000201800 */
[----:B-1----:R-:W0:Y:S02]  /*1bc0*/  F2F.BF16.F64 R19, R18 ;  /* 0x0000001200137310 */ /* 0x002e240000302000 */
[----:B0-----:R-:W-:-:S05]  /*1bd0*/  HSETP2.BF16_V2.GT.AND P4, PT, R19.H0_H0, R20.H0_H0, PT ;  /* 0x2000001413007234 */ /* 0x001fca0003f84802 */
[----:B------:R-:W-:Y:S02]  /*1be0*/  SEL R12, R20, R19, !P4 ;  /* 0x00000013140c7207 */ /* 0x000fe40006000000 */
[----:B------:R-:W-:-:S03]  /*1bf0*/  ISETP.GE.AND P4, PT, R0, R13, PT ;  /* 0x0000000d0000720c */ /* 0x000fc60003f86270 */
[----:B------:R-:W-:-:S04]  /*1c00*/  IMAD.U32 R12, R12, 0x10000, RZ ;  /* 0x000100000c0c7824 */ /* 0x000fc800078e00ff */
[----:B------:R-:W0:Y:S08]  /*1c10*/  F2F.F64.F32 R14, R12 ;  /* 0x0000000c000e7310 */ /* 0x000e300000201800 */
[----:B0-----:R0:W2:Y:S01]  /*1c20*/  F2F.BF16.F64 R16, R14 ;  /* 0x0000000e00107310 */ /* 0x0010a20000302000 */
[----:B------:R-:W-:Y:S05]  /*1c30*/  @!P4 BRA `(.L_x_253) ;  /* 0xfffffffc0068c947 */ /* 0x000fea000383ffff */
[----:B------:R-:W-:Y:S05]  /*1c40*/  BSYNC B2 ;  /* 0x0000000000027941 */ /* 0x000fea0003800000 */
.L_x_252:
[----:B------:R-:W-:Y:S02]  /*1c50*/  IMAD.MOV.U32 R12, RZ, RZ, R14 ;  /* 0x000000ffff0c7224 */ /* 0x000fe400078e000e */
[----:B------:R-:W-:-:S07]  /*1c60*/  IMAD.MOV.U32 R13, RZ, RZ, R15 ;  /* 0x000000ffff0d7224 */ /* 0x000fce00078e000f */
.L_x_251:
[----:B------:R-:W-:Y:S05]  /*1c70*/  BSYNC B1 ;  /* 0x0000000000017941 */ /* 0x000fea0003800000 */
.L_x_250:
[----:B0-----:R-:W-:Y:S01]  /*1c80*/  IADD3 R14, -R0, R29, RZ ;  /* 0x0000001d000e7210 */ /* 0x001fe20007ffe1ff */
[----:B------:R-:W-:Y:S03]  /*1c90*/  BSSY B1, `(.L_x_254) ;  /* 0x0000016000017945 */ /* 0x000fe60003800000 */
[----:B------:R-:W-:-:S13]  /*1ca0*/  ISETP.GT.AND P4, PT, R14, 0x20, PT ;  /* 0x000000200e00780c */ /* 0x000fda0003f84270 */
[----:B------:R-:W-:Y:S05]  /*1cb0*/  @!P4 BRA `(.L_x_255) ;  /* 0x00000000004cc947 */ /* 0x000fea0003800000 */
[-C--:B------:R-:W-:Y:S02]  /*1cc0*/  IMAD R13, R4, R29.reuse, R0 ;  /* 0x0000001d040d7224 */ /* 0x080fe400078e0200 */
[C---:B------:R-:W-:Y:S01]  /*1cd0*/  VIADD R12, R0.reuse, 0x20 ;  /* 0x00000020000c7836 */ /* 0x040fe20000000000 */
[----:B------:R-:W-:Y:S01]  /*1ce0*/  IADD3 R0, R0, 0x40, RZ ;  /* 0x0000004000007810 */ /* 0x000fe20007ffe0ff */
[----:B------:R-:W-:Y:S02]  /*1cf0*/  IMAD R13, R13, 0x2, R6 ;  /* 0x000000020d0d7824 */ /* 0x000fe400078e0206 */
[----:B------:R-:W-:-:S04]  /*1d00*/  IMAD R15, R4, R29, R12 ;  /* 0x0000001d040f7224 */ /* 0x000fc800078e020c */
[----:B------:R-:W1:Y:S01]  /*1d10*/  LDS.U16 R13, [R13] ;  /* 0x000000000d0d7984 */ /* 0x000e620000000400 */
[----:B------:R-:W-:-:S05]  /*1d20*/  LEA R17, R15, R6, 0x1 ;  /* 0x000000060f117211 */ /* 0x000fca00078e08ff */
[----:B------:R-:W0:Y:S01]  /*1d30*/  LDS.U16 R12, [R17] ;  /* 0x00000000110c7984 */ /* 0x000e220000000400 */
[----:B-12---:R-:W-:-:S05]  /*1d40*/  HSETP2.BF16_V2.GT.AND P0, PT, R16.H0_H0, R13.H0_H0, PT ;  /* 0x2000000d10007234 */ /* 0x006fca0003f04802 */
[----:B------:R-:W-:-:S05]  /*1d50*/  SEL R16, R13, R16, !P0 ;  /* 0x000000100d107207 */ /* 0x000fca0004000000 */
[----:B------:R-:W-:-:S06]  /*1d60*/  IMAD.U32 R14, R16, 0x10000, RZ ;  /* 0x00010000100e7824 */ /* 0x000fcc00078e00ff */
[----:B------:R-:W1:Y:S08]  /*1d70*/  F2F.F64.F32 R14, R14 ;  /* 0x0000000e000e7310 */ /* 0x000e700000201800 */
[----:B-1----:R-:W0:Y:S02]  /*1d80*/  F2F.BF16.F64 R15, R14 ;  /* 0x0000000e000f7310 */ /* 0x002e240000302000 */
[----:B0-----:R-:W-:-:S05]  /*1d90*/  HSETP2.BF16_V2.GT.AND P0, PT, R15.H0_H0, R12.H0_H0, PT ;  /* 0x2000000c0f007234 */ /* 0x001fca0003f04802 */
[----:B------:R-:W-:Y:S02]  /*1da0*/  SEL R12, R12, R15, !P0 ;  /* 0x0000000f0c0c7207 */ /* 0x000fe40004000000 */
[----:B------:R-:W-:-:S03]  /*1db0*/  PLOP3.LUT P0, PT, PT, PT, PT, 0x8, 0x0 ;  /* 0x000000000000781c */ /* 0x000fc60003f0e170 */
[----:B------:R-:W-:-:S06]  /*1dc0*/  IMAD.U32 R12, R12, 0x10000, RZ ;  /* 0x000100000c0c7824 */ /* 0x000fcc00078e00ff */
[----:B------:R-:W0:Y:S08]  /*1dd0*/  F2F.F64.F32 R12, R12 ;  /* 0x0000000c000c7310 */ /* 0x000e300000201800 */
[----:B0-----:R0:W3:Y:S02]  /*1de0*/  F2F.BF16.F64 R16, R12 ;  /* 0x0000000c00107310 */ /* 0x0010e40000302000 */
.L_x_255:
[----:B------:R-:W-:Y:S05]  /*1df0*/  BSYNC B1 ;  /* 0x0000000000017941 */ /* 0x000fea0003800000 */
.L_x_254:
[----:B------:R-:W-:-:S13]  /*1e00*/  ISETP.LT.OR P0, PT, R0, R29, P0 ;  /* 0x0000001d0000720c */ /* 0x000fda0000701670 */
[----:B------:R-:W-:-:S04]  /*1e10*/  @P0 IMAD R15, R4, R29, R0 ;  /* 0x0000001d040f0224 */ /* 0x000fc800078e0200 */
[----:B------:R-:W-:-:S06]  /*1e20*/  @P0 IMAD R15, R15, 0x2, R6 ;  /* 0x000000020f0f0824 */ /* 0x000fcc00078e0206 */
[----:B------:R-:W1:Y:S02]  /*1e30*/  @P0 LDS.U16 R15, [R15] ;  /* 0x000000000f0f0984 */ /* 0x000e640000000400 */
[----:B-123--:R-:W-:-:S05]  /*1e40*/  @P0 HSETP2.BF16_V2.GT.AND P4, PT, R16.H0_H0, R15.H0_H0, PT ;  /* 0x2000000f10000234 */ /* 0x00efca0003f84802 */
[----:B------:R-:W-:-:S05]  /*1e50*/  @P0 SEL R0, R15, R16, !P4 ;  /* 0x000000100f000207 */ /* 0x000fca0006000000 */
[----:B------:R-:W-:-:S04]  /*1e60*/  @P0 IMAD.U32 R0, R0, 0x10000, RZ ;  /* 0x0001000000000824 */ /* 0x000fc800078e00ff */
[----:B0-----:R-:W0:Y:S08]  /*1e70*/  @P0 F2F.F64.F32 R12, R0 ;  /* 0x00000000000c0310 */ /* 0x001e300000201800 */
[----:B0-----:R-:W0:Y:S02]  /*1e80*/  @P0 F2F.BF16.F64 R14, R12 ;  /* 0x0000000c000e0310 */ /* 0x001e240000302000 */
[----:B0-----:R-:W-:-:S07]  /*1e90*/  @P0 PRMT R16, R14, 0x7610, R16 ;  /* 0x000076100e100816 */ /* 0x001fce0000000010 */
.L_x_249:
[----:B------:R-:W-:Y:S05]  /*1ea0*/  BSYNC B0 ;  /* 0x0000000000007941 */ /* 0x000fea0003800000 */
.L_x_248:
[----:B------:R-:W-:Y:S01]  /*1eb0*/  SHFL.BFLY PT, R15, R13, 0x10, 0x1f ;  /* 0x0e001f000d0f7f89 */ /* 0x000fe200000e0000 */
[----:B------:R-:W-:-:S03]  /*1ec0*/  NOP ;  /* 0x0000000000007918 */ /* 0x000fc60000000000 */
[----:B------:R-:W2:Y:S01]  /*1ed0*/  SHFL.BFLY PT, R14, R12, 0x10, 0x1f ;  /* 0x0e001f000c0e7f89 */ /* 0x000ea200000e0000 */
[----:B------:R-:W-:Y:S01]  /*1ee0*/  BSSY B0, `(.L_x_256) ;  /* 0x000003e000007945 */ /* 0x000fe20003800000 */
[----:B--2---:R-:W1:Y:S02]  /*1ef0*/  F2F.BF16.F64 R15, R14 ;  /* 0x0000000e000f7310 */ /* 0x004e640000302000 */
[----:B-1----:R-:W-:-:S05]  /*1f00*/  HSETP2.BF16_V2.GT.AND P0, PT, R16.H0_H0, R15.H0_H0, PT ;  /* 0x2000000f10007234 */ /* 0x002fca0003f04802 */
[----:B------:R-:W-:-:S04]  /*1f10*/  SEL R16, R15, R16, !P0 ;  /* 0x000000100f107207 */ /* 0x000fc80004000000 */
[----:B------:R-:W-:-:S06]  /*1f20*/  SHF.L.U32 R16, R16, 0x10, RZ ;  /* 0x0000001010107819 */ /* 0x000fcc00000006ff */
[----:B------:R-:W1:Y:S02]  /*1f30*/  F2F.F64.F32 R16, R16 ;  /* 0x0000001000107310 */ /* 0x000e640000201800 */
[----:B-1----:R-:W-:Y:S06]  /*1f40*/  SHFL.BFLY PT, R19, R17, 0x8, 0x1f ;  /* 0x0d001f0011137f89 */ /* 0x002fec00000e0000 */
[----:B------:R-:W-:Y:S01]  /*1f50*/  F2F.BF16.F64 R0, R16 ;  /* 0x0000001000007310 */ /* 0x000fe20000302000 */
[----:B------:R-:W1:Y:S07]  /*1f60*/  SHFL.BFLY PT, R18, R16, 0x8, 0x1f ;  /* 0x0d001f0010127f89 */ /* 0x000e6e00000e0000 */
[----:B-1----:R-:W1:Y:S02]  /*1f70*/  F2F.BF16.F64 R19, R18 ;  /* 0x0000001200137310 */ /* 0x002e640000302000 */
[----:B-1----:R-:W-:-:S05]  /*1f80*/  HSETP2.BF16_V2.GT.AND P0, PT, R0.H0_H0, R19.H0_H0, PT ;  /* 0x2000001300007234 */ /* 0x002fca0003f04802 */
[----:B------:R-:W-:-:S05]  /*1f90*/  SEL R0, R19, R0, !P0 ;  /* 0x0000000013007207 */ /* 0x000fca0004000000 */
[----:B------:R-:W-:-:S04]  /*1fa0*/  IMAD.U32 R0, R0, 0x10000, RZ ;  /* 0x0001000000007824 */ /* 0x000fc800078e00ff */
[----:B0-----:R-:W0:Y:S02]  /*1fb0*/  F2F.F64.F32 R12, R0 ;  /* 0x00000000000c7310 */ /* 0x001e240000201800 */
[----:B0-----:R-:W-:Y:S06]  /*1fc0*/  SHFL.BFLY PT, R15, R13, 0x4, 0x1f ;  /* 0x0c801f000d0f7f89 */ /* 0x001fec00000e0000 */
[----:B------:R-:W-:Y:S01]  /*1fd0*/  F2F.BF16.F64 R20, R12 ;  /* 0x0000000c00147310 */ /* 0x000fe20000302000 */
[----:B------:R-:W0:Y:S07]  /*1fe0*/  SHFL.BFLY PT, R14, R12, 0x4, 0x1f ;  /* 0x0c801f000c0e7f89 */ /* 0x000e2e00000e0000 */
[----:B0-----:R-:W0:Y:S02]  /*1ff0*/  F2F.BF16.F64 R15, R14 ;  /* 0x0000000e000f7310 */ /* 0x001e240000302000 */
[----:B0-----:R-:W-:-:S05]  /*2000*/  HSETP2.BF16_V2.GT.AND P0, PT, R20.H0_H0, R15.H0_H0, PT ;  /* 0x2000000f14007234 */ /* 0x001fca0003f04802 */
[----:B------:R-:W-:-:S05]  /*2010*/  SEL R20, R15, R20, !P0 ;  /* 0x000000140f147207 */ /* 0x000fca0004000000 */
[----:B------:R-:W-:-:S06]  /*2020*/  IMAD.U32 R16, R20, 0x10000, RZ ;  /* 0x0001000014107824 */ /* 0x000fcc00078e00ff */
[----:B------:R-:W0:Y:S02]  /*2030*/  F2F.F64.F32 R16, R16 ;  /* 0x0000001000107310 */ /* 0x000e240000201800 */
[----:B0-----:R-:W-:Y:S06]  /*2040*/  SHFL.BFLY PT, R19, R17, 0x2, 0x1f ;  /* 0x0c401f0011137f89 */ /* 0x001fec00000e0000 */
[----:B------:R-:W-:Y:S01]  /*2050*/  F2F.BF16.F64 R0, R16 ;  /* 0x0000001000007310 */ /* 0x000fe20000302000 */
[----:B------:R-:W0:Y:S07]  /*2060*/  SHFL.BFLY PT, R18, R16, 0x2, 0x1f ;  /* 0x0c401f0010127f89 */ /* 0x000e2e00000e0000 */
[----:B0-----:R-:W0:Y:S02]  /*2070*/  F2F.BF16.F64 R19, R18 ;  /* 0x0000001200137310 */ /* 0x001e240000302000 */
[----:B0-----:R-:W-:-:S05]  /*2080*/  HSETP2.BF16_V2.GT.AND P0, PT, R0.H0_H0, R19.H0_H0, PT ;  /* 0x2000001300007234 */ /* 0x001fca0003f04802 */
[----:B------:R-:W-:-:S04]  /*2090*/  SEL R0, R19, R0, !P0 ;  /* 0x0000000013007207 */ /* 0x000fc80004000000 */
[----:B------:R-:W-:-:S04]  /*20a0*/  SHF.L.U32 R0, R0, 0x10, RZ ;  /* 0x0000001000007819 */ /* 0x000fc800000006ff */
[----:B------:R-:W0:Y:S02]  /*20b0*/  F2F.F64.F32 R12, R0 ;  /* 0x00000000000c7310 */ /* 0x000e240000201800 */
[----:B0-----:R-:W-:Y:S06]  /*20c0*/  SHFL.BFLY PT, R15, R13, 0x1, 0x1f ;  /* 0x0c201f000d0f7f89 */ /* 0x001fec00000e0000 */
[----:B------:R-:W-:Y:S01]  /*20d0*/  F2F.BF16.F64 R20, R12 ;  /* 0x0000000c00147310 */ /* 0x000fe20000302000 */
[----:B------:R-:W0:Y:S07]  /*20e0*/  SHFL.BFLY PT, R14, R12, 0x1, 0x1f ;  /* 0x0c201f000c0e7f89 */ /* 0x000e2e00000e0000 */
[----:B0-----:R-:W0:Y:S02]  /*20f0*/  F2F.BF16.F64 R15, R14 ;  /* 0x0000000e000f7310 */ /* 0x001e240000302000 */
[----:B0-----:R-:W-:-:S05]  /*2100*/  HSETP2.BF16_V2.GT.AND P0, PT, R20.H0_H0, R15.H0_H0, PT ;  /* 0x2000000f14007234 */ /* 0x001fca0003f04802 */
[----:B------:R-:W-:Y:S01]  /*2110*/  SEL R20, R15, R20, !P0 ;  /* 0x000000140f147207 */ /* 0x000fe20004000000 */
[----:B------:R-:W-:Y:S07]  /*2120*/  @P2 BRA `(.L_x_257) ;  /* 0x0000000000642947 */ /* 0x000fee0003800000 */
[----:B------:R-:W-:Y:S01]  /*2130*/  IMAD.U32 R12, R20, 0x10000, RZ ;  /* 0x00010000140c7824 */ /* 0x000fe200078e00ff */
[----:B------:R-:W-:Y:S01]  /*2140*/  HFMA2.MMA R19, -RZ, RZ, 0.96630859375, -0.0022525787353515625 ;  /* 0x3bbb989dff137435 */ /* 0x000fe200000001ff */
[----:B------:R-:W-:Y:S02]  /*2150*/  IMAD.MOV.U32 R0, RZ, RZ, R8 ;  /* 0x000000ffff007224 */ /* 0x000fe400078e0008 */
[----:B------:R-:W-:Y:S02]  /*2160*/  IMAD.MOV.U32 R21, RZ, RZ, 0x437c0000 ;  /* 0x437c0000ff157424 */ /* 0x000fe400078e00ff */
[----:B------:R-:W0:Y:S08]  /*2170*/  F2F.F64.F32 R12, R12 ;  /* 0x0000000c000c7310 */ /* 0x000e300000201800 */
[----:B0-----:R-:W0:Y:S02]  /*2180*/  F2F.BF16.F64 R13, R12 ;  /* 0x0000000c000d7310 */ /* 0x001e240000302000 */
[----:B0-----:R-:W-:-:S07]  /*2190*/  IMAD.U32 R17, R13, 0x10000, RZ ;  /* 0x000100000d117824 */ /* 0x001fce00078e00ff */
.L_x_258:
[----:B0-----:R-:W-:Y:S01]  /*21a0*/  IMAD R13, R4, R29, R0 ;  /* 0x0000001d040d7224 */ /* 0x001fe200078e0200 */
[----:B------:R-:W-:-:S04]  /*21b0*/  IADD3 R0, R0, 0x20, RZ ;  /* 0x0000002000007810 */ /* 0x000fc80007ffe0ff */
[----:B------:R-:W-:Y:S02]  /*21c0*/  LEA R13, R13, R6, 0x1 ;  /* 0x000000060d0d7211 */ /* 0x000fe400078e08ff */
[----:B------:R-:W-:-:S03]  /*21d0*/  ISETP.GE.AND P0, PT, R0, R29, PT ;  /* 0x0000001d0000720c */ /* 0x000fc60003f06270 */
[----:B------:R-:W0:Y:S02]  /*21e0*/  LDS.U16 R12, [R13] ;  /* 0x000000000d0c7984 */ /* 0x000e240000000400 */
[----:B0-----:R-:W-:-:S04]  /*21f0*/  IMAD.U32 R12, R12, 0x10000, RZ ;  /* 0x000100000c0c7824 */ /* 0x001fc800078e00ff */
[----:B------:R-:W-:-:S04]  /*2200*/  FADD R12, -R17, R12 ;  /* 0x0000000c110c7221 */ /* 0x000fc80000000100 */
[----:B------:R-:W-:-:S04]  /*2210*/  FFMA.SAT R14, R12, R19, 0.5 ;  /* 0x3f0000000c0e7423 */ /* 0x000fc80000002013 */
[----:B------:R-:W-:-:S04]  /*2220*/  FFMA.RM R14, R14, R21, 12582913 ;  /* 0x4b4000010e0e7423 */ /* 0x000fc80000004015 */
[C---:B------:R-:W-:Y:S01]  /*2230*/  FADD R15, R14.reuse, -12583039 ;  /* 0xcb40007f0e0f7421 */ /* 0x040fe20000000000 */
[----:B------:R-:W-:-:S03]  /*2240*/  IMAD.SHL.U32 R14, R14, 0x800000, RZ ;  /* 0x008000000e0e7824 */ /* 0x000fc600078e00ff */
[----:B------:R-:W-:-:S04]  /*2250*/  FFMA R15, R12, 1.4426950216293334961, -R15 ;  /* 0x3fb8aa3b0c0f7823 */ /* 0x000fc8000000080f */
[----:B------:R-:W-:-:S06]  /*2260*/  FFMA R15, R12, 1.925963033500011079e-08, R15 ;  /* 0x32a570600c0f7823 */ /* 0x000fcc000000000f */
[----:B------:R-:W0:Y:S02]  /*2270*/  MUFU.EX2 R15, R15 ;  /* 0x0000000f000f7308 */ /* 0x000e240000000800 */
[----:B0-----:R-:W-:-:S05]  /*2280*/  FMUL R14, R14, R15 ;  /* 0x0000000f0e0e7220 */ /* 0x001fca0000400000 */
[----:B------:R-:W-:-:S05]  /*2290*/  F2FP.BF16.F32.PACK_AB R14, RZ, R14 ;  /* 0x0000000eff0e723e */ /* 0x000fca00000010ff */
[----:B------:R0:W-:Y:S01]  /*22a0*/  STS.U16 [R13], R14 ;  /* 0x0000000e0d007388 */ /* 0x0001e20000000400 */
[----:B------:R-:W-:Y:S05]  /*22b0*/  @!P0 BRA `(.L_x_258) ;  /* 0xfffffffc00b88947 */ /* 0x000fea000383ffff */
.L_x_257:
[----:B------:R-:W-:Y:S05]  /*22c0*/  BSYNC B0 ;  /* 0x0000000000007941 */ /* 0x000fea0003800000 */
.L_x_256:
[----:B------:R-:W-:Y:S01]  /*22d0*/  NOP ;  /* 0x0000000000007918 */ /* 0x000fe20000000000 */
[----:B------:R-:W1:Y:S01]  /*22e0*/  @!P2 LDS.U16 R0, [R26] ;  /* 0x000000001a00a984 */ /* 0x000e620000000400 */
[----:B0-----:R-:W-:Y:S01]  /*22f0*/  CS2R R12, SRZ ;  /* 0x00000000000c7805 */ /* 0x001fe2000001ff00 */
[----:B------:R-:W-:Y:S01]  /*2300*/  BSSY B0, `(.L_x_259) ;  /* 0x0000053000007945 */ /* 0x000fe20003800000 */
[----:B-1----:R-:W-:-:S04]  /*2310*/  @!P2 IMAD.U32 R0, R0, 0x10000, RZ ;  /* 0x000100000000a824 */ /* 0x002fc800078e00ff */
        /* <DEDUP_REMOVED lines=12> */
.L_x_264:
[-C--:B0-----:R-:W-:Y:S01]  /*23e0*/  IMAD R15, R4, R29.reuse, R0 ;  /* 0x0000001d040f7224 */ /* 0x081fe200078e0200 */
[C---:B------:R-:W-:Y:S02]  /*23f0*/  IADD3 R14, R0.reuse, 0x20, RZ ;  /* 0x00000020000e7810 */ /* 0x040fe40007ffe0ff */
[----:B------:R-:W-:Y:S01]  /*2400*/  IADD3 R18, R0, 0x40, RZ ;  /* 0x0000004000127810 */ /* 0x000fe20007ffe0ff */
[----:B------:R-:W-:Y:S02]  /*2410*/  IMAD R12, R15, 0x2, R6 ;  /* 0x000000020f0c7824 */ /* 0x000fe400078e0206 */
[CC--:B------:R-:W-:Y:S02]  /*2420*/  IMAD R17, R4.reuse, R29.reuse, R14 ;  /* 0x0000001d04117224 */ /* 0x0c0fe400078e020e */
[----:B------:R-:W-:Y:S01]  /*2430*/  IMAD R19, R4, R29, R18 ;  /* 0x0000001d04137224 */ /* 0x000fe200078e0212 */
[----:B------:R-:W1:Y:S01]  /*2440*/  LDS.U16 R15, [R12] ;  /* 0x000000000c0f7984 */ /* 0x000e620000000400 */
[--C-:B------:R-:W-:Y:S01]  /*2450*/  IMAD R17, R17, 0x2, R6.reuse ;  /* 0x0000000211117824 */ /* 0x100fe200078e0206 */
[----:B------:R-:W-:Y:S01]  /*2460*/  IADD3 R18, R0, 0x60, RZ ;  /* 0x0000006000127810 */ /* 0x000fe20007ffe0ff */
[----:B------:R-:W-:-:S02]  /*2470*/  IMAD R19, R19, 0x2, R6 ;  /* 0x0000000213137824 */ /* 0x000fc400078e0206 */
[----:B------:R-:W-:-:S04]  /*2480*/  VIADD R0, R0, 0x80 ;  /* 0x0000008000007836 */ /* 0x000fc80000000000 */
[----:B------:R-:W-:Y:S01]  /*2490*/  LDS.U16 R19, [R19] ;  /* 0x0000000013137984 */ /* 0x000fe20000000400 */
[----:B------:R-:W-:Y:S01]  /*24a0*/  ISETP.GE.AND P3, PT, R0, R13, PT ;  /* 0x0000000d0000720c */ /* 0x000fe20003f66270 */
[----:B-12---:R-:W-:Y:S02]  /*24b0*/  HADD2.BF16_V2 R14, R16.H0_H0, R15.H0_H0 ;  /* 0x2000000f100e7230 */ /* 0x006fe40000200800 */
[----:B------:R-:W0:Y:S03]  /*24c0*/  LDS.U16 R16, [R17] ;  /* 0x0000000011107984 */ /* 0x000e260000000400 */
[----:B------:R-:W-:-:S06]  /*24d0*/  IMAD.U32 R14, R14, 0x10000, RZ ;  /* 0x000100000e0e7824 */ /* 0x000fcc00078e00ff */
[----:B------:R-:W1:Y:S08]  /*24e0*/  F2F.F64.F32 R14, R14 ;  /* 0x0000000e000e7310 */ /* 0x000e700000201800 */
[----:B-1----:R-:W0:Y:S02]  /*24f0*/  F2F.BF16.F64 R15, R14 ;  /* 0x0000000e000f7310 */ /* 0x002e240000302000 */
[----:B0-----:R-:W-:-:S02]  /*2500*/  HADD2.BF16_V2 R12, R15.H0_H0, R16.H0_H0 ;  /* 0x200000100f0c7230 */ /* 0x001fc40000200800 */
[----:B------:R-:W-:-:S03]  /*2510*/  IMAD R15, R4, R29, R18 ;  /* 0x0000001d040f7224 */ /* 0x000fc600078e0212 */
[----:B------:R-:W-:Y:S02]  /*2520*/  IMAD.U32 R12, R12, 0x10000, RZ ;  /* 0x000100000c0c7824 */ /* 0x000fe400078e00ff */
[----:B------:R-:W-:Y:S02]  /*2530*/  IMAD R20, R15, 0x2, R6 ;  /* 0x000000020f147824 */ /* 0x000fe400078e0206 */
[----:B------:R-:W0:Y:S04]  /*2540*/  F2F.F64.F32 R16, R12 ;  /* 0x0000000c00107310 */ /* 0x000e280000201800 */
[----:B------:R-:W1:Y:S04]  /*2550*/  LDS.U16 R20, [R20] ;  /* 0x0000000014147984 */ /* 0x000e680000000400 */
[----:B0-----:R-:W0:Y:S02]  /*2560*/  F2F.BF16.F64 R16, R16 ;  /* 0x0000001000107310 */ /* 0x001e240000302000 */
[----:B0-----:R-:W-:-:S05]  /*2570*/  HADD2.BF16_V2 R14, R16.H0_H0, R19.H0_H0 ;  /* 0x20000013100e7230 */ /* 0x001fca0000200800 */
[----:B------:R-:W-:-:S06]  /*2580*/  IMAD.U32 R18, R14, 0x10000, RZ ;  /* 0x000100000e127824 */ /* 0x000fcc00078e00ff */
[----:B------:R-:W0:Y:S08]  /*2590*/  F2F.F64.F32 R18, R18 ;  /* 0x0000001200127310 */ /* 0x000e300000201800 */
[----:B0-----:R-:W1:Y:S02]  /*25a0*/  F2F.BF16.F64 R19, R18 ;  /* 0x0000001200137310 */ /* 0x001e640000302000 */
[----:B-1----:R-:W-:-:S05]  /*25b0*/  HADD2.BF16_V2 R12, R19.H0_H0, R20.H0_H0 ;  /* 0x20000014130c7230 */ /* 0x002fca0000200800 */
[----:B------:R-:W-:-:S04]  /*25c0*/  SHF.L.U32 R12, R12, 0x10, RZ ;  /* 0x000000100c0c7819 */ /* 0x000fc800000006ff */
[----:B------:R-:W0:Y:S08]  /*25d0*/  F2F.F64.F32 R14, R12 ;  /* 0x0000000c000e7310 */ /* 0x000e300000201800 */
[----:B0-----:R0:W2:Y:S01]  /*25e0*/  F2F.BF16.F64 R16, R14 ;  /* 0x0000000e00107310 */ /* 0x0010a20000302000 */
[----:B------:R-:W-:Y:S05]  /*25f0*/  @!P3 BRA `(.L_x_264) ;  /* 0xfffffffc0078b947 */ /* 0x000fea000383ffff */
[----:B------:R-:W-:Y:S05]  /*2600*/  BSYNC B2 ;  /* 0x0000000000027941 */ /* 0x000fea0003800000 */
.L_x_263:
[----:B------:R-:W-:Y:S01]  /*2610*/  IMAD.MOV.U32 R12, RZ, RZ, R14 ;  /* 0x000000ffff0c7224 */ /* 0x000fe200078e000e */
[----:B------:R-:W-:-:S07]  /*2620*/  MOV R13, R15 ;  /* 0x0000000f000d7202 */ /* 0x000fce0000000f00 */
.L_x_262:
[----:B------:R-:W-:Y:S05]  /*2630*/  BSYNC B1 ;  /* 0x0000000000017941 */ /* 0x000fea0003800000 */
.L_x_261:
[----:B0-----:R-:W-:Y:S01]  /*2640*/  IMAD.IADD R14, R29, 0x1, -R0 ;  /* 0x000000011d0e7824 */ /* 0x001fe200078e0a00 */
[----:B------:R-:W-:Y:S04]  /*2650*/  BSSY B1, `(.L_x_265) ;  /* 0x0000014000017945 */ /* 0x000fe80003800000 */
[----:B------:R-:W-:-:S13]  /*2660*/  ISETP.GT.AND P3, PT, R14, 0x20, PT ;  /* 0x000000200e00780c */ /* 0x000fda0003f64270 */
[----:B------:R-:W-:Y:S05]  /*2670*/  @!P3 BRA `(.L_x_266) ;  /* 0x000000000044b947 */ /* 0x000fea0003800000 */
[-C--:B------:R-:W-:Y:S01]  /*2680*/  IMAD R13, R4, R29.reuse, R0 ;  /* 0x0000001d040d7224 */ /* 0x080fe200078e0200 */
[C---:B------:R-:W-:Y:S01]  /*2690*/  IADD3 R12, R0.reuse, 0x20, RZ ;  /* 0x00000020000c7810 */ /* 0x040fe20007ffe0ff */
[----:B------:R-:W-:Y:S01]  /*26a0*/  VIADD R0, R0, 0x40 ;  /* 0x0000004000007836 */ /* 0x000fe20000000000 */
[----:B------:R-:W-:Y:S01]  /*26b0*/  PLOP3.LUT P0, PT, PT, PT, PT, 0x8, 0x0 ;  /* 0x000000000000781c */ /* 0x000fe20003f0e170 */
[----:B------:R-:W-:Y:S02]  /*26c0*/  IMAD R13, R13, 0x2, R6 ;  /* 0x000000020d0d7824 */ /* 0x000fe400078e0206 */
[----:B------:R-:W-:-:S04]  /*26d0*/  IMAD R15, R4, R29, R12 ;  /* 0x0000001d040f7224 */ /* 0x000fc800078e020c */
[----:B------:R-:W1:Y:S01]  /*26e0*/  LDS.U16 R13, [R13] ;  /* 0x000000000d0d7984 */ /* 0x000e620000000400 */
[----:B------:R-:W-:Y:S02]  /*26f0*/  IMAD R17, R15, 0x2, R6 ;  /* 0x000000020f117824 */ /* 0x000fe400078e0206 */
[----:B-12---:R-:W-:-:S03]  /*2700*/  HADD2.BF16_V2 R12, R16.H0_H0, R13.H0_H0 ;  /* 0x2000000d100c7230 */ /* 0x006fc60000200800 */
[----:B------:R-:W0:Y:S02]  /*2710*/  LDS.U16 R16, [R17] ;  /* 0x0000000011107984 */ /* 0x000e240000000400 */
[----:B------:R-:W-:-:S06]  /*2720*/  IMAD.U32 R14, R12, 0x10000, RZ ;  /* 0x000100000c0e7824 */ /* 0x000fcc00078e00ff */
[----:B------:R-:W1:Y:S08]  /*2730*/  F2F.F64.F32 R14, R14 ;  /* 0x0000000e000e7310 */ /* 0x000e700000201800 */
[----:B-1----:R-:W0:Y:S02]  /*2740*/  F2F.BF16.F64 R15, R14 ;  /* 0x0000000e000f7310 */ /* 0x002e240000302000 */
[----:B0-----:R-:W-:-:S05]  /*2750*/  HADD2.BF16_V2 R12, R15.H0_H0, R16.H0_H0 ;  /* 0x200000100f0c7230 */ /* 0x001fca0000200800 */
[----:B------:R-:W-:-:S06]  /*2760*/  SHF.L.U32 R12, R12, 0x10, RZ ;  /* 0x000000100c0c7819 */ /* 0x000fcc00000006ff */
[----:B------:R-:W0:Y:S08]  /*2770*/  F2F.F64.F32 R12, R12 ;  /* 0x0000000c000c7310 */ /* 0x000e300000201800 */
[----:B0-----:R0:W3:Y:S02]  /*2780*/  F2F.BF16.F64 R16, R12 ;  /* 0x0000000c00107310 */ /* 0x0010e40000302000 */
.L_x_266:
[----:B------:R-:W-:Y:S05]  /*2790*/  BSYNC B1 ;  /* 0x0000000000017941 */ /* 0x000fea0003800000 */
.L_x_265:
[----:B------:R-:W-:-:S13]  /*27a0*/  ISETP.LT.OR P0, PT, R0, R29, P0 ;  /* 0x0000001d0000720c */ /* 0x000fda0000701670 */
[----:B------:R-:W-:-:S04]  /*27b0*/  @P0 IMAD R29, R4, R29, R0 ;  /* 0x0000001d041d0224 */ /* 0x000fc800078e0200 */
[----:B------:R-:W-:-:S06]  /*27c0*/  @P0 IMAD R29, R29, 0x2, R6 ;  /* 0x000000021d1d0824 */ /* 0x000fcc00078e0206 */
[----:B------:R-:W1:Y:S02]  /*27d0*/  @P0 LDS.U16 R29, [R29] ;  /* 0x000000001d1d0984 */ /* 0x000e640000000400 */
[----:B-123--:R-:W-:-:S05]  /*27e0*/  @P0 HADD2.BF16_V2 R0, R16.H0_H0, R29.H0_H0 ;  /* 0x2000001d10000230 */ /* 0x00efca0000200800 */
[----:B------:R-:W-:-:S04]  /*27f0*/  @P0 SHF.L.U32 R0, R0, 0x10, RZ ;  /* 0x0000001000000819 */ /* 0x000fc800000006ff */
[----:B0-----:R-:W0:Y:S08]  /*2800*/  @P0 F2F.F64.F32 R12, R0 ;  /* 0x00000000000c0310 */ /* 0x001e300000201800 */
[----:B0-----:R-:W0:Y:S02]  /*2810*/  @P0 F2F.BF16.F64 R14, R12 ;  /* 0x0000000c000e0310 */ /* 0x001e240000302000 */
[----:B0-----:R-:W-:-:S07]  /*2820*/  @P0 PRMT R16, R14, 0x7610, R16 ;  /* 0x000076100e100816 */ /* 0x001fce0000000010 */
.L_x_260:
[----:B------:R-:W-:Y:S05]  /*2830*/  BSYNC B0 ;  /* 0x0000000000007941 */ /* 0x000fea0003800000 */
.L_x_259:
[----:B------:R-:W-:Y:S01]  /*2840*/  SHFL.BFLY PT, R15, R13, 0x10, 0x1f ;  /* 0x0e001f000d0f7f89 */ /* 0x000fe200000e0000 */
[----:B------:R-:W-:-:S03]  /*2850*/  NOP ;  /* 0x0000000000007918 */ /* 0x000fc60000000000 */
[----:B------:R-:W2:Y:S01]  /*2860*/  SHFL.BFLY PT, R14, R12, 0x10, 0x1f ;  /* 0x0e001f000c0e7f89 */ /* 0x000ea200000e0000 */
[----:B------:R-:W-:Y:S01]  /*2870*/  ULDC UR4, c[0x0][0x21c] ;  /* 0x0000870000047ab9 */ /* 0x000fe20000000800 */
[----:B------:R-:W-:Y:S01]  /*2880*/  BSSY B0, `(.L_x_267) ;  /* 0x000003d000007945 */ /* 0x000fe20003800000 */
[----:B--2---:R-:W1:Y:S02]  /*2890*/  F2F.BF16.F64 R15, R14 ;  /* 0x0000000e000f7310 */ /* 0x004e640000302000 */
[----:B-1----:R-:W-:-:S05]  /*28a0*/  HADD2.BF16_V2 R0, R16.H0_H0, R15.H0_H0 ;  /* 0x2000000f10007230 */ /* 0x002fca0000200800 */
[----:B------:R-:W-:-:S04]  /*28b0*/  IMAD.U32 R0, R0, 0x10000, RZ ;  /* 0x0001000000007824 */ /* 0x000fc800078e00ff */
        /* <DEDUP_REMOVED lines=14> */
[----:B------:R-:W-:-:S04]  /*29a0*/  SHF.L.U32 R0, R0, 0x10, RZ ;  /* 0x0000001000007819 */ /* 0x000fc800000006ff */
        /* <DEDUP_REMOVED lines=15> */
[----:B------:R-:W-:Y:S01]  /*2aa0*/  IMAD.U32 R0, R0, 0x10000, RZ ;  /* 0x0001000000007824 */ /* 0x000fe200078e00ff */
[----:B------:R-:W-:-:S03]  /*2ab0*/  MOV R15, R8 ;  /* 0x00000008000f7202 */ /* 0x000fc60000000f00 */
[----:B------:R-:W0:Y:S08]  /*2ac0*/  F2F.F64.F32 R16, R0 ;  /* 0x0000000000107310 */ /* 0x000e300000201800 */
[----:B0-----:R-:W0:Y:S02]  /*2ad0*/  F2F.BF16.F64 R13, R16 ;  /* 0x00000010000d7310 */ /* 0x001e240000302000 */
[----:B0-----:R-:W-:-:S07]  /*2ae0*/  IMAD.U32 R13, R13, 0x10000, RZ ;  /* 0x000100000d0d7824 */ /* 0x001fce00078e00ff */
.L_x_271:
[----:B------:R-:W-:Y:S01]  /*2af0*/  IMAD R17, R4, UR4, R15 ;  /* 0x0000000404117c24 */ /* 0x000fe2000f8e020f */
[----:B0-----:R-:W0:Y:S01]  /*2b00*/  MUFU.RCP R14, R13 ;  /* 0x0000000d000e7308 */ /* 0x001e220000001000 */
[----:B------:R-:W-:Y:S01]  /*2b10*/  VIADD R15, R15, 0x20 ;  /* 0x000000200f0f7836 */ /* 0x000fe20000000000 */
[----:B------:R-:W-:Y:S01]  /*2b20*/  BSSY B1, `(.L_x_269) ;  /* 0x000000f000017945 */ /* 0x000fe20003800000 */
[----:B------:R-:W-:-:S03]  /*2b30*/  IMAD R12, R17, 0x2, R6 ;  /* 0x00000002110c7824 */ /* 0x000fc600078e0206 */
[----:B------:R-:W-:Y:S02]  /*2b40*/  ISETP.GE.AND P3, PT, R15, UR4, PT ;  /* 0x000000040f007c0c */ /* 0x000fe4000bf66270 */
[----:B------:R-:W1:Y:S01]  /*2b50*/  LDS.U16 R0, [R12] ;  /* 0x000000000c007984 */ /* 0x000e620000000400 */
[----:B0-----:R-:W-:-:S04]  /*2b60*/  FFMA R17, -R13, R14, 1 ;  /* 0x3f8000000d117423 */ /* 0x001fc8000000010e */
[----:B------:R-:W-:Y:S01]  /*2b70*/  FFMA R17, R14, R17, R14 ;  /* 0x000000110e117223 */ /* 0x000fe2000000000e */
[----:B-1----:R-:W-:-:S04]  /*2b80*/  SHF.L.U32 R0, R0, 0x10, RZ ;  /* 0x0000001000007819 */ /* 0x002fc800000006ff */
[----:B------:R-:W0:Y:S01]  /*2b90*/  FCHK P0, R0, R13 ;  /* 0x0000000d00007302 */ /* 0x000e220000000000 */
[----:B------:R-:W-:-:S04]  /*2ba0*/  FFMA R14, R0, R17, RZ ;  /* 0x00000011000e7223 */ /* 0x000fc800000000ff */
[----:B------:R-:W-:-:S04]  /*2bb0*/  FFMA R16, -R13, R14, R0 ;  /* 0x0000000e0d107223 */ /* 0x000fc80000000100 */
[----:B------:R-:W-:Y:S01]  /*2bc0*/  FFMA R14, R17, R16, R14 ;  /* 0x00000010110e7223 */ /* 0x000fe2000000000e */
[----:B0-----:R-:W-:Y:S06]  /*2bd0*/  @!P0 BRA `(.L_x_270) ;  /* 0x00000000000c8947 */ /* 0x001fec0003800000 */
[----:B------:R-:W-:-:S07]  /*2be0*/  MOV R14, 0x2c00 ;  /* 0x00002c00000e7802 */ /* 0x000fce0000000f00 */
[----:B------:R-:W-:Y:S05]  /*2bf0*/  CALL.REL.NOINC `($__internal_5_$__cuda_sm3x_div_rn_noftz_f32_slowpath) ;  /* 0x0000002800587944 */ /* 0x000fea0003c00000 */
[----:B------:R-:W-:-:S07]  /*2c00*/  IMAD.MOV.U32 R14, RZ, RZ, R0 ;  /* 0x000000ffff0e7224 */ /* 0x000fce00078e0000 */
.L_x_270:
[----:B------:R-:W-:Y:S05]  /*2c10*/  BSYNC B1 ;  /* 0x0000000000017941 */ /* 0x000fea0003800000 */
.L_x_269:
[----:B------:R-:W-:-:S05]  /*2c20*/  F2FP.BF16.F32.PACK_AB R14, RZ, R14 ;  /* 0x0000000eff0e723e */ /* 0x000fca00000010ff */
[----:B------:R0:W-:Y:S01]  /*2c30*/  STS.U16 [R12], R14 ;  /* 0x0000000e0c007388 */ /* 0x0001e20000000400 */
[----:B------:R-:W-:Y:S05]  /*2c40*/  @!P3 BRA `(.L_x_271) ;  /* 0xfffffffc00a8b947 */ /* 0x000fea000383ffff */
.L_x_268:
[----:B------:R-:W-:Y:S05]  /*2c50*/  BSYNC B0 ;  /* 0x0000000000007941 */ /* 0x000fea0003800000 */
.L_x_267:
[----:B------:R-:W-:Y:S01]  /*2c60*/  NOP ;  /* 0x0000000000007918 */ /* 0x000fe20000000000 */
[----:B------:R-:W-:Y:S01]  /*2c70*/  NOP ;  /* 0x0000000000007918 */ /* 0x000fe20000000000 */
[----:B------:R-:W-:Y:S04]  /*2c80*/  BSSY B0, `(.L_x_234) ;  /* 0x0000048000007945 */ /* 0x000fe80003800000 */
[----:B------:R-:W-:Y:S05]  /*2c90*/  @P2 BRA `(.L_x_272) ;  /* 0x0000000400182947 */ /* 0x000fea0003800000 */
[----:B------:R-:W1:Y:S01]  /*2ca0*/  LDC R23, c[0x0][0x21c] ;  /* 0x00008700ff177b82 */ /* 0x000e620000000800 */
[----:B------:R-:W-:Y:S01]  /*2cb0*/  BSSY B1, `(.L_x_273) ;  /* 0x0000027000017945 */ /* 0x000fe20003800000 */
[----:B------:R-:W-:Y:S02]  /*2cc0*/  PLOP3.LUT P0, PT, PT, PT, PT, 0x80, 0x0 ;  /* 0x000000000000781c */ /* 0x000fe40003f0f070 */
[----:B-1----:R-:W-:-:S04]  /*2cd0*/  IADD3 R0, -R8, R23, RZ ;  /* 0x0000001708007210 */ /* 0x002fc80007ffe1ff */
[----:B------:R-:W-:Y:S01]  /*2ce0*/  ISETP.GT.AND P3, PT, R0, 0x60, PT ;  /* 0x000000600000780c */ /* 0x000fe20003f64270 */
[----:B------:R-:W-:-:S12]  /*2cf0*/  IMAD.MOV.U32 R0, RZ, RZ, R8 ;  /* 0x000000ffff007224 */ /* 0x000fd800078e0008 */
[----:B------:R-:W-:Y:S05]  /*2d00*/  @!P3 BRA `(.L_x_274) ;  /* 0x000000000084b947 */ /* 0x000fea0003800000 */
[----:B0-----:R-:W0:Y:S01]  /*2d10*/  LDC.64 R12, c[0x0][0x238] ;  /* 0x00008e00ff0c7b82 */ /* 0x001e220000000a00 */
[----:B------:R-:W-:Y:S01]  /*2d20*/  PLOP3.LUT P0, PT, PT, PT, PT, 0x8, 0x0 ;  /* 0x000000000000781c */ /* 0x000fe20003f0e170 */
[----:B------:R-:W-:-:S12]  /*2d30*/  VIADD R25, R23, 0xffffffa0 ;  /* 0xffffffa017197836 */ /* 0x000fd80000000000 */
.L_x_275:
[C---:B-1----:R-:W-:Y:S01]  /*2d40*/  IADD3 R14, R0.reuse, 0x20, RZ ;  /* 0x00000020000e7810 */ /* 0x042fe20007ffe0ff */
[C---:B------:R-:W-:Y:S02]  /*2d50*/  VIADD R16, R0.reuse, 0x40 ;  /* 0x0000004000107836 */ /* 0x040fe40000000000 */
[----:B------:R-:W-:Y:S02]  /*2d60*/  VIADD R18, R0, 0x60 ;  /* 0x0000006000127836 */ /* 0x000fe40000000000 */
[CC--:B------:R-:W-:Y:S02]  /*2d70*/  IMAD R15, R4.reuse, R23.reuse, R0 ;  /* 0x00000017040f7224 */ /* 0x0c0fe400078e0200 */
[CC--:B------:R-:W-:Y:S02]  /*2d80*/  IMAD R17, R4.reuse, R23.reuse, R14 ;  /* 0x0000001704117224 */ /* 0x0c0fe400078e020e */
[CC--:B------:R-:W-:Y:S01]  /*2d90*/  IMAD R19, R4.reuse, R23.reuse, R16 ;  /* 0x0000001704137224 */ /* 0x0c0fe200078e0210 */
[----:B------:R-:W-:Y:S01]  /*2da0*/  LEA R29, R15, R6, 0x1 ;  /* 0x000000060f1d7211 */ /* 0x000fe200078e08ff */
[----:B------:R-:W-:-:S02]  /*2db0*/  IMAD R21, R4, R23, R18 ;  /* 0x0000001704157224 */ /* 0x000fc400078e0212 */
[--C-:B------:R-:W-:Y:S02]  /*2dc0*/  IMAD R31, R17, 0x2, R6.reuse ;  /* 0x00000002111f7824 */ /* 0x100fe400078e0206 */
[----:B------:R-:W-:Y:S01]  /*2dd0*/  IMAD R33, R19, 0x2, R6 ;  /* 0x0000000213217824 */ /* 0x000fe200078e0206 */
[----:B------:R-:W-:Y:S01]  /*2de0*/  LEA R22, R21, R6, 0x1 ;  /* 0x0000000615167211 */ /* 0x000fe200078e08ff */
[----:B------:R-:W1:Y:S01]  /*2df0*/  LDS.U16 R29, [R29] ;  /* 0x000000001d1d7984 */ /* 0x000e620000000400 */
[CC--:B------:R-:W-:Y:S02]  /*2e00*/  IMAD R15, R28.reuse, R23.reuse, R0 ;  /* 0x000000171c0f7224 */ /* 0x0c0fe400078e0200 */
[CC--:B------:R-:W-:Y:S01]  /*2e10*/  IMAD R17, R28.reuse, R23.reuse, R14 ;  /* 0x000000171c117224 */ /* 0x0c0fe200078e020e */
[----:B------:R-:W2:Y:S01]  /*2e20*/  LDS.U16 R31, [R31] ;  /* 0x000000001f1f7984 */ /* 0x000ea20000000400 */
[CC--:B------:R-:W-:Y:S02]  /*2e30*/  IMAD R19, R28.reuse, R23.reuse, R16 ;  /* 0x000000171c137224 */ /* 0x0c0fe400078e0210 */
[----:B------:R-:W-:Y:S01]  /*2e40*/  IMAD R21, R28, R23, R18 ;  /* 0x000000171c157224 */ /* 0x000fe200078e0212 */
[----:B------:R-:W3:Y:S01]  /*2e50*/  LDS.U16 R33, [R33] ;  /* 0x0000000021217984 */ /* 0x000ee20000000400 */
[----:B0-----:R-:W-:-:S03]  /*2e60*/  IMAD.WIDE R14, R15, 0x2, R12 ;  /* 0x000000020f0e7825 */ /* 0x001fc600078e020c */
[----:B------:R-:W0:Y:S01]  /*2e70*/  LDS.U16 R35, [R22] ;  /* 0x0000000016237984 */ /* 0x000e220000000400 */
[----:B------:R-:W-:-:S04]  /*2e80*/  IMAD.WIDE R16, R17, 0x2, R12 ;  /* 0x0000000211107825 */ /* 0x000fc800078e020c */
[----:B------:R-:W-:-:S04]  /*2e90*/  IMAD.WIDE R18, R19, 0x2, R12 ;  /* 0x0000000213127825 */ /* 0x000fc800078e020c */
[----:B------:R-:W-:-:S04]  /*2ea0*/  IMAD.WIDE R20, R21, 0x2, R12 ;  /* 0x0000000215147825 */ /* 0x000fc800078e020c */
[----:B------:R-:W-:-:S05]  /*2eb0*/  VIADD R0, R0, 0x80 ;  /* 0x0000008000007836 */ /* 0x000fca0000000000 */
[----:B------:R-:W-:Y:S01]  /*2ec0*/  ISETP.GE.AND P3, PT, R0, R25, PT ;  /* 0x000000190000720c */ /* 0x000fe20003f66270 */
[----:B-1----:R1:W-:Y:S04]  /*2ed0*/  STG.E.U16 desc[UR6][R14.64], R29 ;  /* 0x0000001d0e007986 */ /* 0x0023e8000c101506 */
[----:B--2---:R1:W-:Y:S04]  /*2ee0*/  STG.E.U16 desc[UR6][R16.64], R31 ;  /* 0x0000001f10007986 */ /* 0x0043e8000c101506 */
[----:B---3--:R1:W-:Y:S04]  /*2ef0*/  STG.E.U16 desc[UR6][R18.64], R33 ;  /* 0x0000002112007986 */ /* 0x0083e8000c101506 */
[----:B0-----:R1:W-:Y:S01]  /*2f00*/  STG.E.U16 desc[UR6][R20.64], R35 ;  /* 0x0000002314007986 */ /* 0x0013e2000c101506 */
[----:B------:R-:W-:Y:S05]  /*2f10*/  @!P3 BRA `(.L_x_275) ;  /* 0xfffffffc0088b947 */ /* 0x000fea000383ffff */
.L_x_274:
[----:B------:R-:W-:Y:S05]  /*2f20*/  BSYNC B1 ;  /* 0x0000000000017941 */ /* 0x000fea0003800000 */
.L_x_273:
[----:B0-----:R-:W-:Y:S01]  /*2f30*/  IMAD.IADD R12, R23, 0x1, -R0 ;  /* 0x00000001170c7824 */ /* 0x001fe200078e0a00 */
[----:B------:R-:W-:Y:S04]  /*2f40*/  BSSY B1, `(.L_x_276) ;  /* 0x0000013000017945 */ /* 0x000fe80003800000 */
[----:B------:R-:W-:-:S13]  /*2f50*/  ISETP.GT.AND P3, PT, R12, 0x20, PT ;  /* 0x000000200c00780c */ /* 0x000fda0003f64270 */
[----:B------:R-:W-:Y:S05]  /*2f60*/  @!P3 BRA `(.L_x_277) ;  /* 0x000000000040b947 */ /* 0x000fea0003800000 */
[----:B-1----:R-:W-:Y:S01]  /*2f70*/  IADD3 R14, R0, 0x20, RZ ;  /* 0x00000020000e7810 */ /* 0x002fe20007ffe0ff */
[----:B------:R-:W-:Y:S01]  /*2f80*/  IMAD R13, R4, R23, R0 ;  /* 0x00000017040d7224 */ /* 0x000fe200078e0200 */
[----:B------:R-:W-:-:S03]  /*2f90*/  PLOP3.LUT P0, PT, PT, PT, PT, 0x8, 0x0 ;  /* 0x000000000000781c */ /* 0x000fc60003f0e170 */
[-C--:B------:R-:W-:Y:S02]  /*2fa0*/  IMAD R15, R4, R23.reuse, R14 ;  /* 0x00000017040f7224 */ /* 0x080fe400078e020e */
[--C-:B------:R-:W-:Y:S02]  /*2fb0*/  IMAD R16, R13, 0x2, R6.reuse ;  /* 0x000000020d107824 */ /* 0x100fe400078e0206 */
[----:B------:R-:W-:Y:S01]  /*2fc0*/  IMAD R18, R15, 0x2, R6 ;  /* 0x000000020f127824 */ /* 0x000fe200078e0206 */
[----:B------:R-:W0:Y:S01]  /*2fd0*/  LDC.64 R12, c[0x0][0x238] ;  /* 0x00008e00ff0c7b82 */ /* 0x000e220000000a00 */
[CC--:B------:R-:W-:Y:S01]  /*2fe0*/  IMAD R15, R28.reuse, R23.reuse, R0 ;  /* 0x000000171c0f7224 */ /* 0x0c0fe200078e0200 */
[----:B------:R-:W1:Y:S01]  /*2ff0*/  LDS.U16 R17, [R16] ;  /* 0x0000000010117984 */ /* 0x000e620000000400 */
[----:B------:R-:W-:Y:S01]  /*3000*/  IMAD R19, R28, R23, R14 ;  /* 0x000000171c137224 */ /* 0x000fe200078e020e */
[----:B------:R-:W-:Y:S02]  /*3010*/  IADD3 R0, R0, 0x40, RZ ;  /* 0x0000004000007810 */ /* 0x000fe40007ffe0ff */
[----:B------:R-:W2:Y:S01]  /*3020*/  LDS.U16 R21, [R18] ;  /* 0x0000000012157984 */ /* 0x000ea20000000400 */
[----:B0-----:R-:W-:-:S04]  /*3030*/  IMAD.WIDE R14, R15, 0x2, R12 ;  /* 0x000000020f0e7825 */ /* 0x001fc800078e020c */
[----:B------:R-:W-:Y:S01]  /*3040*/  IMAD.WIDE R12, R19, 0x2, R12 ;  /* 0x00000002130c7825 */ /* 0x000fe200078e020c */
[----:B-1----:R0:W-:Y:S04]  /*3050*/  STG.E.U16 desc[UR6][R14.64], R17 ;  /* 0x000000110e007986 */ /* 0x0021e8000c101506 */
[----:B--2---:R0:W-:Y:S02]  /*3060*/  STG.E.U16 desc[UR6][R12.64], R21 ;  /* 0x000000150c007986 */ /* 0x0041e4000c101506 */
.L_x_277:
[----:B------:R-:W-:Y:S05]  /*3070*/  BSYNC B1 ;  /* 0x0000000000017941 */ /* 0x000fea0003800000 */
.L_x_276:
[----:B------:R-:W-:-:S13]  /*3080*/  ISETP.LT.OR P0, PT, R0, R23, P0 ;  /* 0x000000170000720c */ /* 0x000fda0000701670 */
[-CC-:B0-----:R-:W-:Y:S02]  /*3090*/  @P0 IMAD R13, R4, R23.reuse, R0.reuse ;  /* 0x00000017040d0224 */ /* 0x181fe400078e0200 */
[----:B------:R-:W-:Y:S02]  /*30a0*/  @P0 IMAD R23, R28, R23, R0 ;  /* 0x000000171c170224 */ /* 0x000fe400078e0200 */
[----:B-1----:R-:W-:Y:S02]  /*30b0*/  @P0 IMAD R14, R13, 0x2, R6 ;  /* 0x000000020d0e0824 */ /* 0x002fe400078e0206 */
[----:B------:R-:W0:Y:S03]  /*30c0*/  @P0 LDC.64 R12, c[0x0][0x238] ;  /* 0x00008e00ff0c0b82 */ /* 0x000e260000000a00 */
[----:B------:R-:W1:Y:S01]  /*30d0*/  @P0 LDS.U16 R15, [R14] ;  /* 0x000000000e0f0984 */ /* 0x000e620000000400 */
[----:B0-----:R-:W-:-:S05]  /*30e0*/  @P0 IMAD.WIDE R12, R23, 0x2, R12 ;  /* 0x00000002170c0825 */ /* 0x001fca00078e020c */
[----:B-1----:R1:W-:Y:S02]  /*30f0*/  @P0 STG.E.U16 desc[UR6][R12.64], R15 ;  /* 0x0000000f0c000986 */ /* 0x0023e4000c101506 */
.L_x_272:
[----:B------:R-:W-:Y:S05]  /*3100*/  BSYNC B0 ;  /* 0x0000000000007941 */ /* 0x000fea0003800000 */
.L_x_234:
[----:B------:R-:W-:Y:S02]  /*3110*/  ULDC UR4, c[0x0][0x224] ;  /* 0x0000890000047ab9 */ /* 0x000fe40000000800 */
[----:B------:R-:W-:Y:S01]  /*3120*/  ISETP.NE.AND P0, PT, RZ, UR4, PT ;  /* 0x00000004ff007c0c */ /* 0x000fe2000bf05270 */
[----:B------:R-:W-:-:S12]  /*3130*/  NOP ;  /* 0x0000000000007918 */ /* 0x000fd80000000000 */
[----:B------:R-:W-:Y:S05]  /*3140*/  @P0 BRA `(.L_x_278) ;  /* 0x0000000800a00947 */ /* 0x000fea0003800000 */
[----:B---3--:R-:W3:Y:S02]  /*3150*/  LDC R0, c[0x0][0x220] ;  /* 0x00008800ff007b82 */ /* 0x008ee40000000800 */
[----:B---3--:R-:W-:-:S13]  /*3160*/  ISETP.GE.AND P0, PT, R0, 0x2, PT ;  /* 0x000000020000780c */ /* 0x008fda0003f06270 */
[----:B------:R-:W-:Y:S05]  /*3170*/  @!P0 BRA `(.L_x_279) ;  /* 0x0000000800908947 */ /* 0x000fea0003800000 */
[----:B------:R-:W3:Y:S01]  /*3180*/  @!P2 LDS.U16 R0, [R26] ;  /* 0x000000001a00a984 */ /* 0x000ee20000000400 */
[----:B012-4-:R-:W0:Y:S01]  /*3190*/  LDC R15, c[0x0][0x21c] ;  /* 0x00008700ff0f7b82 */ /* 0x017e220000000800 */
[----:B------:R-:W-:Y:S01]  /*31a0*/  CS2R R12, SRZ ;  /* 0x00000000000c7805 */ /* 0x000fe2000001ff00 */
[----:B------:R-:W-:Y:S01]  /*31b0*/  BSSY B0, `(.L_x_280) ;  /* 0x0000054000007945 */ /* 0x000fe20003800000 */
[----:B0-----:R-:W-:Y:S01]  /*31c0*/  ISETP.GE.AND P0, PT, R10, R15, PT ;  /* 0x0000000f0a00720c */ /* 0x001fe20003f06270 */
[----:B---3--:R-:W-:-:S04]  /*31d0*/  @!P2 IMAD.U32 R0, R0, 0x10000, RZ ;  /* 0x000100000000a824 */ /* 0x008fc800078e00ff */
[----:B------:R-:W0:Y:S08]  /*31e0*/  @!P2 F2F.F64.F32 R12, R0 ;  /* 0x00000000000ca310 */ /* 0x000e300000201800 */
[----:B0-----:R0:W1:Y:S01]  /*31f0*/  F2F.BF16.F64 R14, R12 ;  /* 0x0000000c000e7310 */ /* 0x0010620000302000 */
        /* <DEDUP_REMOVED lines=9> */
[----:B0-----:R-:W-:-:S12]  /*3290*/  VIADD R13, R15, 0xffffffa0 ;  /* 0xffffffa00f0d7836 */ /* 0x001fd80000000000 */
.L_x_285:
[-C--:B0-----:R-:W-:Y:S02]  /*32a0*/  IMAD R17, R4, R15.reuse, R0 ;  /* 0x0000000f04117224 */ /* 0x081fe400078e0200 */
[C---:B------:R-:W-:Y:S02]  /*32b0*/  VIADD R16, R0.reuse, 0x20 ;  /* 0x0000002000107836 */ /* 0x040fe40000000000 */
[----:B------:R-:W-:Y:S01]  /*32c0*/  VIADD R18, R0, 0x40 ;  /* 0x0000004000127836 */ /* 0x000fe20000000000 */
[----:B------:R-:W-:Y:S01]  /*32d0*/  LEA R12, R17, R6, 0x1 ;  /* 0x00000006110c7211 */ /* 0x000fe200078e08ff */
[CC--:B------:R-:W-:Y:S02]  /*32e0*/  IMAD R19, R4.reuse, R15.reuse, R16 ;  /* 0x0000000f04137224 */ /* 0x0c0fe400078e0210 */
[----:B------:R-:W-:Y:S02]  /*32f0*/  IMAD R21, R4, R15, R18 ;  /* 0x0000000f04157224 */ /* 0x000fe400078e0212 */
[----:B------:R-:W1:Y:S01]  /*3300*/  LDS.U16 R17, [R12] ;  /* 0x000000000c117984 */ /* 0x000e620000000400 */
[----:B------:R-:W-:-:S02]  /*3310*/  IMAD R19, R19, 0x2, R6 ;  /* 0x0000000213137824 */ /* 0x000fc400078e0206 */
[----:B------:R-:W-:-:S04]  /*3320*/  IMAD R21, R21, 0x2, R6 ;  /* 0x0000000215157824 */ /* 0x000fc800078e0206 */
[----:B------:R-:W0:Y:S04]  /*3330*/  LDS.U16 R19, [R19] ;  /* 0x0000000013137984 */ /* 0x000e280000000400 */
[----:B--2---:R-:W2:Y:S01]  /*3340*/  LDS.U16 R21, [R21] ;  /* 0x0000000015157984 */ /* 0x004ea20000000400 */
[----:B-1----:R-:W-:-:S05]  /*3350*/  HADD2.BF16_V2 R14, R14.H0_H0, R17.H0_H0 ;  /* 0x200000110e0e7230 */ /* 0x002fca0000200800 */
[----:B------:R-:W-:-:S04]  /*3360*/  SHF.L.U32 R14, R14, 0x10, RZ ;  /* 0x000000100e0e7819 */ /* 0x000fc800000006ff */
[----:B------:R1:W3:Y:S02]  /*3370*/  F2F.F64.F32 R16, R14 ;  /* 0x0000000e00107310 */ /* 0x0002e40000201800 */
[C---:B-1----:R-:W-:Y:S02]  /*3380*/  VIADD R14, R0.reuse, 0x60 ;  /* 0x00000060000e7836 */ /* 0x042fe40000000000 */
[----:B------:R-:W-:-:S04]  /*3390*/  VIADD R0, R0, 0x80 ;  /* 0x0000008000007836 */ /* 0x000fc80000000000 */
[----:B---3--:R1:W0:Y:S01]  /*33a0*/  F2F.BF16.F64 R16, R16 ;  /* 0x0000001000107310 */ /* 0x0082220000302000 */
[----:B------:R-:W-:Y:S01]  /*33b0*/  ISETP.GE.AND P3, PT, R0, R13, PT ;  /* 0x0000000d0000720c */ /* 0x000fe20003f66270 */
[----:B-1----:R-:W-:-:S04]  /*33c0*/  IMAD R17, R4, R15, R14 ;  /* 0x0000000f04117224 */ /* 0x002fc800078e020e */
[----:B------:R-:W-:Y:S02]  /*33d0*/  IMAD R22, R17, 0x2, R6 ;  /* 0x0000000211167824 */ /* 0x000fe400078e0206 */
[----:B0-----:R-:W-:-:S05]  /*33e0*/  HADD2.BF16_V2 R12, R16.H0_H0, R19.H0_H0 ;  /* 0x20000013100c7230 */ /* 0x001fca0000200800 */
[----:B------:R-:W-:Y:S01]  /*33f0*/  SHF.L.U32 R12, R12, 0x10, RZ ;  /* 0x000000100c0c7819 */ /* 0x000fe200000006ff */
[----:B------:R-:W0:Y:S03]  /*3400*/  LDS.U16 R22, [R22] ;  /* 0x0000000016167984 */ /* 0x000e260000000400 */
[----:B------:R-:W1:Y:S08]  /*3410*/  F2F.F64.F32 R18, R12 ;  /* 0x0000000c00127310 */ /* 0x000e700000201800 */
[----:B-1----:R-:W2:Y:S02]  /*3420*/  F2F.BF16.F64 R18, R18 ;  /* 0x0000001200127310 */ /* 0x002ea40000302000 */
[----:B--2---:R-:W-:-:S05]  /*3430*/  HADD2.BF16_V2 R14, R18.H0_H0, R21.H0_H0 ;  /* 0x20000015120e7230 */ /* 0x004fca0000200800 */
[----:B------:R-:W-:-:S06]  /*3440*/  SHF.L.U32 R20, R14, 0x10, RZ ;  /* 0x000000100e147819 */ /* 0x000fcc00000006ff */
[----:B------:R-:W1:Y:S08]  /*3450*/  F2F.F64.F32 R20, R20 ;  /* 0x0000001400147310 */ /* 0x000e700000201800 */
[----:B-1----:R-:W0:Y:S02]  /*3460*/  F2F.BF16.F64 R21, R20 ;  /* 0x0000001400157310 */ /* 0x002e240000302000 */
[----:B0-----:R-:W-:-:S05]  /*3470*/  HADD2.BF16_V2 R12, R21.H0_H0, R22.H0_H0 ;  /* 0x20000016150c7230 */ /* 0x001fca0000200800 */
[----:B------:R-:W-:-:S04]  /*3480*/  IMAD.U32 R12, R12, 0x10000, RZ ;  /* 0x000100000c0c7824 */ /* 0x000fc800078e00ff */
[----:B------:R-:W0:Y:S08]  /*3490*/  F2F.F64.F32 R16, R12 ;  /* 0x0000000c00107310 */ /* 0x000e300000201800 */
[----:B0-----:R0:W2:Y:S01]  /*34a0*/  F2F.BF16.F64 R14, R16 ;  /* 0x00000010000e7310 */ /* 0x0010a20000302000 */
[----:B------:R-:W-:Y:S05]  /*34b0*/  @!P3 BRA `(.L_x_285) ;  /* 0xfffffffc0078b947 */ /* 0x000fea000383ffff */
[----:B------:R-:W-:Y:S05]  /*34c0*/  BSYNC B2 ;  /* 0x0000000000027941 */ /* 0x000fea0003800000 */
.L_x_284:
[----:B------:R-:W-:Y:S01]  /*34d0*/  MOV R12, R16 ;  /* 0x00000010000c7202 */ /* 0x000fe20000000f00 */
[----:B------:R-:W-:-:S07]  /*34e0*/  IMAD.MOV.U32 R13, RZ, RZ, R17 ;  /* 0x000000ffff0d7224 */ /* 0x000fce00078e0011 */
.L_x_283:
[----:B------:R-:W-:Y:S05]  /*34f0*/  BSYNC B1 ;  /* 0x0000000000017941 */ /* 0x000fea0003800000 */
.L_x_282:
[----:B0-----:R-:W-:Y:S01]  /*3500*/  IMAD.IADD R16, R15, 0x1, -R0 ;  /* 0x000000010f107824 */ /* 0x001fe200078e0a00 */
[----:B------:R-:W-:Y:S04]  /*3510*/  BSSY B1, `(.L_x_286) ;  /* 0x0000014000017945 */ /* 0x000fe80003800000 */
[----:B------:R-:W-:-:S13]  /*3520*/  ISETP.GT.AND P3, PT, R16, 0x20, PT ;  /* 0x000000201000780c */ /* 0x000fda0003f64270 */
[----:B------:R-:W-:Y:S05]  /*3530*/  @!P3 BRA `(.L_x_287) ;  /* 0x000000000044b947 */ /* 0x000fea0003800000 */
[-C--:B------:R-:W-:Y:S01]  /*3540*/  IMAD R13, R4, R15.reuse, R0 ;  /* 0x0000000f040d7224 */ /* 0x080fe200078e0200 */
[----:B------:R-:W-:Y:S01]  /*3550*/  PLOP3.LUT P0, PT, PT, PT, PT, 0x8, 0x0 ;  /* 0x000000000000781c */ /* 0x000fe20003f0e170 */
[C---:B------:R-:W-:Y:S02]  /*3560*/  VIADD R12, R0.reuse, 0x20 ;  /* 0x00000020000c7836 */ /* 0x040fe40000000000 */
[----:B------:R-:W-:Y:S01]  /*3570*/  VIADD R0, R0, 0x40 ;  /* 0x0000004000007836 */ /* 0x000fe20000000000 */
[----:B------:R-:W-:Y:S01]  /*3580*/  LEA R13, R13, R6, 0x1 ;  /* 0x000000060d0d7211 */ /* 0x000fe200078e08ff */
[----:B------:R-:W-:-:S04]  /*3590*/  IMAD R17, R4, R15, R12 ;  /* 0x0000000f04117224 */ /* 0x000fc800078e020c */
[----:B------:R-:W-:Y:S01]  /*35a0*/  IMAD R18, R17, 0x2, R6 ;  /* 0x0000000211127824 */ /* 0x000fe200078e0206 */
[----:B------:R-:W1:Y:S05]  /*35b0*/  LDS.U16 R13, [R13] ;  /* 0x000000000d0d7984 */ /* 0x000e6a0000000400 */
[----:B------:R-:W0:Y:S01]  /*35c0*/  LDS.U16 R18, [R18] ;  /* 0x0000000012127984 */ /* 0x000e220000000400 */
[----:B-12---:R-:W-:-:S05]  /*35d0*/  HADD2.BF16_V2 R12, R14.H0_H0, R13.H0_H0 ;  /* 0x2000000d0e0c7230 */ /* 0x006fca0000200800 */
[----:B------:R-:W-:-:S06]  /*35e0*/  SHF.L.U32 R16, R12, 0x10, RZ ;  /* 0x000000100c107819 */ /* 0x000fcc00000006ff */
[----:B------:R-:W1:Y:S08]  /*35f0*/  F2F.F64.F32 R16, R16 ;  /* 0x0000001000107310 */ /* 0x000e700000201800 */
[----:B-1----:R-:W0:Y:S02]  /*3600*/  F2F.BF16.F64 R17, R16 ;  /* 0x0000001000117310 */ /* 0x002e240000302000 */
[----:B0-----:R-:W-:-:S05]  /*3610*/  HADD2.BF16_V2 R12, R17.H0_H0, R18.H0_H0 ;  /* 0x20000012110c7230 */ /* 0x001fca0000200800 */
[----:B------:R-:W-:-:S06]  /*3620*/  IMAD.U32 R12, R12, 0x10000, RZ ;  /* 0x000100000c0c7824 */ /* 0x000fcc00078e00ff */
[----:B------:R-:W0:Y:S08]  /*3630*/  F2F.F64.F32 R12, R12 ;  /* 0x0000000c000c7310 */ /* 0x000e300000201800 */
[----:B0-----:R0:W3:Y:S02]  /*3640*/  F2F.BF16.F64 R14, R12 ;  /* 0x0000000c000e7310 */ /* 0x0010e40000302000 */
.L_x_287:
[----:B------:R-:W-:Y:S05]  /*3650*/  BSYNC B1 ;  /* 0x0000000000017941 */ /* 0x000fea0003800000 */
.L_x_286:
[----:B------:R-:W-:-:S13]  /*3660*/  ISETP.LT.OR P0, PT, R0, R15, P0 ;  /* 0x0000000f0000720c */ /* 0x000fda0000701670 */
[----:B------:R-:W-:-:S05]  /*3670*/  @P0 IMAD R15, R4, R15, R0 ;  /* 0x0000000f040f0224 */ /* 0x000fca00078e0200 */
[----:B------:R-:W-:-:S06]  /*3680*/  @P0 LEA R15, R15, R6, 0x1 ;  /* 0x000000060f0f0211 */ /* 0x000fcc00078e08ff */
[----:B------:R-:W1:Y:S02]  /*3690*/  @P0 LDS.U16 R15, [R15] ;  /* 0x000000000f0f0984 */ /* 0x000e640000000400 */
[----:B-123--:R-:W-:-:S05]  /*36a0*/  @P0 HADD2.BF16_V2 R0, R14.H0_H0, R15.H0_H0 ;  /* 0x2000000f0e000230 */ /* 0x00efca0000200800 */
[----:B------:R-:W-:-:S04]  /*36b0*/  @P0 IMAD.U32 R0, R0, 0x10000, RZ ;  /* 0x0001000000000824 */ /* 0x000fc800078e00ff */
[----:B0-----:R-:W0:Y:S08]  /*36c0*/  @P0 F2F.F64.F32 R12, R0 ;  /* 0x00000000000c0310 */ /* 0x001e300000201800 */
[----:B0-----:R-:W0:Y:S02]  /*36d0*/  @P0 F2F.BF16.F64 R16, R12 ;  /* 0x0000000c00100310 */ /* 0x001e240000302000 */
[----:B0-----:R-:W-:-:S07]  /*36e0*/  @P0 PRMT R14, R16, 0x7610, R14 ;  /* 0x00007610100e0816 */ /* 0x001fce000000000e */
.L_x_281:
[----:B------:R-:W-:Y:S05]  /*36f0*/  BSYNC B0 ;  /* 0x0000000000007941 */ /* 0x000fea0003800000 */
.L_x_280:
        /* <DEDUP_REMOVED lines=14> */
[----:B0-----:R-:W-:-:S04]  /*37e0*/  PRMT R12, R19, 0x7610, R12 ;  /* 0x00007610130c7816 */ /* 0x001fc8000000000c */
        /* <DEDUP_REMOVED lines=27> */
.L_x_291:
[----:B-1----:R-:W-:Y:S01]  /*39a0*/  IMAD.U32 R18, R29, 0x10000, RZ ;  /* 0x000100001d127824 */ /* 0x002fe200078e00ff */
[----:B------:R-:W-:Y:S01]  /*39b0*/  BSSY B1, `(.L_x_289) ;  /* 0x000001c000017945 */ /* 0x000fe20003800000 */
[----:B0-2---:R-:W-:Y:S01]  /*39c0*/  IMAD R13, R4, UR4, R31 ;  /* 0x00000004040d7c24 */ /* 0x005fe2000f8e021f */
[----:B------:R-:W-:Y:S01]  /*39d0*/  IADD3 R31, R31, 0x20, RZ ;  /* 0x000000201f1f7810 */ /* 0x000fe20007ffe0ff */
[----:B------:R-:W0:Y:S01]  /*39e0*/  F2F.F64.F32 R14, R18 ;  /* 0x00000012000e7310 */ /* 0x000e220000201800 */
[----:B------:R-:W-:Y:S02]  /*39f0*/  IMAD.MOV.U32 R16, RZ, RZ, 0x1 ;  /* 0x00000001ff107424 */ /* 0x000fe400078e00ff */
[----:B------:R-:W-:Y:S02]  /*3a00*/  LEA R30, R13, R6, 0x1 ;  /* 0x000000060d1e7211 */ /* 0x000fe400078e08ff */
[----:B------:R-:W-:-:S03]  /*3a10*/  ISETP.GE.AND P3, PT, R31, UR4, PT ;  /* 0x000000041f007c0c */ /* 0x000fc6000bf66270 */
[----:B------:R-:W1:Y:S01]  /*3a20*/  LDS.U16 R0, [R30] ;  /* 0x000000001e007984 */ /* 0x000e620000000400 */
[----:B0-----:R-:W-:-:S06]  /*3a30*/  DADD R14, R14, 9.999999682655225389e-21 ;  /* 0x3bc79ca10e0e7429 */ /* 0x001fcc0000000000 */
[----:B------:R-:W0:Y:S02]  /*3a40*/  MUFU.RCP64H R17, R15 ;  /* 0x0000000f00117308 */ /* 0x000e240000001800 */
[----:B0-----:R-:W-:-:S08]  /*3a50*/  DFMA R12, -R14, R16, 1 ;  /* 0x3ff000000e0c742b */ /* 0x001fd00000000110 */
[----:B------:R-:W-:Y:S01]  /*3a60*/  DFMA R12, R12, R12, R12 ;  /* 0x0000000c0c0c722b */ /* 0x000fe2000000000c */
[----:B-1----:R-:W-:-:S07]  /*3a70*/  IMAD.U32 R0, R0, 0x10000, RZ ;  /* 0x0001000000007824 */ /* 0x002fce00078e00ff */
[----:B------:R-:W-:Y:S01]  /*3a80*/  DFMA R12, R16, R12, R16 ;  /* 0x0000000c100c722b */ /* 0x000fe20000000010 */
[----:B------:R-:W0:Y:S07]  /*3a90*/  F2F.F64.F32 R16, R0 ;  /* 0x0000000000107310 */ /* 0x000e2e0000201800 */
        /* <DEDUP_REMOVED lines=9> */
[----:B------:R-:W-:-:S07]  /*3b30*/  MOV R0, 0x3b50 ;  /* 0x00003b5000007802 */ /* 0x000fce0000000f00 */
[----:B------:R-:W-:Y:S05]  /*3b40*/  CALL.REL.NOINC `($__internal_3_$__cuda_sm20_div_rn_f64_full) ;  /* 0x0000001000447944 */ /* 0x000fea0003c00000 */
[----:B------:R-:W-:Y:S02]  /*3b50*/  IMAD.MOV.U32 R12, RZ, RZ, R20 ;  /* 0x000000ffff0c7224 */ /* 0x000fe400078e0014 */
[----:B------:R-:W-:-:S07]  /*3b60*/  IMAD.MOV.U32 R13, RZ, RZ, R21 ;  /* 0x000000ffff0d7224 */ /* 0x000fce00078e0015 */
.L_x_290:
[----:B------:R-:W-:Y:S05]  /*3b70*/  BSYNC B1 ;  /* 0x0000000000017941 */ /* 0x000fea0003800000 */
.L_x_289:
[----:B------:R-:W0:Y:S02]  /*3b80*/  F2F.BF16.F64 R13, R12 ;  /* 0x0000000c000d7310 */ /* 0x000e240000302000 */
[----:B0-----:R2:W-:Y:S01]  /*3b90*/  STS.U16 [R30], R13 ;  /* 0x0000000d1e007388 */ /* 0x0015e20000000400 */
[----:B------:R-:W-:Y:S05]  /*3ba0*/  @!P3 BRA `(.L_x_291) ;  /* 0xfffffffc007cb947 */ /* 0x000fea000383ffff */
.L_x_288:
[----:B------:R-:W-:Y:S05]  /*3bb0*/  BSYNC B0 ;  /* 0x0000000000007941 */ /* 0x000fea0003800000 */
.L_x_279:
[----:B------:R-:W-:Y:S01]  /*3bc0*/  NOP ;  /* 0x0000000000007918 */ /* 0x000fe20000000000 */
.L_x_278:
[----:B------:R-:W-:Y:S02]  /*3bd0*/  ULDC UR4, c[0x0][0x220] ;  /* 0x0000880000047ab9 */ /* 0x000fe40000000800 */
[----:B01----:R-:W-:-:S04]  /*3be0*/  MOV R21, UR4 ;  /* 0x0000000400157c02 */ /* 0x003fc80008000f00 */
[----:B------:R-:W-:-:S13]  /*3bf0*/  ISETP.GE.AND P0, PT, R21, 0x1, PT ;  /* 0x000000011500780c */ /* 0x000fda0003f06270 */
[----:B------:R-:W-:Y:S05]  /*3c00*/  @!P0 BRA `(.L_x_292) ;  /* 0x0000000400ac8947 */ /* 0x000fea0003800000 */
[----:B------:R-:W-:-:S05]  /*3c10*/  UMOV UR4, URZ ;  /* 0x0000003f00047c82 */ /* 0x000fca0008000000 */
.L_x_304:
[----:B------:R-:W-:Y:S01]  /*3c20*/  BSSY B0, `(.L_x_293) ;  /* 0x0000012000007945 */ /* 0x000fe20003800000 */
[----:B-1-3--:R-:W-:Y:S02]  /*3c30*/  IMAD.MOV.U32 R14, RZ, RZ, 0x0 ;  /* 0x00000000ff0e7424 */ /* 0x00afe400078e00ff */
[----:B--2-4-:R-:W-:Y:S01]  /*3c40*/  IMAD.MOV.U32 R15, RZ, RZ, -0x100000 ;  /* 0xfff00000ff0f7424 */ /* 0x014fe200078e00ff */
[----:B------:R-:W-:Y:S06]  /*3c50*/  @P2 BRA `(.L_x_294) ;  /* 0x0000000000382947 */ /* 0x000fec0003800000 */
[----:B------:R-:W-:-:S13]  /*3c60*/  ISETP.NE.AND P0, PT, RZ, UR4, PT ;  /* 0x00000004ff007c0c */ /* 0x000fda000bf05270 */
[----:B------:R-:W-:Y:S05]  /*3c70*/  @!P0 BRA `(.L_x_295) ;  /* 0x0000000000248947 */ /* 0x000fea0003800000 */
[----:B------:R-:W-:Y:S01]  /*3c80*/  HFMA2.MMA R12, -RZ, RZ, 0, 0 ;  /* 0x00000000ff0c7435 */ /* 0x000fe200000001ff */
[----:B------:R-:W-:-:S10]  /*3c90*/  IMAD.MOV.U32 R0, RZ, RZ, R9 ;  /* 0x000000ffff007224 */ /* 0x000fd400078e0009 */
.L_x_296:
[----:B------:R-:W0:Y:S02]  /*3ca0*/  LDS R13, [R0] ;  /* 0x00000000000d7984 */ /* 0x000e240000000800 */
[----:B0-----:R-:W-:-:S13]  /*3cb0*/  ISETP.NE.AND P0, PT, R13, R8, PT ;  /* 0x000000080d00720c */ /* 0x001fda0003f05270 */
[----:B------:R-:W-:Y:S05]  /*3cc0*/  @!P0 BRA `(.L_x_294) ;  /* 0x00000000001c8947 */ /* 0x000fea0003800000 */
[----:B------:R-:W-:Y:S01]  /*3cd0*/  VIADD R12, R12, 0x1 ;  /* 0x000000010c0c7836 */ /* 0x000fe20000000000 */
[----:B------:R-:W-:-:S04]  /*3ce0*/  IADD3 R0, R0, 0x4, RZ ;  /* 0x0000000400007810 */ /* 0x000fc80007ffe0ff */
[----:B------:R-:W-:-:S13]  /*3cf0*/  ISETP.GE.U32.AND P0, PT, R12, UR4, PT ;  /* 0x000000040c007c0c */ /* 0x000fda000bf06070 */
[----:B------:R-:W-:Y:S05]  /*3d00*/  @!P0 BRA `(.L_x_296) ;  /* 0xfffffffc00e48947 */ /* 0x000fea000383ffff */
.L_x_295:
[----:B------:R-:W0:Y:S02]  /*3d10*/  LDS.U16 R0, [R26] ;  /* 0x000000001a007984 */ /* 0x000e240000000400 */
[----:B0-----:R-:W-:-:S04]  /*3d20*/  IMAD.U32 R0, R0, 0x10000, RZ ;  /* 0x0001000000007824 */ /* 0x001fc800078e00ff */
[----:B------:R0:W1:Y:S03]  /*3d30*/  F2F.F64.F32 R14, R0 ;  /* 0x00000000000e7310 */ /* 0x0000660000201800 */
.L_x_294:
[----:B------:R-:W-:Y:S05]  /*3d40*/  BSYNC B0 ;  /* 0x0000000000007941 */ /* 0x000fea0003800000 */
.L_x_293:
[----:B------:R-:W-:Y:S01]  /*3d50*/  ULDC UR9, c[0x0][0x21c] ;  /* 0x0000870000097ab9 */ /* 0x000fe20000000800 */
[----:B------:R-:W-:Y:S01]  /*3d60*/  BSSY B0, `(.L_x_297) ;  /* 0x0000022000007945 */ /* 0x000fe20003800000 */
[----:B------:R-:W-:Y:S01]  /*3d70*/  ISETP.GE.AND P0, PT, R10, UR9, PT ;  /* 0x000000090a007c0c */ /* 0x000fe2000bf06270 */
[----:B0-----:R-:W-:-:S12]  /*3d80*/  IMAD.MOV.U32 R0, RZ, RZ, R27 ;  /* 0x000000ffff007224 */ /* 0x001fd800078e001b */
[----:B------:R-:W-:Y:S05]  /*3d90*/  @P0 BRA `(.L_x_298) ;  /* 0x0000000000780947 */ /* 0x000fea0003800000 */
[----:B------:R-:W-:-:S07]  /*3da0*/  MOV R17, R10 ;  /* 0x0000000a00117202 */ /* 0x000fce0000000f00 */
.L_x_303:
[----:B------:R-:W-:Y:S01]  /*3db0*/  ISETP.NE.AND P0, PT, RZ, UR4, PT ;  /* 0x00000004ff007c0c */ /* 0x000fe2000bf05270 */
[----:B------:R-:W-:-:S12]  /*3dc0*/  BSSY B1, `(.L_x_299) ;  /* 0x0000013000017945 */ /* 0x000fd80003800000 */
[----:B------:R-:W-:Y:S05]  /*3dd0*/  @!P0 BRA `(.L_x_300) ;  /* 0x00000000002c8947 */ /* 0x000fea0003800000 */
[----:B------:R-:W-:-:S07]  /*3de0*/  IMAD.MOV.U32 R16, RZ, RZ, RZ ;  /* 0x000000ffff107224 */ /* 0x000fce00078e00ff */
.L_x_302:
[----:B------:R-:W-:Y:S02]  /*3df0*/  IMAD.IADD R12, R5, 0x1, R16 ;  /* 0x00000001050c7824 */ /* 0x000fe400078e0210 */
[----:B------:R-:W-:-:S03]  /*3e00*/  IMAD.MOV.U32 R13, RZ, RZ, -0x100000 ;  /* 0xfff00000ff0d7424 */ /* 0x000fc600078e00ff */
[----:B------:R-:W-:Y:S01]  /*3e10*/  LEA R18, R12, R11, 0x2 ;  /* 0x0000000b0c127211 */ /* 0x000fe200078e10ff */
[----:B------:R-:W-:-:S05]  /*3e20*/  IMAD.MOV.U32 R12, RZ, RZ, 0x0 ;  /* 0x00000000ff0c7424 */ /* 0x000fca00078e00ff */
[----:B------:R-:W0:Y:S02]  /*3e30*/  LDS R18, [R18] ;  /* 0x0000000012127984 */ /* 0x000e240000000800 */
[----:B0-----:R-:W-:-:S13]  /*3e40*/  ISETP.NE.AND P0, PT, R18, R17, PT ;  /* 0x000000111200720c */ /* 0x001fda0003f05270 */
[----:B------:R-:W-:Y:S05]  /*3e50*/  @!P0 BRA `(.L_x_301) ;  /* 0x0000000000248947 */ /* 0x000fea0003800000 */
[----:B------:R-:W-:-:S04]  /*3e60*/  IADD3 R16, R16, 0x1, RZ ;  /* 0x0000000110107810 */ /* 0x000fc80007ffe0ff */
[----:B------:R-:W-:-:S13]  /*3e70*/  ISETP.GE.U32.AND P0, PT, R16, UR4, PT ;  /* 0x0000000410007c0c */ /* 0x000fda000bf06070 */
[----:B------:R-:W-:Y:S05]  /*3e80*/  @!P0 BRA `(.L_x_302) ;  /* 0xfffffffc00d88947 */ /* 0x000fea000383ffff */
.L_x_300:
[----:B------:R-:W-:Y:S02]  /*3e90*/  ULDC UR9, c[0x0][0x21c] ;  /* 0x0000870000097ab9 */ /* 0x000fe40000000800 */
[----:B------:R-:W-:-:S04]  /*3ea0*/  IMAD R13, R4, UR9, R17 ;  /* 0x00000009040d7c24 */ /* 0x000fc8000f8e0211 */
[----:B------:R-:W-:-:S06]  /*3eb0*/  IMAD R16, R13, 0x2, R6 ;  /* 0x000000020d107824 */ /* 0x000fcc00078e0206 */
[----:B------:R-:W0:Y:S02]  /*3ec0*/  LDS.U16 R16, [R16] ;  /* 0x0000000010107984 */ /* 0x000e240000000400 */
[----:B0-----:R-:W-:-:S06]  /*3ed0*/  IMAD.U32 R12, R16, 0x10000, RZ ;  /* 0x00010000100c7824 */ /* 0x001fcc00078e00ff */
[----:B------:R-:W0:Y:S02]  /*3ee0*/  F2F.F64.F32 R12, R12 ;  /* 0x0000000c000c7310 */ /* 0x000e240000201800 */
.L_x_301:
[----:B------:R-:W-:Y:S05]  /*3ef0*/  BSYNC B1 ;  /* 0x0000000000017941 */ /* 0x000fea0003800000 */
.L_x_299:
[----:B01----:R-:W-:Y:S01]  /*3f00*/  DSETP.GT.AND P0, PT, R12, R14, PT ;  /* 0x0000000e0c00722a */ /* 0x003fe20003f04000 */
[----:B------:R-:W-:-:S13]  /*3f10*/  ULDC UR9, c[0x0][0x21c] ;  /* 0x0000870000097ab9 */ /* 0x000fda0000000800 */
[----:B------:R-:W-:Y:S01]  /*3f20*/  @P0 MOV R0, R17 ;  /* 0x0000001100000202 */ /* 0x000fe20000000f00 */
[----:B------:R-:W-:Y:S01]  /*3f30*/  VIADD R17, R17, 0x20 ;  /* 0x0000002011117836 */ /* 0x000fe20000000000 */
[----:B------:R-:W-:Y:S01]  /*3f40*/  @P0 MOV R15, R13 ;  /* 0x0000000d000f0202 */ /* 0x000fe20000000f00 */
[----:B------:R-:W-:-:S03]  /*3f50*/  @P0 IMAD.MOV.U32 R14, RZ, RZ, R12 ;  /* 0x000000ffff0e0224 */ /* 0x000fc600078e000c */
[----:B------:R-:W-:-:S13]  /*3f60*/  ISETP.GE.AND P3, PT, R17, UR9, PT ;  /* 0x0000000911007c0c */ /* 0x000fda000bf66270 */
[----:B------:R-:W-:Y:S05]  /*3f70*/  @!P3 BRA `(.L_x_303) ;  /* 0xfffffffc008cb947 */ /* 0x000fea000383ffff */
.L_x_298:
[----:B------:R-:W-:Y:S05]  /*3f80*/  BSYNC B0 ;  /* 0x0000000000007941 */ /* 0x000fea0003800000 */
.L_x_297:
[----:B-1----:R-:W-:Y:S01]  /*3f90*/  SHFL.BFLY PT, R17, R15, 0x10, 0x1f ;  /* 0x0e001f000f117f89 */ /* 0x002fe200000e0000 */
[----:B------:R-:W-:Y:S01]  /*3fa0*/  IMAD.MOV.U32 R12, RZ, RZ, R14 ;  /* 0x000000ffff0c7224 */ /* 0x000fe200078e000e */
[----:B------:R-:W0:Y:S01]  /*3fb0*/  LDC R21, c[0x0][0x220] ;  /* 0x00008800ff157b82 */ /* 0x000e220000000800 */
[----:B------:R-:W-:Y:S01]  /*3fc0*/  IMAD.MOV.U32 R13, RZ, RZ, R15 ;  /* 0x000000ffff0d7224 */ /* 0x000fe200078e000f */
[----:B------:R-:W1:Y:S01]  /*3fd0*/  SHFL.BFLY PT, R16, R14, 0x10, 0x1f ;  /* 0x0e001f000e107f89 */ /* 0x000e6200000e0000 */
[----:B------:R-:W-:-:S03]  /*3fe0*/  IMAD.MOV.U32 R19, RZ, RZ, R0 ;  /* 0x000000ffff137224 */ /* 0x000fc600078e0000 */
[----:B------:R-:W2:Y:S01]  /*3ff0*/  SHFL.BFLY PT, R18, R0, 0x10, 0x1f ;  /* 0x0e001f0000127f89 */ /* 0x000ea200000e0000 */
[----:B-1----:R-:W-:-:S14]  /*4000*/  DSETP.GT.AND P0, PT, R16, R14, PT ;  /* 0x0000000e1000722a */ /* 0x002fdc0003f04000 */
[----:B------:R-:W-:Y:S01]  /*4010*/  @P0 MOV R12, R16 ;  /* 0x00000010000c0202 */ /* 0x000fe20000000f00 */
[----:B------:R-:W-:Y:S02]  /*4020*/  @P0 IMAD.MOV.U32 R13, RZ, RZ, R17 ;  /* 0x000000ffff0d0224 */ /* 0x000fe400078e0011 */
[----:B--2---:R-:W-:Y:S02]  /*4030*/  @P0 IMAD.MOV.U32 R19, RZ, RZ, R18 ;  /* 0x000000ffff130224 */ /* 0x004fe400078e0012 */
[----:B------:R-:W-:Y:S04]  /*4040*/  SHFL.BFLY PT, R16, R12, 0x8, 0x1f ;  /* 0x0d001f000c107f89 */ /* 0x000fe800000e0000 */
[----:B------:R-:W1:Y:S04]  /*4050*/  SHFL.BFLY PT, R17, R13, 0x8, 0x1f ;  /* 0x0d001f000d117f89 */ /* 0x000e6800000e0000 */
[----:B------:R-:W2:Y:S01]  /*4060*/  SHFL.BFLY PT, R18, R19, 0x8, 0x1f ;  /* 0x0d001f0013127f89 */ /* 0x000ea200000e0000 */
[----:B-1----:R-:W-:-:S14]  /*4070*/  DSETP.GT.AND P3, PT, R16, R12, PT ;  /* 0x0000000c1000722a */ /* 0x002fdc0003f64000 */
[----:B------:R-:W-:Y:S01]  /*4080*/  @P3 IMAD.MOV.U32 R12, RZ, RZ, R16 ;  /* 0x000000ffff0c3224 */ /* 0x000fe200078e0010 */
[----:B------:R-:W-:Y:S01]  /*4090*/  @P3 MOV R13, R17 ;  /* 0x00000011000d3202 */ /* 0x000fe20000000f00 */
[----:B--2---:R-:W-:-:S03]  /*40a0*/  @P3 IMAD.MOV.U32 R19, RZ, RZ, R18 ;  /* 0x000000ffff133224 */ /* 0x004fc600078e0012 */
[----:B------:R-:W-:Y:S04]  /*40b0*/  SHFL.BFLY PT, R16, R12, 0x4, 0x1f ;  /* 0x0c801f000c107f89 */ /* 0x000fe800000e0000 */
[----:B------:R-:W1:Y:S04]  /*40c0*/  SHFL.BFLY PT, R17, R13, 0x4, 0x1f ;  /* 0x0c801f000d117f89 */ /* 0x000e6800000e0000 */
[----:B------:R-:W2:Y:S01]  /*40d0*/  SHFL.BFLY PT, R0, R19, 0x4, 0x1f ;  /* 0x0c801f0013007f89 */ /* 0x000ea200000e0000 */
[----:B-1----:R-:W-:-:S14]  /*40e0*/  DSETP.GT.AND P0, PT, R16, R12, PT ;  /* 0x0000000c1000722a */ /* 0x002fdc0003f04000 */
[----:B------:R-:W-:Y:S01]  /*40f0*/  @P0 MOV R12, R16 ;  /* 0x00000010000c0202 */ /* 0x000fe20000000f00 */
[----:B------:R-:W-:Y:S01]  /*4100*/  @P0 IMAD.MOV.U32 R13, RZ, RZ, R17 ;  /* 0x000000ffff0d0224 */ /* 0x000fe200078e0011 */
[----:B--2---:R-:W-:-:S03]  /*4110*/  @P0 MOV R19, R0 ;  /* 0x0000000000130202 */ /* 0x004fc60000000f00 */
[----:B------:R-:W-:Y:S04]  /*4120*/  SHFL.BFLY PT, R14, R12, 0x2, 0x1f ;  /* 0x0c401f000c0e7f89 */ /* 0x000fe800000e0000 */
[----:B------:R-:W1:Y:S04]  /*4130*/  SHFL.BFLY PT, R15, R13, 0x2, 0x1f ;  /* 0x0c401f000d0f7f89 */ /* 0x000e6800000e0000 */
[----:B------:R-:W2:Y:S01]  /*4140*/  SHFL.BFLY PT, R0, R19, 0x2, 0x1f ;  /* 0x0c401f0013007f89 */ /* 0x000ea200000e0000 */
[----:B-1----:R-:W-:-:S14]  /*4150*/  DSETP.GT.AND P3, PT, R14, R12, PT ;  /* 0x0000000c0e00722a */ /* 0x002fdc0003f64000 */
[----:B------:R-:W-:Y:S01]  /*4160*/  @P3 IMAD.MOV.U32 R12, RZ, RZ, R14 ;  /* 0x000000ffff0c3224 */ /* 0x000fe200078e000e */
[----:B--2---:R-:W-:Y:S01]  /*4170*/  @P3 MOV R19, R0 ;  /* 0x0000000000133202 */ /* 0x004fe20000000f00 */
[----:B------:R-:W-:Y:S01]  /*4180*/  @P3 IMAD.MOV.U32 R13, RZ, RZ, R15 ;  /* 0x000000ffff0d3224 */ /* 0x000fe200078e000f */
[----:B------:R-:W-:Y:S02]  /*4190*/  ISETP.NE.AND P3, PT, R8, RZ, PT ;  /* 0x000000ff0800720c */ /* 0x000fe40003f65270 */
[----:B------:R-:W-:Y:S04]  /*41a0*/  SHFL.BFLY PT, R14, R12, 0x1, 0x1f ;  /* 0x0c201f000c0e7f89 */ /* 0x000fe800000e0000 */
[----:B------:R-:W1:Y:S04]  /*41b0*/  SHFL.BFLY PT, R15, R13, 0x1, 0x1f ;  /* 0x0c201f000d0f7f89 */ /* 0x000e6800000e0000 */
[----:B------:R-:W2:Y:S03]  /*41c0*/  SHFL.BFLY PT, R16, R19, 0x1, 0x1f ;  /* 0x0c201f0013107f89 */ /* 0x000ea600000e0000 */
[----:B------:R-:W-:Y:S01]  /*41d0*/  @!P3 IADD3 R0, R5, UR4, RZ ;  /* 0x000000040500bc10 */ /* 0x000fe2000fffe0ff */
[----:B------:R-:W-:Y:S01]  /*41e0*/  UIADD3 UR4, UR4, 0x1, URZ ;  /* 0x0000000104047890 */ /* 0x000fe2000fffe03f */
[----:B-1----:R-:W-:-:S14]  /*41f0*/  DSETP.GT.AND P0, PT, R14, R12, PT ;  /* 0x0000000c0e00722a */ /* 0x002fdc0003f04000 */
[----:B------:R-:W-:Y:S02]  /*4200*/  @P0 IMAD.MOV.U32 R12, RZ, RZ, R14 ;  /* 0x000000ffff0c0224 */ /* 0x000fe400078e000e */
[----:B------:R-:W-:Y:S02]  /*4210*/  @P0 IMAD.MOV.U32 R13, RZ, RZ, R15 ;  /* 0x000000ffff0d0224 */ /* 0x000fe400078e000f */
[----:B--2---:R-:W-:Y:S01]  /*4220*/  @P0 IMAD.MOV.U32 R19, RZ, RZ, R16 ;  /* 0x000000ffff130224 */ /* 0x004fe200078e0010 */
[----:B0-----:R-:W-:Y:S01]  /*4230*/  ISETP.LE.AND P0, PT, R21, UR4, PT ;  /* 0x0000000415007c0c */ /* 0x001fe2000bf03270 */
[----:B------:R-:W0:Y:S01]  /*4240*/  @!P3 F2F.BF16.F64 R14, R12 ;  /* 0x0000000c000eb310 */ /* 0x000e220000302000 */
[----:B------:R-:W-:Y:S01]  /*4250*/  @!P3 IMAD.IADD R15, R7, 0x1, R0 ;  /* 0x00000001070fb824 */ /* 0x000fe200078e0200 */
[----:B------:R-:W-:-:S03]  /*4260*/  @!P3 LEA R0, R0, R11, 0x2 ;  /* 0x0000000b0000b211 */ /* 0x000fc600078e10ff */
[----:B------:R-:W-:Y:S02]  /*4270*/  @!P3 IMAD R15, R15, 0x2, R6 ;  /* 0x000000020f0fb824 */ /* 0x000fe400078e0206 */
[----:B------:R1:W-:Y:S04]  /*4280*/  @!P3 STS [R0], R19 ;  /* 0x000000130000b388 */ /* 0x0003e80000000800 */
[----:B0-----:R1:W-:Y:S01]  /*4290*/  @!P3 STS.U16 [R15], R14 ;  /* 0x0000000e0f00b388 */ /* 0x0013e20000000400 */
[----:B------:R-:W-:Y:S01]  /*42a0*/  NOP ;  /* 0x0000000000007918 */ /* 0x000fe20000000000 */
[----:B------:R-:W-:Y:S05]  /*42b0*/  @!P0 BRA `(.L_x_304) ;  /* 0xfffffff800588947 */ /* 0x000fea000383ffff */
.L_x_292:
[----:B------:R-:W-:Y:S01]  /*42c0*/  ISETP.GE.AND P0, PT, R8, R21, PT ;  /* 0x000000150800720c */ /* 0x000fe20003f06270 */
[----:B------:R-:W-:Y:S01]  /*42d0*/  NOP ;  /* 0x0000000000007918 */ /* 0x000fe20000000000 */
[----:B------:R-:W-:Y:S01]  /*42e0*/  ULDC UR4, c[0x0][0x21c] ;  /* 0x0000870000047ab9 */ /* 0x000fe20000000800 */
[----:B------:R-:W-:Y:S01]  /*42f0*/  ULDC.64 UR10, c[0x0][0x230] ;  /* 0x00008c00000a7ab9 */ /* 0x000fe20000000a00 */
[----:B------:R-:W-:Y:S09]  /*4300*/  BSSY B0, `(.L_x_305) ;  /* 0x0000048000007945 */ /* 0x000ff20003800000 */
[----:B------:R-:W-:Y:S05]  /*4310*/  @P0 BRA `(.L_x_306) ;  /* 0x0000000400180947 */ /* 0x000fea0003800000 */
[----:B-1-3--:R-:W-:Y:S01]  /*4320*/  IMAD.IADD R0, R21, 0x1, -R8 ;  /* 0x0000000115007824 */ /* 0x00afe200078e0a08 */
[----:B------:R-:W-:Y:S01]  /*4330*/  BSSY B1, `(.L_x_307) ;  /* 0x0000022000017945 */ /* 0x000fe20003800000 */
[----:B------:R-:W-:-:S03]  /*4340*/  PLOP3.LUT P0, PT, PT, PT, PT, 0x80, 0x0 ;  /* 0x000000000000781c */ /* 0x000fc60003f0f070 */
[----:B------:R-:W-:Y:S02]  /*4350*/  ISETP.GT.AND P3, PT, R0, 0x60, PT ;  /* 0x000000600000780c */ /* 0x000fe40003f64270 */
[----:B------:R-:W-:-:S11]  /*4360*/  MOV R0, R8 ;  /* 0x0000000800007202 */ /* 0x000fd60000000f00 */
[----:B------:R-:W-:Y:S05]  /*4370*/  @!P3 BRA `(.L_x_308) ;  /* 0x000000000074b947 */ /* 0x000fea0003800000 */
[----:B------:R-:W-:Y:S01]  /*4380*/  PLOP3.LUT P0, PT, PT, PT, PT, 0x8, 0x0 ;  /* 0x000000000000781c */ /* 0x000fe20003f0e170 */
[----:B------:R-:W-:-:S12]  /*4390*/  VIADD R23, R21, 0xffffffa0 ;  /* 0xffffffa015177836 */ /* 0x000fd80000000000 */
.L_x_309:
[----:B0-2-4-:R-:W-:Y:S01]  /*43a0*/  IMAD.IADD R12, R5, 0x1, R0 ;  /* 0x00000001050c7824 */ /* 0x015fe200078e0200 */
[----:B------:R-:W-:Y:S01]  /*43b0*/  IADD3 R0, R0, 0x80, RZ ;  /* 0x0000008000007810 */ /* 0x000fe20007ffe0ff */
[----:B------:R-:W-:-:S03]  /*43c0*/  IMAD.MOV.U32 R22, RZ, RZ, 0x1 ;  /* 0x00000001ff167424 */ /* 0x000fc600078e00ff */
[----:B------:R-:W-:-:S05]  /*43d0*/  LEA R20, R12, R11, 0x2 ;  /* 0x0000000b0c147211 */ /* 0x000fca00078e10ff */
[----:B------:R-:W0:Y:S04]  /*43e0*/  LDS R13, [R20] ;  /* 0x00000000140d7984 */ /* 0x000e280000000800 */
[----:B------:R-:W1:Y:S04]  /*43f0*/  LDS R15, [R20+0x80] ;  /* 0x00008000140f7984 */ /* 0x000e680000000800 */
[----:B------:R-:W2:Y:S04]  /*4400*/  LDS R17, [R20+0x100] ;  /* 0x0001000014117984 */ /* 0x000ea80000000800 */
[----:B------:R3:W4:Y:S02]  /*4410*/  LDS R19, [R20+0x180] ;  /* 0x0001800014137984 */ /* 0x0007240000000800 */
[----:B---3--:R-:W-:Y:S01]  /*4420*/  PRMT R20, R22, 0x7610, R20 ;  /* 0x0000761016147816 */ /* 0x008fe20000000014 */
[----:B0-----:R-:W-:-:S02]  /*4430*/  IMAD R13, R28, UR4, R13 ;  /* 0x000000041c0d7c24 */ /* 0x001fc4000f8e020d */
[----:B-1----:R-:W-:-:S03]  /*4440*/  IMAD R15, R28, UR4, R15 ;  /* 0x000000041c0f7c24 */ /* 0x002fc6000f8e020f */
[----:B------:R-:W-:Y:S01]  /*4450*/  IADD3 R12, P3, R13, UR10, RZ ;  /* 0x0000000a0d0c7c10 */ /* 0x000fe2000ff7e0ff */
[C---:B--2---:R-:W-:Y:S01]  /*4460*/  IMAD R17, R28.reuse, UR4, R17 ;  /* 0x000000041c117c24 */ /* 0x044fe2000f8e0211 */
[----:B------:R-:W-:Y:S02]  /*4470*/  IADD3 R14, P4, R15, UR10, RZ ;  /* 0x0000000a0f0e7c10 */ /* 0x000fe4000ff9e0ff */
[----:B------:R-:W-:Y:S01]  /*4480*/  LEA.HI.X.SX32 R13, R13, UR11, 0x1, P3 ;  /* 0x0000000b0d0d7c11 */ /* 0x000fe200098f0eff */
[----:B----4-:R-:W-:Y:S01]  /*4490*/  IMAD R19, R28, UR4, R19 ;  /* 0x000000041c137c24 */ /* 0x010fe2000f8e0213 */
[----:B------:R-:W-:Y:S02]  /*44a0*/  IADD3 R16, P5, R17, UR10, RZ ;  /* 0x0000000a11107c10 */ /* 0x000fe4000ffbe0ff */
[----:B------:R-:W-:Y:S01]  /*44b0*/  LEA.HI.X.SX32 R15, R15, UR11, 0x1, P4 ;  /* 0x0000000b0f0f7c11 */ /* 0x000fe2000a0f0eff */
[----:B------:R0:W-:Y:S01]  /*44c0*/  STG.E.U8 desc[UR6][R12.64], R20 ;  /* 0x000000140c007986 */ /* 0x0001e2000c101106 */
[----:B------:R-:W-:-:S02]  /*44d0*/  IADD3 R18, P6, R19, UR10, RZ ;  /* 0x0000000a13127c10 */ /* 0x000fc4000ffde0ff */
[----:B------:R-:W-:Y:S01]  /*44e0*/  LEA.HI.X.SX32 R17, R17, UR11, 0x1, P5 ;  /* 0x0000000b11117c11 */ /* 0x000fe2000a8f0eff */
[----:B------:R0:W-:Y:S01]  /*44f0*/  STG.E.U8 desc[UR6][R14.64], R20 ;  /* 0x000000140e007986 */ /* 0x0001e2000c101106 */
[----:B------:R-:W-:Y:S02]  /*4500*/  LEA.HI.X.SX32 R19, R19, UR11, 0x1, P6 ;  /* 0x0000000b13137c11 */ /* 0x000fe4000b0f0eff */
[----:B------:R-:W-:Y:S01]  /*4510*/  ISETP.GE.AND P3, PT, R0, R23, PT ;  /* 0x000000170000720c */ /* 0x000fe20003f66270 */
[----:B------:R0:W-:Y:S04]  /*4520*/  STG.E.U8 desc[UR6][R16.64], R20 ;  /* 0x0000001410007986 */ /* 0x0001e8000c101106 */
[----:B------:R0:W-:Y:S08]  /*4530*/  STG.E.U8 desc[UR6][R18.64], R20 ;  /* 0x0000001412007986 */ /* 0x0001f0000c101106 */
[----:B------:R-:W-:Y:S05]  /*4540*/  @!P3 BRA `(.L_x_309) ;  /* 0xfffffffc0094b947 */ /* 0x000fea000383ffff */
.L_x_308:
[----:B------:R-:W-:Y:S05]  /*4550*/  BSYNC B1 ;  /* 0x0000000000017941 */ /* 0x000fea0003800000 */
.L_x_307:
[----:B0-2-4-:R-:W-:Y:S01]  /*4560*/  IMAD.IADD R12, R21, 0x1, -R0 ;  /* 0x00000001150c7824 */ /* 0x015fe200078e0a00 */
[----:B------:R-:W-:Y:S04]  /*4570*/  BSSY B1, `(.L_x_310) ;  /* 0x0000014000017945 */ /* 0x000fe80003800000 */
[----:B------:R-:W-:-:S13]  /*4580*/  ISETP.GT.AND P3, PT, R12, 0x20, PT ;  /* 0x000000200c00780c */ /* 0x000fda0003f64270 */
[----:B------:R-:W-:Y:S05]  /*4590*/  @!P3 BRA `(.L_x_311) ;  /* 0x000000000044b947 */ /* 0x000fea0003800000 */
[----:B------:R-:W-:Y:S01]  /*45a0*/  IADD3 R12, R5, R0, RZ ;  /* 0x00000000050c7210 */ /* 0x000fe20007ffe0ff */
[----:B------:R-:W-:Y:S01]  /*45b0*/  ULDC UR9, c[0x0][0x21c] ;  /* 0x0000870000097ab9 */ /* 0x000fe20000000800 */
[----:B------:R-:W-:Y:S01]  /*45c0*/  ULDC.64 UR12, c[0x0][0x230] ;  /* 0x00008c00000c7ab9 */ /* 0x000fe20000000a00 */
[----:B------:R-:W-:Y:S01]  /*45d0*/  HFMA2.MMA R17, -RZ, RZ, 0, 5.9604644775390625e-08 ;  /* 0x00000001ff117435 */ /* 0x000fe200000001ff */
[----:B------:R-:W-:Y:S02]  /*45e0*/  VIADD R0, R0, 0x40 ;  /* 0x0000004000007836 */ /* 0x000fe40000000000 */
[----:B------:R-:W-:-:S05]  /*45f0*/  IMAD R16, R12, 0x4, R11 ;  /* 0x000000040c107824 */ /* 0x000fca00078e020b */
[----:B------:R-:W0:Y:S04]  /*4600*/  LDS R13, [R16] ;  /* 0x00000000100d7984 */ /* 0x000e280000000800 */
[----:B------:R-:W1:Y:S01]  /*4610*/  LDS R15, [R16+0x80] ;  /* 0x00008000100f7984 */ /* 0x000e620000000800 */
[C---:B0-----:R-:W-:Y:S02]  /*4620*/  IMAD R13, R28.reuse, UR9, R13 ;  /* 0x000000091c0d7c24 */ /* 0x041fe4000f8e020d */
[----:B-1----:R-:W-:-:S03]  /*4630*/  IMAD R15, R28, UR9, R15 ;  /* 0x000000091c0f7c24 */ /* 0x002fc6000f8e020f */
[----:B------:R-:W-:Y:S02]  /*4640*/  IADD3 R12, P0, R13, UR12, RZ ;  /* 0x0000000c0d0c7c10 */ /* 0x000fe4000ff1e0ff */
[----:B------:R-:W-:Y:S02]  /*4650*/  IADD3 R14, P3, R15, UR12, RZ ;  /* 0x0000000c0f0e7c10 */ /* 0x000fe4000ff7e0ff */
[----:B------:R-:W-:Y:S02]  /*4660*/  LEA.HI.X.SX32 R13, R13, UR13, 0x1, P0 ;  /* 0x0000000d0d0d7c11 */ /* 0x000fe400080f0eff */
[----:B------:R-:W-:Y:S02]  /*4670*/  LEA.HI.X.SX32 R15, R15, UR13, 0x1, P3 ;  /* 0x0000000d0f0f7c11 */ /* 0x000fe400098f0eff */
[----:B------:R-:W-:Y:S01]  /*4680*/  PLOP3.LUT P0, PT, PT, PT, PT, 0x8, 0x0 ;  /* 0x000000000000781c */ /* 0x000fe20003f0e170 */
[----:B------:R0:W-:Y:S04]  /*4690*/  STG.E.U8 desc[UR6][R12.64], R17 ;  /* 0x000000110c007986 */ /* 0x0001e8000c101106 */
[----:B------:R0:W-:Y:S08]  /*46a0*/  STG.E.U8 desc[UR6][R14.64], R17 ;  /* 0x000000110e007986 */ /* 0x0001f0000c101106 */
.L_x_311:
[----:B------:R-:W-:Y:S05]  /*46b0*/  BSYNC B1 ;  /* 0x0000000000017941 */ /* 0x000fea0003800000 */
.L_x_310:
[----:B------:R-:W-:-:S13]  /*46c0*/  ISETP.LT.OR P0, PT, R0, R21, P0 ;  /* 0x000000150000720c */ /* 0x000fda0000701670 */
[----:B------:R-:W-:Y:S05]  /*46d0*/  @!P0 BRA `(.L_x_306) ;  /* 0x0000000000288947 */ /* 0x000fea0003800000 */
[----:B------:R-:W-:Y:S01]  /*46e0*/  IADD3 R0, R5, R0, RZ ;  /* 0x0000000005007210 */ /* 0x000fe20007ffe0ff */
[----:B------:R-:W-:Y:S01]  /*46f0*/  ULDC UR9, c[0x0][0x21c] ;  /* 0x0000870000097ab9 */ /* 0x000fe20000000800 */
[----:B------:R-:W-:Y:S01]  /*4700*/  ULDC.64 UR12, c[0x0][0x230] ;  /* 0x00008c00000c7ab9 */ /* 0x000fe20000000a00 */
[----:B0-----:R-:W-:Y:S02]  /*4710*/  HFMA2.MMA R14, -RZ, RZ, 0, 5.9604644775390625e-08 ;  /* 0x00000001ff0e7435 */ /* 0x001fe400000001ff */
[----:B------:R-:W-:-:S05]  /*4720*/  IMAD R0, R0, 0x4, R11 ;  /* 0x0000000400007824 */ /* 0x000fca00078e020b */
[----:B------:R-:W0:Y:S02]  /*4730*/  LDS R13, [R0] ;  /* 0x00000000000d7984 */ /* 0x000e240000000800 */
[----:B0-----:R-:W-:-:S05]  /*4740*/  IMAD R13, R28, UR9, R13 ;  /* 0x000000091c0d7c24 */ /* 0x001fca000f8e020d */
[----:B------:R-:W-:-:S04]  /*4750*/  IADD3 R12, P0, R13, UR12, RZ ;  /* 0x0000000c0d0c7c10 */ /* 0x000fc8000ff1e0ff */
[----:B------:R-:W-:-:S05]  /*4760*/  LEA.HI.X.SX32 R13, R13, UR13, 0x1, P0 ;  /* 0x0000000d0d0d7c11 */ /* 0x000fca00080f0eff */
[----:B------:R0:W-:Y:S04]  /*4770*/  STG.E.U8 desc[UR6][R12.64], R14 ;  /* 0x0000000e0c007986 */ /* 0x0001e8000c101106 */
.L_x_306:
[----:B------:R-:W-:Y:S05]  /*4780*/  BSYNC B0 ;  /* 0x0000000000007941 */ /* 0x000fea0003800000 */
.L_x_305:
[----:B------:R-:W-:Y:S04]  /*4790*/  BSSY B0, `(.L_x_312) ;  /* 0x0000048000007945 */ /* 0x000fe80003800000 */
[----:B------:R-:W-:Y:S05]  /*47a0*/  @P2 BRA `(.L_x_313) ;  /* 0x0000000400182947 */ /* 0x000fea0003800000 */
[----:B------:R-:W1:Y:S01]  /*47b0*/  LDC R23, c[0x0][0x21c] ;  /* 0x00008700ff177b82 */ /* 0x000e620000000800 */
[----:B------:R-:W-:Y:S01]  /*47c0*/  BSSY B1, `(.L_x_314) ;  /* 0x0000027000017945 */ /* 0x000fe20003800000 */
[----:B------:R-:W-:Y:S01]  /*47d0*/  PLOP3.LUT P0, PT, PT, PT, PT, 0x80, 0x0 ;  /* 0x000000000000781c */ /* 0x000fe20003f0f070 */
[----:B-1-3--:R-:W-:-:S05]  /*47e0*/  IMAD.IADD R0, R23, 0x1, -R8 ;  /* 0x0000000117007824 */ /* 0x00afca00078e0a08 */
[----:B------:R-:W-:Y:S02]  /*47f0*/  ISETP.GT.AND P2, PT, R0, 0x60, PT ;  /* 0x000000600000780c */ /* 0x000fe40003f44270 */
[----:B------:R-:W-:-:S11]  /*4800*/  MOV R0, R8 ;  /* 0x0000000800007202 */ /* 0x000fd60000000f00 */
[----:B------:R-:W-:Y:S05]  /*4810*/  @!P2 BRA `(.L_x_315) ;  /* 0x000000000084a947 */ /* 0x000fea0003800000 */
[----:B0-2-4-:R-:W0:Y:S01]  /*4820*/  LDC.64 R12, c[0x0][0x228] ;  /* 0x00008a00ff0c7b82 */ /* 0x015e220000000a00 */
[----:B------:R-:W-:Y:S01]  /*4830*/  PLOP3.LUT P0, PT, PT, PT, PT, 0x8, 0x0 ;  /* 0x000000000000781c */ /* 0x000fe20003f0e170 */
[----:B------:R-:W-:-:S12]  /*4840*/  VIADD R25, R23, 0xffffffa0 ;  /* 0xffffffa017197836 */ /* 0x000fd80000000000 */
.L_x_316:
[C---:B-1----:R-:W-:Y:S01]  /*4850*/  IADD3 R14, R0.reuse, 0x20, RZ ;  /* 0x00000020000e7810 */ /* 0x042fe20007ffe0ff */
[C---:B------:R-:W-:Y:S01]  /*4860*/  VIADD R16, R0.reuse, 0x40 ;  /* 0x0000004000107836 */ /* 0x040fe20000000000 */
[----:B------:R-:W-:Y:S01]  /*4870*/  IADD3 R18, R0, 0x60, RZ ;  /* 0x0000006000127810 */ /* 0x000fe20007ffe0ff */
[CC--:B------:R-:W-:Y:S02]  /*4880*/  IMAD R15, R4.reuse, R23.reuse, R0 ;  /* 0x00000017040f7224 */ /* 0x0c0fe400078e0200 */
[CC--:B------:R-:W-:Y:S02]  /*4890*/  IMAD R17, R4.reuse, R23.reuse, R14 ;  /* 0x0000001704117224 */ /* 0x0c0fe400078e020e */
[CC--:B------:R-:W-:Y:S02]  /*48a0*/  IMAD R19, R4.reuse, R23.reuse, R16 ;  /* 0x0000001704137224 */ /* 0x0c0fe400078e0210 */
[----:B------:R-:W-:Y:S01]  /*48b0*/  IMAD R21, R4, R23, R18 ;  /* 0x0000001704157224 */ /* 0x000fe200078e0212 */
[----:B------:R-:W-:Y:S01]  /*48c0*/  LEA R31, R17, R6, 0x1 ;  /* 0x00000006111f7211 */ /* 0x000fe200078e08ff */
[----:B------:R-:W-:-:S02]  /*48d0*/  IMAD R29, R15, 0x2, R6 ;  /* 0x000000020f1d7824 */ /* 0x000fc400078e0206 */
[----:B------:R-:W-:Y:S01]  /*48e0*/  IMAD R33, R19, 0x2, R6 ;  /* 0x0000000213217824 */ /* 0x000fe200078e0206 */
[----:B------:R-:W-:Y:S01]  /*48f0*/  LEA R22, R21, R6, 0x1 ;  /* 0x0000000615167211 */ /* 0x000fe200078e08ff */
[CC--:B------:R-:W-:Y:S01]  /*4900*/  IMAD R15, R28.reuse, R23.reuse, R0 ;  /* 0x000000171c0f7224 */ /* 0x0c0fe200078e0200 */
[----:B------:R-:W-:Y:S01]  /*4910*/  LDS.U16 R31, [R31] ;  /* 0x000000001f1f7984 */ /* 0x000fe20000000400 */
[CC--:B------:R-:W-:Y:S02]  /*4920*/  IMAD R17, R28.reuse, R23.reuse, R14 ;  /* 0x000000171c117224 */ /* 0x0c0fe400078e020e */
[CC--:B------:R-:W-:Y:S01]  /*4930*/  IMAD R19, R28.reuse, R23.reuse, R16 ;  /* 0x000000171c137224 */ /* 0x0c0fe200078e0210 */
[----:B------:R-:W1:Y:S01]  /*4940*/  LDS.U16 R29, [R29] ;  /* 0x000000001d1d7984 */ /* 0x000e620000000400 */
[----:B------:R-:W-:Y:S02]  /*4950*/  IMAD R21, R28, R23, R18 ;  /* 0x000000171c157224 */ /* 0x000fe400078e0212 */
[--C-:B0-----:R-:W-:Y:S01]  /*4960*/  IMAD.WIDE R14, R15, 0x2, R12.reuse ;  /* 0x000000020f0e7825 */ /* 0x101fe200078e020c */
[----:B------:R-:W0:Y:S03]  /*4970*/  LDS.U16 R33, [R33] ;  /* 0x0000000021217984 */ /* 0x000e260000000400 */
[--C-:B------:R-:W-:Y:S01]  /*4980*/  IMAD.WIDE R16, R17, 0x2, R12.reuse ;  /* 0x0000000211107825 */ /* 0x100fe200078e020c */
[----:B------:R-:W2:Y:S03]  /*4990*/  LDS.U16 R35, [R22] ;  /* 0x0000000016237984 */ /* 0x000ea60000000400 */
[----:B------:R-:W-:-:S04]  /*49a0*/  IMAD.WIDE R18, R19, 0x2, R12 ;  /* 0x0000000213127825 */ /* 0x000fc800078e020c */
[----:B------:R-:W-:-:S04]  /*49b0*/  IMAD.WIDE R20, R21, 0x2, R12 ;  /* 0x0000000215147825 */ /* 0x000fc800078e020c */
[----:B------:R-:W-:-:S05]  /*49c0*/  VIADD R0, R0, 0x80 ;  /* 0x0000008000007836 */ /* 0x000fca0000000000 */
[----:B------:R-:W-:Y:S01]  /*49d0*/  ISETP.GE.AND P2, PT, R0, R25, PT ;  /* 0x000000190000720c */ /* 0x000fe20003f46270 */
[----:B-1----:R1:W-:Y:S04]  /*49e0*/  STG.E.U16 desc[UR6][R14.64], R29 ;  /* 0x0000001d0e007986 */ /* 0x0023e8000c101506 */
[----:B------:R1:W-:Y:S04]  /*49f0*/  STG.E.U16 desc[UR6][R16.64], R31 ;  /* 0x0000001f10007986 */ /* 0x0003e8000c101506 */
[----:B0-----:R1:W-:Y:S04]  /*4a00*/  STG.E.U16 desc[UR6][R18.64], R33 ;  /* 0x0000002112007986 */ /* 0x0013e8000c101506 */
[----:B--2---:R1:W-:Y:S01]  /*4a10*/  STG.E.U16 desc[UR6][R20.64], R35 ;  /* 0x0000002314007986 */ /* 0x0043e2000c101506 */
[----:B------:R-:W-:Y:S05]  /*4a20*/  @!P2 BRA `(.L_x_316) ;  /* 0xfffffffc0088a947 */ /* 0x000fea000383ffff */
.L_x_315:
[----:B------:R-:W-:Y:S05]  /*4a30*/  BSYNC B1 ;  /* 0x0000000000017941 */ /* 0x000fea0003800000 */
.L_x_314:
[----:B0-2-4-:R-:W-:Y:S01]  /*4a40*/  IADD3 R12, -R0, R23, RZ ;  /* 0x00000017000c7210 */ /* 0x015fe20007ffe1ff */
[----:B------:R-:W-:Y:S03]  /*4a50*/  BSSY B1, `(.L_x_317) ;  /* 0x0000013000017945 */ /* 0x000fe60003800000 */
        /* <DEDUP_REMOVED lines=10> */
[----:B------:R-:W-:Y:S01]  /*4b00*/  IMAD R15, R28, R23, R0 ;  /* 0x000000171c0f7224 */ /* 0x000fe200078e0200 */
[----:B------:R-:W-:Y:S01]  /*4b10*/  IADD3 R0, R0, 0x40, RZ ;  /* 0x0000004000007810 */ /* 0x000fe20007ffe0ff */
[----:B------:R-:W1:Y:S04]  /*4b20*/  LDS.U16 R17, [R16] ;  /* 0x0000000010117984 */ /* 0x000e680000000400 */
[----:B------:R-:W2:Y:S01]  /*4b30*/  LDS.U16 R21, [R18] ;  /* 0x0000000012157984 */ /* 0x000ea20000000400 */
[----:B0-----:R-:W-:-:S04]  /*4b40*/  IMAD.WIDE R14, R15, 0x2, R12 ;  /* 0x000000020f0e7825 */ /* 0x001fc800078e020c */
[----:B------:R-:W-:Y:S01]  /*4b50*/  IMAD.WIDE R12, R19, 0x2, R12 ;  /* 0x00000002130c7825 */ /* 0x000fe200078e020c */
[----:B-1----:R0:W-:Y:S04]  /*4b60*/  STG.E.U16 desc[UR6][R14.64], R17 ;  /* 0x000000110e007986 */ /* 0x0021e8000c101506 */
[----:B--2---:R0:W-:Y:S02]  /*4b70*/  STG.E.U16 desc[UR6][R12.64], R21 ;  /* 0x000000150c007986 */ /* 0x0041e4000c101506 */
.L_x_318:
[----:B------:R-:W-:Y:S05]  /*4b80*/  BSYNC B1 ;  /* 0x0000000000017941 */ /* 0x000fea0003800000 */
.L_x_317:
        /* <DEDUP_REMOVED lines=8> */
.L_x_313:
[----:B------:R-:W-:Y:S05]  /*4c10*/  BSYNC B0 ;  /* 0x0000000000007941 */ /* 0x000fea0003800000 */
.L_x_312:
[----:B------:R5:W-:Y:S06]  /*4c20*/  MEMBAR.SC.CTA ;  /* 0x0000000000007992 */ /* 0x000bec0000000000 */
[----:B-----5:R-:W-:Y:S01]  /*4c30*/  NOP ;  /* 0x0000000000007918 */ /* 0x020fe20000000000 */
[----:B------:R-:W-:Y:S05]  /*4c40*/  @!P1 BRA `(.L_x_319) ;  /* 0xffffffb400cc9947 */ /* 0x000fea000383ffff */
[----:B------:R-:W-:Y:S05]  /*4c50*/  EXIT ;  /* 0x000000000000794d */ /* 0x000fea0003800000 */
        .weak           $__internal_3_$__cuda_sm20_div_rn_f64_full
        .type           $__internal_3_$__cuda_sm20_div_rn_f64_full,@function
        .size           $__internal_3_$__cuda_sm20_div_rn_f64_full,($__internal_4_$__cuda_sm20_rcp_rn_f32_slowpath - $__internal_3_$__cuda_sm20_div_rn_f64_full)
$__internal_3_$__cuda_sm20_div_rn_f64_full:
        /* <DEDUP_REMOVED lines=12> */
[----:B------:R-:W0:Y:S01]  /*4d20*/  MUFU.RCP64H R19, R13 ;  /* 0x0000000d00137308 */ /* 0x000e220000001800 */
[C---:B------:R-:W-:Y:S02]  /*4d30*/  ISETP.GE.U32.AND P4, PT, R32.reuse, R35, PT ;  /* 0x000000232000720c */ /* 0x040fe40003f86070 */
[----:B------:R-:W-:Y:S02]  /*4d40*/  @!P5 ISETP.GE.U32.AND P6, PT, R32, R21, PT ;  /* 0x000000152000d20c */ /* 0x000fe40003fc6070 */
[----:B------:R-:W-:Y:S02]  /*4d50*/  @!P0 LOP3.LUT R35, R13, 0x7ff00000, RZ, 0xc0, !PT ;  /* 0x7ff000000d238812 */ /* 0x000fe400078ec0ff */
[----:B------:R-:W-:-:S04]  /*4d60*/  @!P5 SEL R21, R33, 0x63400000, !P6 ;  /* 0x634000002115d807 */ /* 0x000fc80007000000 */
[----:B------:R-:W-:-:S04]  /*4d70*/  @!P5 LOP3.LUT R24, R21, 0x80000000, R17, 0xf8, !PT ;  /* 0x800000001518d812 */ /* 0x000fc800078ef811 */
[----:B------:R-:W-:Y:S01]  /*4d80*/  @!P5 LOP3.LUT R25, R24, 0x100000, RZ, 0xfc, !PT ;  /* 0x001000001819d812 */ /* 0x000fe200078efcff */
[----:B0-----:R-:W-:Y:S01]  /*4d90*/  DFMA R22, R18, -R12, 1 ;  /* 0x3ff000001216742b */ /* 0x001fe2000000080c */
[----:B------:R-:W-:-:S07]  /*4da0*/  @!P5 MOV R24, RZ ;  /* 0x000000ff0018d202 */ /* 0x000fce0000000f00 */
        /* <DEDUP_REMOVED lines=45> */
.L_x_321:
        /* <DEDUP_REMOVED lines=16> */
.L_x_324:
[----:B------:R-:W-:Y:S01]  /*5180*/  LOP3.LUT R21, R15, 0x80000, RZ, 0xfc, !PT ;  /* 0x000800000f157812 */ /* 0x000fe200078efcff */
[----:B------:R-:W-:Y:S01]  /*5190*/  IMAD.MOV.U32 R20, RZ, RZ, R14 ;  /* 0x000000ffff147224 */ /* 0x000fe200078e000e */
[----:B------:R-:W-:Y:S06]  /*51a0*/  BRA `(.L_x_322) ;  /* 0x0000000000087947 */ /* 0x000fec0003800000 */
.L_x_323:
[----:B------:R-:W-:Y:S02]  /*51b0*/  LOP3.LUT R21, R17, 0x80000, RZ, 0xfc, !PT ;  /* 0x0008000011157812 */ /* 0x000fe400078efcff */
[----:B------:R-:W-:-:S07]  /*51c0*/  MOV R20, R16 ;  /* 0x0000001000147202 */ /* 0x000fce0000000f00 */
.L_x_322:
[----:B------:R-:W-:Y:S05]  /*51d0*/  BSYNC B2 ;  /* 0x0000000000027941 */ /* 0x000fea0003800000 */
.L_x_320:
[----:B------:R-:W-:Y:S01]  /*51e0*/  HFMA2.MMA R13, -RZ, RZ, 0, 0 ;  /* 0x00000000ff0d7435 */ /* 0x000fe200000001ff */
[----:B------:R-:W-:-:S05]  /*51f0*/  IMAD.MOV.U32 R12, RZ, RZ, R0 ;  /* 0x000000ffff0c7224 */ /* 0x000fca00078e0000 */
[----:B------:R-:W-:Y:S05]  /*5200*/  RET.REL.NODEC R12 `(_ZN18transformer_engine43fused_score_for_moe_aux_loss_forward_kernelI13__nv_bfloat16EEvPKT_iiiiPS2_PbS5_) ;  /* 0xffffffac0c7c7950 */ /* 0x000fea0003c3ffff */
        .weak           $__internal_4_$__cuda_sm20_rcp_rn_f32_slowpath
        .type           $__internal_4_$__cuda_sm20_rcp_rn_f32_slowpath,@function
        .size           $__internal_4_$__cuda_sm20_rcp_rn_f32_slowpath,($__internal_5_$__cuda_sm3x_div_rn_noftz_f32_slowpath - $__internal_4_$__cuda_sm20_rcp_rn_f32_slowpath)
$__internal_4_$__cuda_sm20_rcp_rn_f32_slowpath:
[----:B------:R-:W-:Y:S01]  /*5210*/  IMAD.SHL.U32 R0, R17, 0x2, RZ ;  /* 0x0000000211007824 */ /* 0x000fe200078e00ff */
[----:B------:R-:W-:Y:S04]  /*5220*/  BSSY B2, `(.L_x_325) ;  /* 0x0000031000027945 */ /* 0x000fe80003800000 */
[----:B------:R-:W-:Y:S02]  /*5230*/  SHF.R.U32.HI R19, RZ, 0x18, R0 ;  /* 0x00000018ff137819 */ /* 0x000fe40000011600 */
[----:B------:R-:W-:Y:S02]  /*5240*/  MOV R0, R17 ;  /* 0x0000001100007202 */ /* 0x000fe40000000f00 */
[----:B------:R-:W-:-:S13]  /*5250*/  ISETP.NE.U32.AND P0, PT, R19, RZ, PT ;  /* 0x000000ff1300720c */ /* 0x000fda0003f05070 */
[----:B------:R-:W-:Y:S05]  /*5260*/  @P0 BRA `(.L_x_326) ;  /* 0x0000000000280947 */ /* 0x000fea0003800000 */
[----:B------:R-:W-:-:S05]  /*5270*/  IMAD.SHL.U32 R12, R0, 0x2, RZ ;  /* 0x00000002000c7824 */ /* 0x000fca00078e00ff */
[----:B------:R-:W-:-:S13]  /*5280*/  ISETP.NE.AND P0, PT, R12, RZ, PT ;  /* 0x000000ff0c00720c */ /* 0x000fda0003f05270 */
[----:B------:R-:W-:Y:S01]  /*5290*/  @P0 FFMA R17, R0, 1.84467440737095516160e+19, RZ ;  /* 0x5f80000000110823 */ /* 0x000fe200000000ff */
[----:B------:R-:W-:Y:S08]  /*52a0*/  @!P0 MUFU.RCP R15, R0 ;  /* 0x00000000000f8308 */ /* 0x000ff00000001000 */
[----:B------:R-:W0:Y:S02]  /*52b0*/  @P0 MUFU.RCP R12, R17 ;  /* 0x00000011000c0308 */ /* 0x000e240000001000 */
[----:B0-----:R-:W-:-:S04]  /*52c0*/  @P0 FFMA R18, R17, R12, -1 ;  /* 0xbf80000011120423 */ /* 0x001fc8000000000c */
[----:B------:R-:W-:-:S04]  /*52d0*/  @P0 FADD.FTZ R19, -R18, -RZ ;  /* 0x800000ff12130221 */ /* 0x000fc80000010100 */
[----:B------:R-:W-:-:S04]  /*52e0*/  @P0 FFMA R12, R12, R19, R12 ;  /* 0x000000130c0c0223 */ /* 0x000fc8000000000c */
[----:B------:R-:W-:Y:S01]  /*52f0*/  @P0 FFMA R15, R12, 1.84467440737095516160e+19, RZ ;  /* 0x5f8000000c0f0823 */ /* 0x000fe200000000ff */
[----:B------:R-:W-:Y:S06]  /*5300*/  BRA `(.L_x_327) ;  /* 0x0000000000887947 */ /* 0x000fec0003800000 */
.L_x_326:
[----:B------:R-:W-:-:S04]  /*5310*/  IADD3 R21, R19, -0xfd, RZ ;  /* 0xffffff0313157810 */ /* 0x000fc80007ffe0ff */
[----:B------:R-:W-:-:S13]  /*5320*/  ISETP.GT.U32.AND P0, PT, R21, 0x1, PT ;  /* 0x000000011500780c */ /* 0x000fda0003f04070 */
[----:B------:R-:W-:Y:S05]  /*5330*/  @P0 BRA `(.L_x_328) ;  /* 0x0000000000780947 */ /* 0x000fea0003800000 */
[----:B------:R-:W-:Y:S01]  /*5340*/  LOP3.LUT R12, R0, 0x7fffff, RZ, 0xc0, !PT ;  /* 0x007fffff000c7812 */ /* 0x000fe200078ec0ff */
[----:B------:R-:W-:-:S03]  /*5350*/  IMAD.MOV.U32 R20, RZ, RZ, 0x3 ;  /* 0x00000003ff147424 */ /* 0x000fc600078e00ff */
[----:B------:R-:W-:Y:S02]  /*5360*/  LOP3.LUT R12, R12, 0x3f800000, RZ, 0xfc, !PT ;  /* 0x3f8000000c0c7812 */ /* 0x000fe400078efcff */
[----:B------:R-:W-:Y:S02]  /*5370*/  SHF.L.U32 R20, R20, R21, RZ ;  /* 0x0000001514147219 */ /* 0x000fe400000006ff */
[----:B------:R-:W0:Y:S02]  /*5380*/  MUFU.RCP R15, R12 ;  /* 0x0000000c000f7308 */ /* 0x000e240000001000 */
[----:B0-----:R-:W-:-:S04]  /*5390*/  FFMA R17, R12, R15, -1 ;  /* 0xbf8000000c117423 */ /* 0x001fc8000000000f */
[----:B------:R-:W-:-:S04]  /*53a0*/  FADD.FTZ R18, -R17, -RZ ;  /* 0x800000ff11127221 */ /* 0x000fc80000010100 */
[CCC-:B------:R-:W-:Y:S01]  /*53b0*/  FFMA.RM R17, R15.reuse, R18.reuse, R15.reuse ;  /* 0x000000120f117223 */ /* 0x1c0fe2000000400f */
[----:B------:R-:W-:-:S04]  /*53c0*/  FFMA.RP R18, R15, R18, R15 ;  /* 0x000000120f127223 */ /* 0x000fc8000000800f */
[C---:B------:R-:W-:Y:S02]  /*53d0*/  LOP3.LUT R15, R17.reuse, 0x7fffff, RZ, 0xc0, !PT ;  /* 0x007fffff110f7812 */ /* 0x040fe400078ec0ff */
[----:B------:R-:W-:Y:S02]  /*53e0*/  FSETP.NEU.FTZ.AND P0, PT, R17, R18, PT ;  /* 0x000000121100720b */ /* 0x000fe40003f1d000 */
[----:B------:R-:W-:Y:S02]  /*53f0*/  LOP3.LUT R15, R15, 0x800000, RZ, 0xfc, !PT ;  /* 0x008000000f0f7812 */ /* 0x000fe400078efcff */
[----:B------:R-:W-:Y:S02]  /*5400*/  SEL R17, RZ, 0xffffffff, !P0 ;  /* 0xffffffffff117807 */ /* 0x000fe40004000000 */
[----:B------:R-:W-:Y:S02]  /*5410*/  LOP3.LUT R20, R20, R15, RZ, 0xc0, !PT ;  /* 0x0000000f14147212 */ /* 0x000fe400078ec0ff */
[----:B------:R-:W-:-:S02]  /*5420*/  IADD3 R12, -R17, RZ, RZ ;  /* 0x000000ff110c7210 */ /* 0x000fc40007ffe1ff */
[-C--:B------:R-:W-:Y:S02]  /*5430*/  SHF.R.U32.HI R20, RZ, R21.reuse, R20 ;  /* 0x00000015ff147219 */ /* 0x080fe40000011614 */
[----:B------:R-:W-:Y:S02]  /*5440*/  LOP3.LUT P3, RZ, R12, R21, R15, 0xf8, !PT ;  /* 0x000000150cff7212 */ /* 0x000fe4000786f80f */
[C---:B------:R-:W-:Y:S02]  /*5450*/  LOP3.LUT P0, RZ, R20.reuse, 0x1, RZ, 0xc0, !PT ;  /* 0x0000000114ff7812 */ /* 0x040fe4000780c0ff */
[----:B------:R-:W-:-:S04]  /*5460*/  LOP3.LUT P4, RZ, R20, 0x2, RZ, 0xc0, !PT ;  /* 0x0000000214ff7812 */ /* 0x000fc8000788c0ff */
[----:B------:R-:W-:Y:S02]  /*5470*/  PLOP3.LUT P0, PT, P0, P3, P4, 0xe0, 0x0 ;  /* 0x000000000000781c */ /* 0x000fe40000707c40 */
[----:B------:R-:W-:Y:S02]  /*5480*/  LOP3.LUT P3, RZ, R0, 0x7fffff, RZ, 0xc0, !PT ;  /* 0x007fffff00ff7812 */ /* 0x000fe4000786c0ff */
[----:B------:R-:W-:-:S05]  /*5490*/  SEL R12, RZ, 0x1, !P0 ;  /* 0x00000001ff0c7807 */ /* 0x000fca0004000000 */
[----:B------:R-:W-:-:S05]  /*54a0*/  IMAD.MOV R12, RZ, RZ, -R12 ;  /* 0x000000ffff0c7224 */ /* 0x000fca00078e0a0c */
[----:B------:R-:W-:Y:S02]  /*54b0*/  ISETP.GE.AND P0, PT, R12, RZ, PT ;  /* 0x000000ff0c00720c */ /* 0x000fe40003f06270 */
[----:B------:R-:W-:-:S04]  /*54c0*/  IADD3 R12, R19, -0xfc, RZ ;  /* 0xffffff04130c7810 */ /* 0x000fc80007ffe0ff */
[----:B------:R-:W-:-:S07]  /*54d0*/  SHF.R.U32.HI R15, RZ, R12, R15 ;  /* 0x0000000cff0f7219 */ /* 0x000fce000001160f */
[----:B------:R-:W-:-:S05]  /*54e0*/  @!P0 VIADD R15, R15, 0x1 ;  /* 0x000000010f0f8836 */ /* 0x000fca0000000000 */
[----:B------:R-:W-:-:S04]  /*54f0*/  @!P3 SHF.L.U32 R15, R15, 0x1, RZ ;  /* 0x000000010f0fb819 */ /* 0x000fc800000006ff */
[----:B------:R-:W-:Y:S01]  /*5500*/  LOP3.LUT R15, R15, 0x80000000, R0, 0xf8, !PT ;  /* 0x800000000f0f7812 */ /* 0x000fe200078ef800 */
[----:B------:R-:W-:Y:S06]  /*5510*/  BRA `(.L_x_327) ;  /* 0x0000000000047947 */ /* 0x000fec0003800000 */
.L_x_328:
[----:B------:R0:W1:Y:S02]  /*5520*/  MUFU.RCP R15, R0 ;  /* 0x00000000000f7308 */ /* 0x0000640000001000 */
.L_x_327:
[----:B------:R-:W-:Y:S05]  /*5530*/  BSYNC B2 ;  /* 0x0000000000027941 */ /* 0x000fea0003800000 */
.L_x_325:
[----:B------:R-:W-:-:S04]  /*5540*/  IMAD.MOV.U32 R17, RZ, RZ, 0x0 ;  /* 0x00000000ff117424 */ /* 0x000fc800078e00ff */
[----:B01----:R-:W-:Y:S05]  /*5550*/  RET.REL.NODEC R16 `(_ZN18transformer_engine43fused_score_for_moe_aux_loss_forward_kernelI13__nv_bfloat16EEvPKT_iiiiPS2_PbS5_) ;  /* 0xffffffa810a87950 */ /* 0x003fea0003c3ffff */
        .weak           $__internal_5_$__cuda_sm3x_div_rn_noftz_f32_slowpath
        .type           $__internal_5_$__cuda_sm3x_div_rn_noftz_f32_slowpath,@function
        .size           $__internal_5_$__cuda_sm3x_div_rn_noftz_f32_slowpath,(.L_x_602 - $__internal_5_$__cuda_sm3x_div_rn_noftz_f32_slowpath)
$__internal_5_$__cuda_sm3x_div_rn_noftz_f32_slowpath:
[--C-:B------:R-:W-:Y:S01]  /*5560*/  SHF.R.U32.HI R17, RZ, 0x17, R13.reuse ;  /* 0x00000017ff117819 */ /* 0x100fe2000001160d */
[----:B------:R-:W-:Y:S01]  /*5570*/  BSSY B2, `(.L_x_329) ;  /* 0x0000064000027945 */ /* 0x000fe20003800000 */
[----:B------:R-:W-:Y:S01]  /*5580*/  SHF.R.U32.HI R16, RZ, 0x17, R0 ;  /* 0x00000017ff107819 */ /* 0x000fe20000011600 */
[----:B------:R-:W-:Y:S01]  /*5590*/  IMAD.MOV.U32 R19, RZ, RZ, R13 ;  /* 0x000000ffff137224 */ /* 0x000fe200078e000d */
[----:B------:R-:W-:Y:S02]  /*55a0*/  LOP3.LUT R17, R17, 0xff, RZ, 0xc0, !PT ;  /* 0x000000ff11117812 */ /* 0x000fe400078ec0ff */
[----:B------:R-:W-:Y:S02]  /*55b0*/  LOP3.LUT R22, R16, 0xff, RZ, 0xc0, !PT ;  /* 0x000000ff10167812 */ /* 0x000fe400078ec0ff */
[----:B------:R-:W-:Y:S02]  /*55c0*/  IADD3 R21, R17, -0x1, RZ ;  /* 0xffffffff11157810 */ /* 0x000fe40007ffe0ff */
[----:B------:R-:W-:Y:S01]  /*55d0*/  MOV R18, R0 ;  /* 0x0000000000127202 */ /* 0x000fe20000000f00 */
[----:B------:R-:W-:Y:S01]  /*55e0*/  VIADD R20, R22, 0xffffffff ;  /* 0xffffffff16147836 */ /* 0x000fe20000000000 */
[----:B------:R-:W-:-:S04]  /*55f0*/  ISETP.GT.U32.AND P0, PT, R21, 0xfd, PT ;  /* 0x000000fd1500780c */ /* 0x000fc80003f04070 */
[----:B------:R-:W-:-:S13]  /*5600*/  ISETP.GT.U32.OR P0, PT, R20, 0xfd, P0 ;  /* 0x000000fd1400780c */ /* 0x000fda0000704470 */
[----:B------:R-:W-:Y:S01]  /*5610*/  @!P0 MOV R16, RZ ;  /* 0x000000ff00108202 */ /* 0x000fe20000000f00 */
[----:B------:R-:W-:Y:S06]  /*5620*/  @!P0 BRA `(.L_x_330) ;  /* 0x00000000005c8947 */ /* 0x000fec0003800000 */
[----:B------:R-:W-:Y:S02]  /*5630*/  FSETP.GTU.FTZ.AND P4, PT, |R13|, +INF , PT ;  /* 0x7f8000000d00780b */ /* 0x000fe40003f9c200 */
[----:B------:R-:W-:-:S04]  /*5640*/  FSETP.GTU.FTZ.AND P0, PT, |R0|, +INF , PT ;  /* 0x7f8000000000780b */ /* 0x000fc80003f1c200 */
[----:B------:R-:W-:-:S13]  /*5650*/  PLOP3.LUT P0, PT, P0, P4, PT, 0xa8, 0x0 ;  /* 0x000000000000781c */ /* 0x000fda0000709570 */
[----:B------:R-:W-:Y:S05]  /*5660*/  @P0 BRA `(.L_x_331) ;  /* 0x00000004004c0947 */ /* 0x000fea0003800000 */
[----:B------:R-:W-:-:S13]  /*5670*/  LOP3.LUT P0, RZ, R19, 0x7fffffff, R18, 0xc8, !PT ;  /* 0x7fffffff13ff7812 */ /* 0x000fda000780c812 */
[----:B------:R-:W-:Y:S05]  /*5680*/  @!P0 BRA `(.L_x_332) ;  /* 0x00000004003c8947 */ /* 0x000fea0003800000 */
[C---:B------:R-:W-:Y:S02]  /*5690*/  FSETP.NEU.FTZ.AND P4, PT, |R0|.reuse, +INF , PT ;  /* 0x7f8000000000780b */ /* 0x040fe40003f9d200 */
[----:B------:R-:W-:Y:S02]  /*56a0*/  FSETP.NEU.FTZ.AND P5, PT, |R13|, +INF , PT ;  /* 0x7f8000000d00780b */ /* 0x000fe40003fbd200 */
[----:B------:R-:W-:-:S11]  /*56b0*/  FSETP.NEU.FTZ.AND P0, PT, |R0|, +INF , PT ;  /* 0x7f8000000000780b */ /* 0x000fd60003f1d200 */
[----:B------:R-:W-:Y:S05]  /*56c0*/  @!P5 BRA !P4, `(.L_x_332) ;  /* 0x00000004002cd947 */ /* 0x000fea0006000000 */
[----:B------:R-:W-:-:S04]  /*56d0*/  LOP3.LUT P4, RZ, R18, 0x7fffffff, RZ, 0xc0, !PT ;  /* 0x7fffffff12ff7812 */ /* 0x000fc8000788c0ff */
[----:B------:R-:W-:-:S13]  /*56e0*/  PLOP3.LUT P4, PT, P5, P4, PT, 0x2a, 0x0 ;  /* 0x000000000000781c */ /* 0x000fda0002f88572 */
[----:B------:R-:W-:Y:S05]  /*56f0*/  @P4 BRA `(.L_x_333) ;  /* 0x0000000400184947 */ /* 0x000fea0003800000 */
[----:B------:R-:W-:-:S04]  /*5700*/  LOP3.LUT P4, RZ, R19, 0x7fffffff, RZ, 0xc0, !PT ;  /* 0x7fffffff13ff7812 */ /* 0x000fc8000788c0ff */
[----:B------:R-:W-:-:S13]  /*5710*/  PLOP3.LUT P0, PT, P0, P4, PT, 0x2a, 0x0 ;  /* 0x000000000000781c */ /* 0x000fda0000708572 */
[----:B------:R-:W-:Y:S05]  /*5720*/  @P0 BRA `(.L_x_334) ;  /* 0x0000000400000947 */ /* 0x000fea0003800000 */
[----:B------:R-:W-:Y:S02]  /*5730*/  ISETP.GE.AND P0, PT, R20, RZ, PT ;  /* 0x000000ff1400720c */ /* 0x000fe40003f06270 */
[----:B------:R-:W-:-:S11]  /*5740*/  ISETP.GE.AND P4, PT, R21, RZ, PT ;  /* 0x000000ff1500720c */ /* 0x000fd60003f86270 */
[----:B------:R-:W-:Y:S01]  /*5750*/  @P0 IMAD.MOV.U32 R16, RZ, RZ, RZ ;  /* 0x000000ffff100224 */ /* 0x000fe200078e00ff */
[----:B------:R-:W-:Y:S01]  /*5760*/  @!P0 MOV R16, 0xffffffc0 ;  /* 0xffffffc000108802 */ /* 0x000fe20000000f00 */
[----:B------:R-:W-:Y:S01]  /*5770*/  @!P0 FFMA R18, R0, 1.84467440737095516160e+19, RZ ;  /* 0x5f80000000128823 */ /* 0x000fe200000000ff */
[----:B------:R-:W-:-:S03]  /*5780*/  @!P4 FFMA R19, R13, 1.84467440737095516160e+19, RZ ;  /* 0x5f8000000d13c823 */ /* 0x000fc600000000ff */
[----:B------:R-:W-:-:S07]  /*5790*/  @!P4 VIADD R16, R16, 0x40 ;  /* 0x000000401010c836 */ /* 0x000fce0000000000 */
.L_x_330:
[----:B------:R-:W-:Y:S01]  /*57a0*/  LEA R0, R17, 0xc0800000, 0x17 ;  /* 0xc080000011007811 */ /* 0x000fe200078eb8ff */
[----:B------:R-:W-:Y:S03]  /*57b0*/  BSSY B3, `(.L_x_335) ;  /* 0x0000036000037945 */ /* 0x000fe60003800000 */
[----:B------:R-:W-:Y:S01]  /*57c0*/  IADD3 R20, -R0, R19, RZ ;  /* 0x0000001300147210 */ /* 0x000fe20007ffe1ff */
[----:B------:R-:W-:-:S03]  /*57d0*/  VIADD R19, R22, 0xffffff81 ;  /* 0xffffff8116137836 */ /* 0x000fc60000000000 */
[----:B------:R-:W0:Y:S01]  /*57e0*/  MUFU.RCP R21, R20 ;  /* 0x0000001400157308 */ /* 0x000e220000001000 */
[----:B------:R-:W-:Y:S01]  /*57f0*/  FADD.FTZ R23, -R20, -RZ ;  /* 0x800000ff14177221 */ /* 0x000fe20000010100 */
[C---:B------:R-:W-:Y:S01]  /*5800*/  IMAD R0, R19.reuse, -0x800000, R18 ;  /* 0xff80000013007824 */ /* 0x040fe200078e0212 */
[----:B------:R-:W-:-:S04]  /*5810*/  IADD3 R19, R19, 0x7f, -R17 ;  /* 0x0000007f13137810 */ /* 0x000fc80007ffe811 */
[----:B------:R-:W-:Y:S01]  /*5820*/  IADD3 R19, R19, R16, RZ ;  /* 0x0000001013137210 */ /* 0x000fe20007ffe0ff */
[----:B0-----:R-:W-:-:S04]  /*5830*/  FFMA R22, R21, R23, 1 ;  /* 0x3f80000015167423 */ /* 0x001fc80000000017 */
[----:B------:R-:W-:-:S04]  /*5840*/  FFMA R25, R21, R22, R21 ;  /* 0x0000001615197223 */ /* 0x000fc80000000015 */
[----:B------:R-:W-:-:S04]  /*5850*/  FFMA R18, R0, R25, RZ ;  /* 0x0000001900127223 */ /* 0x000fc800000000ff */
[----:B------:R-:W-:-:S04]  /*5860*/  FFMA R21, R23, R18, R0 ;  /* 0x0000001217157223 */ /* 0x000fc80000000000 */
[----:B------:R-:W-:-:S04]  /*5870*/  FFMA R22, R25, R21, R18 ;  /* 0x0000001519167223 */ /* 0x000fc80000000012 */
[----:B------:R-:W-:-:S04]  /*5880*/  FFMA R23, R23, R22, R0 ;  /* 0x0000001617177223 */ /* 0x000fc80000000000 */
[----:B------:R-:W-:-:S05]  /*5890*/  FFMA R0, R25, R23, R22 ;  /* 0x0000001719007223 */ /* 0x000fca0000000016 */
[----:B------:R-:W-:-:S04]  /*58a0*/  SHF.R.U32.HI R17, RZ, 0x17, R0 ;  /* 0x00000017ff117819 */ /* 0x000fc80000011600 */
[----:B------:R-:W-:-:S05]  /*58b0*/  LOP3.LUT R17, R17, 0xff, RZ, 0xc0, !PT ;  /* 0x000000ff11117812 */ /* 0x000fca00078ec0ff */
[----:B------:R-:W-:-:S05]  /*58c0*/  IMAD.IADD R20, R17, 0x1, R19 ;  /* 0x0000000111147824 */ /* 0x000fca00078e0213 */
[----:B------:R-:W-:-:S04]  /*58d0*/  IADD3 R16, R20, -0x1, RZ ;  /* 0xffffffff14107810 */ /* 0x000fc80007ffe0ff */
[----:B------:R-:W-:-:S13]  /*58e0*/  ISETP.GE.U32.AND P0, PT, R16, 0xfe, PT ;  /* 0x000000fe1000780c */ /* 0x000fda0003f06070 */
[----:B------:R-:W-:Y:S05]  /*58f0*/  @!P0 BRA `(.L_x_336) ;  /* 0x0000000000808947 */ /* 0x000fea0003800000 */
[----:B------:R-:W-:-:S13]  /*5900*/  ISETP.GT.AND P0, PT, R20, 0xfe, PT ;  /* 0x000000fe1400780c */ /* 0x000fda0003f04270 */
[----:B------:R-:W-:Y:S05]  /*5910*/  @P0 BRA `(.L_x_337) ;  /* 0x00000000006c0947 */ /* 0x000fea0003800000 */
[----:B------:R-:W-:-:S13]  /*5920*/  ISETP.GE.AND P0, PT, R20, 0x1, PT ;  /* 0x000000011400780c */ /* 0x000fda0003f06270 */
[----:B------:R-:W-:Y:S05]  /*5930*/  @P0 BRA `(.L_x_338) ;  /* 0x0000000000740947 */ /* 0x000fea0003800000 */
[----:B------:R-:W-:Y:S02]  /*5940*/  ISETP.GE.AND P0, PT, R20, -0x18, PT ;  /* 0xffffffe81400780c */ /* 0x000fe40003f06270 */
[----:B------:R-:W-:-:S11]  /*5950*/  LOP3.LUT R0, R0, 0x80000000, RZ, 0xc0, !PT ;  /* 0x8000000000007812 */ /* 0x000fd600078ec0ff */
[----:B------:R-:W-:Y:S05]  /*5960*/  @!P0 BRA `(.L_x_338) ;  /* 0x0000000000688947 */ /* 0x000fea0003800000 */
[CCC-:B------:R-:W-:Y:S01]  /*5970*/  FFMA.RZ R16, R25.reuse, R23.reuse, R22.reuse ;  /* 0x0000001719107223 */ /* 0x1c0fe2000000c016 */
[C---:B------:R-:W-:Y:S02]  /*5980*/  VIADD R19, R20.reuse, 0x20 ;  /* 0x0000002014137836 */ /* 0x040fe40000000000 */
[CCC-:B------:R-:W-:Y:S01]  /*5990*/  FFMA.RM R17, R25.reuse, R23.reuse, R22.reuse ;  /* 0x0000001719117223 */ /* 0x1c0fe20000004016 */
[----:B------:R-:W-:Y:S02]  /*59a0*/  ISETP.NE.AND P5, PT, R20, RZ, PT ;  /* 0x000000ff1400720c */ /* 0x000fe40003fa5270 */
[----:B------:R-:W-:Y:S01]  /*59b0*/  LOP3.LUT R18, R16, 0x7fffff, RZ, 0xc0, !PT ;  /* 0x007fffff10127812 */ /* 0x000fe200078ec0ff */
[----:B------:R-:W-:Y:S01]  /*59c0*/  FFMA.RP R16, R25, R23, R22 ;  /* 0x0000001719107223 */ /* 0x000fe20000008016 */
[----:B------:R-:W-:Y:S02]  /*59d0*/  ISETP.NE.AND P4, PT, R20, RZ, PT ;  /* 0x000000ff1400720c */ /* 0x000fe40003f85270 */
[----:B------:R-:W-:-:S02]  /*59e0*/  LOP3.LUT R18, R18, 0x800000, RZ, 0xfc, !PT ;  /* 0x0080000012127812 */ /* 0x000fc400078efcff */
[----:B------:R-:W-:Y:S02]  /*59f0*/  IADD3 R20, -R20, RZ, RZ ;  /* 0x000000ff14147210 */ /* 0x000fe40007ffe1ff */
[----:B------:R-:W-:Y:S02]  /*5a00*/  SHF.L.U32 R19, R18, R19, RZ ;  /* 0x0000001312137219 */ /* 0x000fe400000006ff */
[----:B------:R-:W-:Y:S02]  /*5a10*/  FSETP.NEU.FTZ.AND P0, PT, R16, R17, PT ;  /* 0x000000111000720b */ /* 0x000fe40003f1d000 */
[----:B------:R-:W-:Y:S02]  /*5a20*/  SEL R17, R20, RZ, P5 ;  /* 0x000000ff14117207 */ /* 0x000fe40002800000 */
[----:B------:R-:W-:Y:S02]  /*5a30*/  ISETP.NE.AND P4, PT, R19, RZ, P4 ;  /* 0x000000ff1300720c */ /* 0x000fe40002785270 */
[----:B------:R-:W-:-:S02]  /*5a40*/  SHF.R.U32.HI R17, RZ, R17, R18 ;  /* 0x00000011ff117219 */ /* 0x000fc40000011612 */
[----:B------:R-:W-:Y:S02]  /*5a50*/  PLOP3.LUT P0, PT, P0, P4, PT, 0xa8, 0x0 ;  /* 0x000000000000781c */ /* 0x000fe40000709570 */
[----:B------:R-:W-:Y:S02]  /*5a60*/  SHF.R.U32.HI R19, RZ, 0x1, R17 ;  /* 0x00000001ff137819 */ /* 0x000fe40000011611 */
[----:B------:R-:W-:-:S04]  /*5a70*/  SEL R16, RZ, 0x1, !P0 ;  /* 0x00000001ff107807 */ /* 0x000fc80004000000 */
[----:B------:R-:W-:-:S04]  /*5a80*/  LOP3.LUT R16, R16, 0x1, R19, 0xf8, !PT ;  /* 0x0000000110107812 */ /* 0x000fc800078ef813 */
[----:B------:R-:W-:-:S05]  /*5a90*/  LOP3.LUT R16, R16, R17, RZ, 0xc0, !PT ;  /* 0x0000001110107212 */ /* 0x000fca00078ec0ff */
[----:B------:R-:W-:-:S05]  /*5aa0*/  IMAD.IADD R19, R19, 0x1, R16 ;  /* 0x0000000113137824 */ /* 0x000fca00078e0210 */
[----:B------:R-:W-:Y:S01]  /*5ab0*/  LOP3.LUT R0, R19, R0, RZ, 0xfc, !PT ;  /* 0x0000000013007212 */ /* 0x000fe200078efcff */
[----:B------:R-:W-:Y:S06]  /*5ac0*/  BRA `(.L_x_338) ;  /* 0x0000000000107947 */ /* 0x000fec0003800000 */
.L_x_337:
[----:B------:R-:W-:-:S04]  /*5ad0*/  LOP3.LUT R0, R0, 0x80000000, RZ, 0xc0, !PT ;  /* 0x8000000000007812 */ /* 0x000fc800078ec0ff */
[----:B------:R-:W-:Y:S01]  /*5ae0*/  LOP3.LUT R0, R0, 0x7f800000, RZ, 0xfc, !PT ;  /* 0x7f80000000007812 */ /* 0x000fe200078efcff */
[----:B------:R-:W-:Y:S06]  /*5af0*/  BRA `(.L_x_338) ;  /* 0x0000000000047947 */ /* 0x000fec0003800000 */
.L_x_336:
[----:B------:R-:W-:-:S07]  /*5b00*/  LEA R0, R19, R0, 0x17 ;  /* 0x0000000013007211 */ /* 0x000fce00078eb8ff */
.L_x_338:
[----:B------:R-:W-:Y:S05]  /*5b10*/  BSYNC B3 ;  /* 0x0000000000037941 */ /* 0x000fea0003800000 */
.L_x_335:
[----:B------:R-:W-:Y:S05]  /*5b20*/  BRA `(.L_x_339) ;  /* 0x0000000000207947 */ /* 0x000fea0003800000 */
.L_x_334:
[----:B------:R-:W-:-:S04]  /*5b30*/  LOP3.LUT R0, R19, 0x80000000, R18, 0x48, !PT ;  /* 0x8000000013007812 */ /* 0x000fc800078e4812 */
[----:B------:R-:W-:Y:S01]  /*5b40*/  LOP3.LUT R0, R0, 0x7f800000, RZ, 0xfc, !PT ;  /* 0x7f80000000007812 */ /* 0x000fe200078efcff */
[----:B------:R-:W-:Y:S06]  /*5b50*/  BRA `(.L_x_339) ;  /* 0x0000000000147947 */ /* 0x000fec0003800000 */
.L_x_333:
[----:B------:R-:W-:Y:S01]  /*5b60*/  LOP3.LUT R0, R19, 0x80000000, R18, 0x48, !PT ;  /* 0x8000000013007812 */ /* 0x000fe200078e4812 */
[----:B------:R-:W-:Y:S06]  /*5b70*/  BRA `(.L_x_339) ;  /* 0x00000000000c7947 */ /* 0x000fec0003800000 */
.L_x_332:
[----:B------:R-:W0:Y:S01]  /*5b80*/  MUFU.RSQ R0, -QNAN ;  /* 0xffc0000000007908 */ /* 0x000e220000001400 */
[----:B------:R-:W-:Y:S05]  /*5b90*/  BRA `(.L_x_339) ;  /* 0x0000000000047947 */ /* 0x000fea0003800000 */
.L_x_331:
[----:B------:R-:W-:-:S07]  /*5ba0*/  FADD.FTZ R0, R0, R13 ;  /* 0x0000000d00007221 */ /* 0x000fce0000010000 */
.L_x_339:
[----:B------:R-:W-:Y:S05]  /*5bb0*/  BSYNC B2 ;  /* 0x0000000000027941 */ /* 0x000fea0003800000 */
.L_x_329:
[----:B------:R-:W-:Y:S01]  /*5bc0*/  HFMA2.MMA R17, -RZ, RZ, 0, 0 ;  /* 0x00000000ff117435 */ /* 0x000fe200000001ff */
[----:B------:R-:W-:-:S05]  /*5bd0*/  IMAD.MOV.U32 R16, RZ, RZ, R14 ;  /* 0x000000ffff107224 */ /* 0x000fca00078e000e */
[----:B0-----:R-:W-:Y:S05]  /*5be0*/  RET.REL.NODEC R16 `(_ZN18transformer_engine43fused_score_for_moe_aux_loss_forward_kernelI13__nv_bfloat16EEvPKT_iiiiPS2_PbS5_) ;  /* 0xffffffa410047950 */ /* 0x001fea0003c3ffff */
.L_x_340:
        /* <DEDUP_REMOVED lines=9> */
.L_x_602:


//--------------------- .text._ZN18transformer_engine43fused_score_for_moe_aux_loss_forward_kernelI6__halfEEvPKT_iiiiPS2_PbS5_ --------------------------
	.section	.text._ZN18transformer_engine43fused_score_for_moe_aux_loss_forward_kernelI6__halfEEvPKT_iiiiPS2_PbS5_,"ax",@progbits
	.align	128
        .global         _ZN18transformer_engine43fused_score_for_moe_aux_loss_forward_kernelI6__halfEEvPKT_iiiiPS2_PbS5_
        .type           _ZN18transformer_engine43fused_score_for_moe_aux_loss_forward_kernelI6__halfEEvPKT_iiiiPS2_PbS5_,@function
        .size           _ZN18transformer_engine43fused_score_for_moe_aux_loss_forward_kernelI6__halfEEvPKT_iiiiPS2_PbS5_,(.L_x_605 - _ZN18transformer_engine43fused_score_for_moe_aux_loss_forward_kernelI6__halfEEvPKT_iiiiPS2_PbS5_)
        .other          _ZN18transformer_engine43fused_score_for_moe_aux_loss_forward_kernelI6__halfEEvPKT_iiiiPS2_PbS5_,@"STO_CUDA_ENTRY STV_DEFAULT"
_ZN18transformer_engine43fused_score_for_moe_aux_loss_forward_kernelI6__halfEEvPKT_iiiiPS2_PbS5_:
.text._ZN18transformer_engine43fused_score_for_moe_aux_loss_forward_kernelI6__halfEEvPKT_iiiiPS2_PbS5_:
        /* <DEDUP_REMOVED lines=56> */
.L_x_447:
        /* <DEDUP_REMOVED lines=24> */
.L_x_347:
        /* <DEDUP_REMOVED lines=22> */
.L_x_346:
[----:B------:R-:W-:Y:S05]  /*0660*/  BSYNC B2 ;  /* 0x0000000000027941 */ /* 0x000fea0003800000 */
.L_x_345:
        /* <DEDUP_REMOVED lines=16> */
.L_x_349:
[----:B------:R-:W-:Y:S05]  /*0770*/  BSYNC B2 ;  /* 0x0000000000027941 */ /* 0x000fea0003800000 */
.L_x_348:
        /* <DEDUP_REMOVED lines=8> */
.L_x_344:
        /* <DEDUP_REMOVED lines=9> */
.L_x_353:
        /* <DEDUP_REMOVED lines=31> */
.L_x_352:
[----:B------:R-:W-:Y:S05]  /*0a80*/  BSYNC B2 ;  /* 0x0000000000027941 */ /* 0x000fea0003800000 */
.L_x_351:
        /* <DEDUP_REMOVED lines=22> */
.L_x_355:
[----:B------:R-:W-:Y:S05]  /*0bf0*/  BSYNC B2 ;  /* 0x0000000000027941 */ /* 0x000fea0003800000 */
.L_x_354:
        /* <DEDUP_REMOVED lines=11> */
.L_x_350:
[----:B------:R-:W-:Y:S05]  /*0cb0*/  BSYNC B0 ;  /* 0x0000000000007941 */ /* 0x000fea0003800000 */
.L_x_343:
        /* <DEDUP_REMOVED lines=9> */
.L_x_358:
        /* <DEDUP_REMOVED lines=30> */
.L_x_357:
[----:B------:R-:W-:Y:S05]  /*0f30*/  BSYNC B0 ;  /* 0x0000000000007941 */ /* 0x000fea0003800000 */
.L_x_356:
        /* <DEDUP_REMOVED lines=20> */
.L_x_360:
[----:B------:R-:W-:Y:S05]  /*1080*/  BSYNC B0 ;  /* 0x0000000000007941 */ /* 0x000fea0003800000 */
.L_x_359:
        /* <DEDUP_REMOVED lines=9> */
.L_x_342:
[----:B------:R-:W-:Y:S05]  /*1120*/  BSYNC B1 ;  /* 0x0000000000017941 */ /* 0x000fea0003800000 */
.L_x_341:
        /* <DEDUP_REMOVED lines=11> */
.L_x_368:
[----:B-12---:R-:W-:Y:S01]  /*11e0*/  IMAD R15, R4, UR4, R13 ;  /* 0x00000004040f7c24 */ /* 0x006fe2000f8e020d */
[----:B------:R-:W-:Y:S01]  /*11f0*/  BSSY B1, `(.L_x_365) ;  /* 0x000001c000017945 */ /* 0x000fe20003800000 */
[----:B0-----:R-:W-:Y:S02]  /*1200*/  IMAD.MOV.U32 R17, RZ, RZ, 0x437c0000 ;  /* 0x437c0000ff117424 */ /* 0x001fe400078e00ff */
[----:B------:R-:W-:Y:S01]  /*1210*/  VIADD R13, R13, 0x20 ;  /* 0x000000200d0d7836 */ /* 0x000fe20000000000 */
[----:B---3--:R-:W-:Y:S01]  /*1220*/  LEA R14, R15, R6, 0x1 ;  /* 0x000000060f0e7211 */ /* 0x008fe200078e08ff */
[----:B------:R-:W-:-:S03]  /*1230*/  IMAD.MOV.U32 R15, RZ, RZ, 0x3bbb989d ;  /* 0x3bbb989dff0f7424 */ /* 0x000fc600078e00ff */
[----:B------:R-:W-:Y:S01]  /*1240*/  ISETP.GE.AND P5, PT, R13, UR4, PT ;  /* 0x000000040d007c0c */ /* 0x000fe2000bfa6270 */
[----:B------:R-:W0:Y:S02]  /*1250*/  LDS.U16 R0, [R14] ;  /* 0x000000000e007984 */ /* 0x000e240000000400 */
[----:B0-----:R-:W-:-:S05]  /*1260*/  HADD2.F32 R0, -RZ, R0.H0_H0 ;  /* 0x20000000ff007230 */ /* 0x001fca0000004100 */
[----:B------:R-:W-:-:S04]  /*1270*/  FFMA.SAT R12, -R0, R15, 0.5 ;  /* 0x3f000000000c7423 */ /* 0x000fc8000000210f */
[----:B------:R-:W-:-:S04]  /*1280*/  FFMA.RM R12, R12, R17, 12582913 ;  /* 0x4b4000010c0c7423 */ /* 0x000fc80000004011 */
[C---:B------:R-:W-:Y:S01]  /*1290*/  FADD R15, R12.reuse, -12583039 ;  /* 0xcb40007f0c0f7421 */ /* 0x040fe20000000000 */
[----:B------:R-:W-:-:S03]  /*12a0*/  SHF.L.U32 R12, R12, 0x17, RZ ;  /* 0x000000170c0c7819 */ /* 0x000fc600000006ff */
        /* <DEDUP_REMOVED lines=9> */
[----:B------:R-:W-:Y:S05]  /*1340*/  CALL.REL.NOINC `($__internal_7_$__cuda_sm20_rcp_rn_f32_slowpath) ;  /* 0x0000003c00a07944 */ /* 0x000fea0003c00000 */
[----:B------:R-:W-:Y:S01]  /*1350*/  MOV R0, R15 ;  /* 0x0000000f00007202 */ /* 0x000fe20000000f00 */
[----:B------:R-:W-:Y:S06]  /*1360*/  BRA `(.L_x_367) ;  /* 0x0000000000107947 */ /* 0x000fec0003800000 */
.L_x_366:
[----:B------:R-:W0:Y:S02]  /*1370*/  MUFU.RCP R0, R17 ;  /* 0x0000001100007308 */ /* 0x000e240000001000 */
[----:B0-----:R-:W-:-:S04]  /*1380*/  FFMA R12, R17, R0, -1 ;  /* 0xbf800000110c7423 */ /* 0x001fc80000000000 */
[----:B------:R-:W-:-:S04]  /*1390*/  FADD.FTZ R15, -R12, -RZ ;  /* 0x800000ff0c0f7221 */ /* 0x000fc80000010100 */
[----:B------:R-:W-:-:S07]  /*13a0*/  FFMA R0, R0, R15, R0 ;  /* 0x0000000f00007223 */ /* 0x000fce0000000000 */
.L_x_367:
[----:B------:R-:W-:Y:S05]  /*13b0*/  BSYNC B1 ;  /* 0x0000000000017941 */ /* 0x000fea0003800000 */
.L_x_365:
[----:B------:R-:W-:-:S05]  /*13c0*/  F2FP.F16.F32.PACK_AB R0, RZ, R0 ;  /* 0x00000000ff00723e */ /* 0x000fca00000000ff */
[----:B------:R3:W-:Y:S01]  /*13d0*/  STS.U16 [R14], R0 ;  /* 0x000000000e007388 */ /* 0x0007e20000000400 */
[----:B------:R-:W-:Y:S05]  /*13e0*/  @!P5 BRA `(.L_x_368) ;  /* 0xfffffffc007cd947 */ /* 0x000fea000383ffff */
.L_x_364:
[----:B------:R-:W-:Y:S05]  /*13f0*/  BSYNC B0 ;  /* 0x0000000000007941 */ /* 0x000fea0003800000 */
.L_x_363:
[----:B------:R-:W-:Y:S01]  /*1400*/  NOP ;  /* 0x0000000000007918 */ /* 0x000fe20000000000 */
[----:B------:R-:W-:Y:S04]  /*1410*/  BSSY B0, `(.L_x_369) ;  /* 0x0000049000007945 */ /* 0x000fe80003800000 */
[----:B------:R-:W-:Y:S05]  /*1420*/  @P2 BRA `(.L_x_370) ;  /* 0x00000004001c2947 */ /* 0x000fea0003800000 */
[----:B-1----:R-:W3:Y:S01]  /*1430*/  LDC R23, c[0x0][0x21c] ;  /* 0x00008700ff177b82 */ /* 0x002ee20000000800 */
[----:B------:R-:W-:Y:S01]  /*1440*/  BSSY B1, `(.L_x_371) ;  /* 0x0000027000017945 */ /* 0x000fe20003800000 */
[----:B------:R-:W-:Y:S01]  /*1450*/  PLOP3.LUT P0, PT, PT, PT, PT, 0x80, 0x0 ;  /* 0x000000000000781c */ /* 0x000fe20003f0f070 */
[----:B---3--:R-:W-:-:S05]  /*1460*/  IMAD.IADD R0, R23, 0x1, -R8 ;  /* 0x0000000117007824 */ /* 0x008fca00078e0a08 */
[----:B------:R-:W-:Y:S01]  /*1470*/  ISETP.GT.AND P3, PT, R0, 0x60, PT ;  /* 0x000000600000780c */ /* 0x000fe20003f64270 */
[----:B------:R-:W-:-:S12]  /*1480*/  IMAD.MOV.U32 R0, RZ, RZ, R8 ;  /* 0x000000ffff007224 */ /* 0x000fd800078e0008 */
[----:B------:R-:W-:Y:S05]  /*1490*/  @!P3 BRA `(.L_x_372) ;  /* 0x000000000084b947 */ /* 0x000fea0003800000 */
[----:B0-2---:R-:W0:Y:S01]  /*14a0*/  LDC.64 R12, c[0x0][0x238] ;  /* 0x00008e00ff0c7b82 */ /* 0x005e220000000a00 */
[----:B------:R-:W-:Y:S02]  /*14b0*/  PLOP3.LUT P0, PT, PT, PT, PT, 0x8, 0x0 ;  /* 0x000000000000781c */ /* 0x000fe40003f0e170 */
[----:B------:R-:W-:-:S11]  /*14c0*/  IADD3 R25, R23, -0x60, RZ ;  /* 0xffffffa017197810 */ /* 0x000fd60007ffe0ff */
.L_x_373:
[C---:B-1----:R-:W-:Y:S01]  /*14d0*/  VIADD R14, R0.reuse, 0x20 ;  /* 0x00000020000e7836 */ /* 0x042fe20000000000 */
[C---:B------:R-:W-:Y:S01]  /*14e0*/  IADD3 R18, R0.reuse, 0x60, RZ ;  /* 0x0000006000127810 */ /* 0x040fe20007ffe0ff */
[----:B------:R-:W-:Y:S02]  /*14f0*/  VIADD R16, R0, 0x40 ;  /* 0x0000004000107836 */ /* 0x000fe40000000000 */
[CC--:B------:R-:W-:Y:S02]  /*1500*/  IMAD R15, R4.reuse, R23.reuse, R0 ;  /* 0x00000017040f7224 */ /* 0x0c0fe400078e0200 */
[CC--:B------:R-:W-:Y:S02]  /*1510*/  IMAD R17, R4.reuse, R23.reuse, R14 ;  /* 0x0000001704117224 */ /* 0x0c0fe400078e020e */
[CC--:B------:R-:W-:Y:S02]  /*1520*/  IMAD R19, R4.reuse, R23.reuse, R16 ;  /* 0x0000001704137224 */ /* 0x0c0fe400078e0210 */
[----:B------:R-:W-:-:S02]  /*1530*/  IMAD R21, R4, R23, R18 ;  /* 0x0000001704157224 */ /* 0x000fc400078e0212 */
[--C-:B------:R-:W-:Y:S01]  /*1540*/  IMAD R29, R15, 0x2, R6.reuse ;  /* 0x000000020f1d7824 */ /* 0x100fe200078e0206 */
[----:B------:R-:W-:Y:S01]  /*1550*/  LEA R33, R19, R6, 0x1 ;  /* 0x0000000613217211 */ /* 0x000fe200078e08ff */
[--C-:B------:R-:W-:Y:S02]  /*1560*/  IMAD R31, R17, 0x2, R6.reuse ;  /* 0x00000002111f7824 */ /* 0x100fe400078e0206 */
[----:B------:R-:W-:Y:S02]  /*1570*/  IMAD R22, R21, 0x2, R6 ;  /* 0x0000000215167824 */ /* 0x000fe400078e0206 */
[----:B------:R-:W1:Y:S01]  /*1580*/  LDS.U16 R29, [R29] ;  /* 0x000000001d1d7984 */ /* 0x000e620000000400 */
[CC--:B------:R-:W-:Y:S02]  /*1590*/  IMAD R15, R28.reuse, R23.reuse, R0 ;  /* 0x000000171c0f7224 */ /* 0x0c0fe400078e0200 */
[CC--:B------:R-:W-:Y:S01]  /*15a0*/  IMAD R17, R28.reuse, R23.reuse, R14 ;  /* 0x000000171c117224 */ /* 0x0c0fe200078e020e */
[----:B------:R-:W2:Y:S01]  /*15b0*/  LDS.U16 R31, [R31] ;  /* 0x000000001f1f7984 */ /* 0x000ea20000000400 */
[----:B------:R-:W-:-:S02]  /*15c0*/  IMAD R19, R28, R23, R16 ;  /* 0x000000171c137224 */ /* 0x000fc400078e0210 */
        /* <DEDUP_REMOVED lines=14> */
.L_x_372:
[----:B------:R-:W-:Y:S05]  /*16b0*/  BSYNC B1 ;  /* 0x0000000000017941 */ /* 0x000fea0003800000 */
.L_x_371:
[----:B0-2---:R-:W-:Y:S01]  /*16c0*/  IADD3 R12, -R0, R23, RZ ;  /* 0x00000017000c7210 */ /* 0x005fe20007ffe1ff */
[----:B------:R-:W-:Y:S03]  /*16d0*/  BSSY B1, `(.L_x_374) ;  /* 0x0000013000017945 */ /* 0x000fe60003800000 */
[----:B------:R-:W-:-:S13]  /*16e0*/  ISETP.GT.AND P3, PT, R12, 0x20, PT ;  /* 0x000000200c00780c */ /* 0x000fda0003f64270 */
[----:B------:R-:W-:Y:S05]  /*16f0*/  @!P3 BRA `(.L_x_375) ;  /* 0x000000000040b947 */ /* 0x000fea0003800000 */
[----:B-1----:R-:W-:Y:S01]  /*1700*/  VIADD R14, R0, 0x20 ;  /* 0x00000020000e7836 */ /* 0x002fe20000000000 */
[----:B------:R-:W-:Y:S01]  /*1710*/  PLOP3.LUT P0, PT, PT, PT, PT, 0x8, 0x0 ;  /* 0x000000000000781c */ /* 0x000fe20003f0e170 */
[CC--:B------:R-:W-:Y:S02]  /*1720*/  IMAD R13, R4.reuse, R23.reuse, R0 ;  /* 0x00000017040d7224 */ /* 0x0c0fe400078e0200 */
[-C--:B------:R-:W-:Y:S02]  /*1730*/  IMAD R15, R4, R23.reuse, R14 ;  /* 0x00000017040f7224 */ /* 0x080fe400078e020e */
[----:B------:R-:W-:Y:S02]  /*1740*/  IMAD R16, R13, 0x2, R6 ;  /* 0x000000020d107824 */ /* 0x000fe400078e0206 */
[----:B------:R-:W0:Y:S01]  /*1750*/  LDC.64 R12, c[0x0][0x238] ;  /* 0x00008e00ff0c7b82 */ /* 0x000e220000000a00 */
[----:B------:R-:W-:Y:S01]  /*1760*/  LEA R18, R15, R6, 0x1 ;  /* 0x000000060f127211 */ /* 0x000fe200078e08ff */
[CC--:B------:R-:W-:Y:S01]  /*1770*/  IMAD R15, R28.reuse, R23.reuse, R0 ;  /* 0x000000171c0f7224 */ /* 0x0c0fe200078e0200 */
[----:B------:R-:W1:Y:S01]  /*1780*/  LDS.U16 R17, [R16] ;  /* 0x0000000010117984 */ /* 0x000e620000000400 */
[----:B------:R-:W-:-:S02]  /*1790*/  IMAD R19, R28, R23, R14 ;  /* 0x000000171c137224 */ /* 0x000fc400078e020e */
[----:B------:R-:W-:Y:S01]  /*17a0*/  VIADD R0, R0, 0x40 ;  /* 0x0000004000007836 */ /* 0x000fe20000000000 */
[----:B------:R-:W2:Y:S01]  /*17b0*/  LDS.U16 R21, [R18] ;  /* 0x0000000012157984 */ /* 0x000ea20000000400 */
[----:B0-----:R-:W-:-:S04]  /*17c0*/  IMAD.WIDE R14, R15, 0x2, R12 ;  /* 0x000000020f0e7825 */ /* 0x001fc800078e020c */
[----:B------:R-:W-:Y:S01]  /*17d0*/  IMAD.WIDE R12, R19, 0x2, R12 ;  /* 0x00000002130c7825 */ /* 0x000fe200078e020c */
[----:B-1----:R0:W-:Y:S04]  /*17e0*/  STG.E.U16 desc[UR6][R14.64], R17 ;  /* 0x000000110e007986 */ /* 0x0021e8000c101506 */
[----:B--2---:R0:W-:Y:S02]  /*17f0*/  STG.E.U16 desc[UR6][R12.64], R21 ;  /* 0x000000150c007986 */ /* 0x0041e4000c101506 */
.L_x_375:
[----:B------:R-:W-:Y:S05]  /*1800*/  BSYNC B1 ;  /* 0x0000000000017941 */ /* 0x000fea0003800000 */
.L_x_374:
[----:B------:R-:W-:-:S13]  /*1810*/  ISETP.LT.OR P0, PT, R0, R23, P0 ;  /* 0x000000170000720c */ /* 0x000fda0000701670 */
[----:B------:R-:W-:Y:S05]  /*1820*/  @!P0 BRA `(.L_x_370) ;  /* 0x00000000001c8947 */ /* 0x000fea0003800000 */
[-CC-:B0-----:R-:W-:Y:S02]  /*1830*/  IMAD R13, R4, R23.reuse, R0.reuse ;  /* 0x00000017040d7224 */ /* 0x181fe400078e0200 */
[----:B------:R-:W-:Y:S02]  /*1840*/  IMAD R23, R28, R23, R0 ;  /* 0x000000171c177224 */ /* 0x000fe400078e0200 */
[----:B-1----:R-:W-:Y:S02]  /*1850*/  IMAD R14, R13, 0x2, R6 ;  /* 0x000000020d0e7824 */ /* 0x002fe400078e0206 */
[----:B------:R-:W0:Y:S03]  /*1860*/  LDC.64 R12, c[0x0][0x238] ;  /* 0x00008e00ff0c7b82 */ /* 0x000e260000000a00 */
[----:B------:R-:W1:Y:S01]  /*1870*/  LDS.U16 R15, [R14] ;  /* 0x000000000e0f7984 */ /* 0x000e620000000400 */
[----:B0-----:R-:W-:-:S05]  /*1880*/  IMAD.WIDE R12, R23, 0x2, R12 ;  /* 0x00000002170c7825 */ /* 0x001fca00078e020c */
[----:B-1----:R4:W-:Y:S02]  /*1890*/  STG.E.U16 desc[UR6][R12.64], R15 ;  /* 0x0000000f0c007986 */ /* 0x0029e4000c101506 */
.L_x_370:
[----:B------:R-:W-:Y:S05]  /*18a0*/  BSYNC B0 ;  /* 0x0000000000007941 */ /* 0x000fea0003800000 */
.L_x_369:
[----:B------:R-:W-:Y:S05]  /*18b0*/  BRA `(.L_x_362) ;  /* 0x00000018000c7947 */ /* 0x000fea0003800000 */
.L_x_361:
[----:B------:R-:W3:Y:S01]  /*18c0*/  @!P2 LDS.U16 R0, [R26] ;  /* 0x000000001a00a984 */ /* 0x000ee20000000400 */
[----:B0-2---:R-:W-:Y:S01]  /*18d0*/  HFMA2.MMA R12, -RZ, RZ, 0, 0 ;  /* 0x00000000ff0c7435 */ /* 0x005fe200000001ff */
[----:B------:R-:W-:Y:S01]  /*18e0*/  IMAD.MOV.U32 R13, RZ, RZ, -0x100000 ;  /* 0xfff00000ff0d7424 */ /* 0x000fe200078e00ff */
[----:B------:R-:W-:Y:S01]  /*18f0*/  ISETP.GE.AND P3, PT, R10, R29, PT ;  /* 0x0000001d0a00720c */ /* 0x000fe20003f66270 */
[----:B------:R-:W-:Y:S01]  /*1900*/  BSSY B0, `(.L_x_376) ;  /* 0x000005a000007945 */ /* 0x000fe20003800000 */
[----:B---3--:R-:W-:-:S06]  /*1910*/  @!P2 HADD2.F32 R0, -RZ, R0.H0_H0 ;  /* 0x20000000ff00a230 */ /* 0x008fcc0000004100 */
[----:B------:R-:W1:Y:S08]  /*1920*/  @!P2 F2F.F64.F32 R12, R0 ;  /* 0x00000000000ca310 */ /* 0x000e700000201800 */
[----:B-1----:R0:W1:Y:S01]  /*1930*/  F2F.F16.F64 R16, R12 ;  /* 0x0000000c00107310 */ /* 0x0020620000300800 */
        /* <DEDUP_REMOVED lines=10> */
.L_x_381:
[-C--:B0-----:R-:W-:Y:S01]  /*19e0*/  IMAD R15, R4, R29.reuse, R0 ;  /* 0x0000001d040f7224 */ /* 0x081fe200078e0200 */
[C---:B------:R-:W-:Y:S01]  /*19f0*/  IADD3 R14, R0.reuse, 0x20, RZ ;  /* 0x00000020000e7810 */ /* 0x040fe20007ffe0ff */
[----:B------:R-:W-:Y:S02]  /*1a00*/  VIADD R18, R0, 0x60 ;  /* 0x0000006000127836 */ /* 0x000fe40000000000 */
[----:B------:R-:W-:Y:S02]  /*1a10*/  IMAD R12, R15, 0x2, R6 ;  /* 0x000000020f0c7824 */ /* 0x000fe400078e0206 */
[----:B------:R-:W-:-:S03]  /*1a20*/  IMAD R17, R4, R29, R14 ;  /* 0x0000001d04117224 */ /* 0x000fc600078e020e */
[----:B------:R-:W1:Y:S01]  /*1a30*/  LDS.U16 R15, [R12] ;  /* 0x000000000c0f7984 */ /* 0x000e620000000400 */
[----:B------:R-:W-:-:S06]  /*1a40*/  IMAD R17, R17, 0x2, R6 ;  /* 0x0000000211117824 */ /* 0x000fcc00078e0206 */
[----:B------:R-:W0:Y:S01]  /*1a50*/  LDS.U16 R17, [R17] ;  /* 0x0000000011117984 */ /* 0x000e220000000400 */
[----:B-12---:R-:W-:-:S05]  /*1a60*/  HSETP2.GT.AND P4, PT, R16.H0_H0, R15.H0_H0, PT ;  /* 0x2000000f10007234 */ /* 0x006fca0003f84800 */
[----:B------:R-:W-:Y:S01]  /*1a70*/  SEL R15, R15, R16, !P4 ;  /* 0x000000100f0f7207 */ /* 0x000fe20006000000 */
[C---:B------:R-:W-:Y:S01]  /*1a80*/  VIADD R16, R0.reuse, 0x40 ;  /* 0x0000004000107836 */ /* 0x040fe20000000000 */
[----:B------:R-:W-:-:S03]  /*1a90*/  IADD3 R0, R0, 0x80, RZ ;  /* 0x0000008000007810 */ /* 0x000fc60007ffe0ff */
[----:B------:R-:W-:Y:S02]  /*1aa0*/  HADD2.F32 R15, -RZ, R15.H0_H0 ;  /* 0x2000000fff0f7230 */ /* 0x000fe40000004100 */
[----:B------:R-:W-:-:S04]  /*1ab0*/  IMAD R19, R4, R29, R16 ;  /* 0x0000001d04137224 */ /* 0x000fc800078e0210 */
[----:B------:R-:W1:Y:S01]  /*1ac0*/  F2F.F64.F32 R14, R15 ;  /* 0x0000000f000e7310 */ /* 0x000e620000201800 */
[----:B------:R-:W-:-:S06]  /*1ad0*/  LEA R19, R19, R6, 0x1 ;  /* 0x0000000613137211 */ /* 0x000fcc00078e08ff */
[----:B------:R-:W2:Y:S01]  /*1ae0*/  LDS.U16 R19, [R19] ;  /* 0x0000000013137984 */ /* 0x000ea20000000400 */
[----:B-1----:R1:W0:Y:S02]  /*1af0*/  F2F.F16.F64 R14, R14 ;  /* 0x0000000e000e7310 */ /* 0x0022240000300800 */
[----:B-1----:R-:W-:-:S04]  /*1b00*/  IMAD R15, R4, R29, R18 ;  /* 0x0000001d040f7224 */ /* 0x002fc800078e0212 */
[----:B------:R-:W-:Y:S01]  /*1b10*/  IMAD R20, R15, 0x2, R6 ;  /* 0x000000020f147824 */ /* 0x000fe200078e0206 */
[----:B0-----:R-:W-:-:S05]  /*1b20*/  HSETP2.GT.AND P4, PT, R14.H0_H0, R17.H0_H0, PT ;  /* 0x200000110e007234 */ /* 0x001fca0003f84800 */
[----:B------:R-:W-:Y:S01]  /*1b30*/  SEL R12, R17, R14, !P4 ;  /* 0x0000000e110c7207 */ /* 0x000fe20006000000 */
[----:B------:R-:W0:Y:S04]  /*1b40*/  LDS.U16 R20, [R20] ;  /* 0x0000000014147984 */ /* 0x000e280000000400 */
[----:B------:R-:W-:-:S04]  /*1b50*/  HADD2.F32 R12, -RZ, R12.H0_H0 ;  /* 0x2000000cff0c7230 */ /* 0x000fc80000004100 */
[----:B------:R-:W1:Y:S08]  /*1b60*/  F2F.F64.F32 R16, R12 ;  /* 0x0000000c00107310 */ /* 0x000e700000201800 */
[----:B-1----:R-:W2:Y:S02]  /*1b70*/  F2F.F16.F64 R16, R16 ;  /* 0x0000001000107310 */ /* 0x002ea40000300800 */
[----:B--2---:R-:W-:-:S05]  /*1b80*/  HSETP2.GT.AND P4, PT, R16.H0_H0, R19.H0_H0, PT ;  /* 0x2000001310007234 */ /* 0x004fca0003f84800 */
[----:B------:R-:W-:-:S05]  /*1b90*/  SEL R14, R19, R16, !P4 ;  /* 0x00000010130e7207 */ /* 0x000fca0006000000 */
[----:B------:R-:W-:-:S06]  /*1ba0*/  HADD2.F32 R18, -RZ, R14.H0_H0 ;  /* 0x2000000eff127230 */ /* 0x000fcc0000004100 */
[----:B------:R-:W1:Y:S08]  /*1bb0*/  F2F.F64.F32 R18, R18 ;  /* 0x0000001200127310 */ /* 0x000e700000201800 */
[----:B-1----:R-:W0:Y:S02]  /*1bc0*/  F2F.F16.F64 R19, R18 ;  /* 0x0000001200137310 */ /* 0x002e240000300800 */
[----:B0-----:R-:W-:-:S05]  /*1bd0*/  HSETP2.GT.AND P4, PT, R19.H0_H0, R20.H0_H0, PT ;  /* 0x2000001413007234 */ /* 0x001fca0003f84800 */
[----:B------:R-:W-:Y:S02]  /*1be0*/  SEL R12, R20, R19, !P4 ;  /* 0x00000013140c7207 */ /* 0x000fe40006000000 */
[----:B------:R-:W-:-:S03]  /*1bf0*/  ISETP.GE.AND P4, PT, R0, R13, PT ;  /* 0x0000000d0000720c */ /* 0x000fc60003f86270 */
[----:B------:R-:W-:-:S04]  /*1c00*/  HADD2.F32 R12, -RZ, R12.H0_H0 ;  /* 0x2000000cff0c7230 */ /* 0x000fc80000004100 */
[----:B------:R-:W0:Y:S08]  /*1c10*/  F2F.F64.F32 R14, R12 ;  /* 0x0000000c000e7310 */ /* 0x000e300000201800 */
[----:B0-----:R0:W2:Y:S01]  /*1c20*/  F2F.F16.F64 R16, R14 ;  /* 0x0000000e00107310 */ /* 0x0010a20000300800 */
[----:B------:R-:W-:Y:S05]  /*1c30*/  @!P4 BRA `(.L_x_381) ;  /* 0xfffffffc0068c947 */ /* 0x000fea000383ffff */
[----:B------:R-:W-:Y:S05]  /*1c40*/  BSYNC B2 ;  /* 0x0000000000027941 */ /* 0x000fea0003800000 */
.L_x_380:
[----:B------:R-:W-:Y:S02]  /*1c50*/  IMAD.MOV.U32 R12, RZ, RZ, R14 ;  /* 0x000000ffff0c7224 */ /* 0x000fe400078e000e */
[----:B------:R-:W-:-:S07]  /*1c60*/  IMAD.MOV.U32 R13, RZ, RZ, R15 ;  /* 0x000000ffff0d7224 */ /* 0x000fce00078e000f */
.L_x_379:
[----:B------:R-:W-:Y:S05]  /*1c70*/  BSYNC B1 ;  /* 0x0000000000017941 */ /* 0x000fea0003800000 */
.L_x_378:
[----:B0-----:R-:W-:Y:S01]  /*1c80*/  IADD3 R14, -R0, R29, RZ ;  /* 0x0000001d000e7210 */ /* 0x001fe20007ffe1ff */
[----:B------:R-:W-:Y:S03]  /*1c90*/  BSSY B1, `(.L_x_382) ;  /* 0x0000016000017945 */ /* 0x000fe60003800000 */
[----:B------:R-:W-:-:S13]  /*1ca0*/  ISETP.GT.AND P4, PT, R14, 0x20, PT ;  /* 0x000000200e00780c */ /* 0x000fda0003f84270 */
[----:B------:R-:W-:Y:S05]  /*1cb0*/  @!P4 BRA `(.L_x_383) ;  /* 0x00000000004cc947 */ /* 0x000fea0003800000 */
[-C--:B------:R-:W-:Y:S02]  /*1cc0*/  IMAD R13, R4, R29.reuse, R0 ;  /* 0x0000001d040d7224 */ /* 0x080fe400078e0200 */
[----:B------:R-:W-:Y:S02]  /*1cd0*/  VIADD R12, R0, 0x20 ;  /* 0x00000020000c7836 */ /* 0x000fe40000000000 */
[----:B------:R-:W-:Y:S02]  /*1ce0*/  IMAD R13, R13, 0x2, R6 ;  /* 0x000000020d0d7824 */ /* 0x000fe400078e0206 */
[----:B------:R-:W-:Y:S02]  /*1cf0*/  IMAD R15, R4, R29, R12 ;  /* 0x0000001d040f7224 */ /* 0x000fe400078e020c */
[----:B------:R-:W-:Y:S02]  /*1d00*/  VIADD R0, R0, 0x40 ;  /* 0x0000004000007836 */ /* 0x000fe40000000000 */
[----:B------:R-:W1:Y:S01]  /*1d10*/  LDS.U16 R13, [R13] ;  /* 0x000000000d0d7984 */ /* 0x000e620000000400 */
[----:B------:R-:W-:-:S05]  /*1d20*/  LEA R17, R15, R6, 0x1 ;  /* 0x000000060f117211 */ /* 0x000fca00078e08ff */
[----:B------:R-:W0:Y:S01]  /*1d30*/  LDS.U16 R12, [R17] ;  /* 0x00000000110c7984 */ /* 0x000e220000000400 */
[----:B-12---:R-:W-:-:S05]  /*1d40*/  HSETP2.GT.AND P0, PT, R16.H0_H0, R13.H0_H0, PT ;  /* 0x2000000d10007234 */ /* 0x006fca0003f04800 */
[----:B------:R-:W-:-:S05]  /*1d50*/  SEL R16, R13, R16, !P0 ;  /* 0x000000100d107207 */ /* 0x000fca0004000000 */
[----:B------:R-:W-:-:S06]  /*1d60*/  HADD2.F32 R14, -RZ, R16.H0_H0 ;  /* 0x20000010ff0e7230 */ /* 0x000fcc0000004100 */
[----:B------:R-:W1:Y:S08]  /*1d70*/  F2F.F64.F32 R14, R14 ;  /* 0x0000000e000e7310 */ /* 0x000e700000201800 */
[----:B-1----:R-:W0:Y:S02]  /*1d80*/  F2F.F16.F64 R15, R14 ;  /* 0x0000000e000f7310 */ /* 0x002e240000300800 */
[----:B0-----:R-:W-:-:S05]  /*1d90*/  HSETP2.GT.AND P0, PT, R15.H0_H0, R12.H0_H0, PT ;  /* 0x2000000c0f007234 */ /* 0x001fca0003f04800 */
[----:B------:R-:W-:Y:S02]  /*1da0*/  SEL R12, R12, R15, !P0 ;  /* 0x0000000f0c0c7207 */ /* 0x000fe40004000000 */
[----:B------:R-:W-:-:S03]  /*1db0*/  PLOP3.LUT P0, PT, PT, PT, PT, 0x8, 0x0 ;  /* 0x000000000000781c */ /* 0x000fc60003f0e170 */
[----:B------:R-:W-:-:S06]  /*1dc0*/  HADD2.F32 R12, -RZ, R12.H0_H0 ;  /* 0x2000000cff0c7230 */ /* 0x000fcc0000004100 */
[----:B------:R-:W0:Y:S08]  /*1dd0*/  F2F.F64.F32 R12, R12 ;  /* 0x0000000c000c7310 */ /* 0x000e300000201800 */
[----:B0-----:R0:W3:Y:S02]  /*1de0*/  F2F.F16.F64 R16, R12 ;  /* 0x0000000c00107310 */ /* 0x0010e40000300800 */
.L_x_383:
[----:B------:R-:W-:Y:S05]  /*1df0*/  BSYNC B1 ;  /* 0x0000000000017941 */ /* 0x000fea0003800000 */
.L_x_382:
[----:B------:R-:W-:-:S13]  /*1e00*/  ISETP.LT.OR P0, PT, R0, R29, P0 ;  /* 0x0000001d0000720c */ /* 0x000fda0000701670 */
[----:B------:R-:W-:-:S04]  /*1e10*/  @P0 IMAD R15, R4, R29, R0 ;  /* 0x0000001d040f0224 */ /* 0x000fc800078e0200 */
[----:B------:R-:W-:-:S06]  /*1e20*/  @P0 IMAD R15, R15, 0x2, R6 ;  /* 0x000000020f0f0824 */ /* 0x000fcc00078e0206 */
[----:B------:R-:W1:Y:S02]  /*1e30*/  @P0 LDS.U16 R15, [R15] ;  /* 0x000000000f0f0984 */ /* 0x000e640000000400 */
[----:B-123--:R-:W-:-:S05]  /*1e40*/  @P0 HSETP2.GT.AND P4, PT, R16.H0_H0, R15.H0_H0, PT ;  /* 0x2000000f10000234 */ /* 0x00efca0003f84800 */
[----:B------:R-:W-:-:S05]  /*1e50*/  @P0 SEL R0, R15, R16, !P4 ;  /* 0x000000100f000207 */ /* 0x000fca0006000000 */
[----:B------:R-:W-:-:S04]  /*1e60*/  @P0 HADD2.F32 R0, -RZ, R0.H0_H0 ;  /* 0x20000000ff000230 */ /* 0x000fc80000004100 */
[----:B0-----:R-:W0:Y:S08]  /*1e70*/  @P0 F2F.F64.F32 R12, R0 ;  /* 0x00000000000c0310 */ /* 0x001e300000201800 */
[----:B0-----:R-:W0:Y:S02]  /*1e80*/  @P0 F2F.F16.F64 R14, R12 ;  /* 0x0000000c000e0310 */ /* 0x001e240000300800 */
[----:B0-----:R-:W-:-:S07]  /*1e90*/  @P0 PRMT R16, R14, 0x7610, R16 ;  /* 0x000076100e100816 */ /* 0x001fce0000000010 */
.L_x_377:
[----:B------:R-:W-:Y:S05]  /*1ea0*/  BSYNC B0 ;  /* 0x0000000000007941 */ /* 0x000fea0003800000 */
.L_x_376:
[----:B------:R-:W-:Y:S01]  /*1eb0*/  SHFL.BFLY PT, R15, R13, 0x10, 0x1f ;  /* 0x0e001f000d0f7f89 */ /* 0x000fe200000e0000 */
[----:B------:R-:W-:-:S03]  /*1ec0*/  NOP ;  /* 0x0000000000007918 */ /* 0x000fc60000000000 */
[----:B------:R-:W2:Y:S01]  /*1ed0*/  SHFL.BFLY PT, R14, R12, 0x10, 0x1f ;  /* 0x0e001f000c0e7f89 */ /* 0x000ea200000e0000 */
[----:B------:R-:W-:Y:S01]  /*1ee0*/  BSSY B0, `(.L_x_384) ;  /* 0x000003e000007945 */ /* 0x000fe20003800000 */
[----:B--2---:R-:W1:Y:S02]  /*1ef0*/  F2F.F16.F64 R15, R14 ;  /* 0x0000000e000f7310 */ /* 0x004e640000300800 */
[----:B-1----:R-:W-:-:S05]  /*1f00*/  HSETP2.GT.AND P0, PT, R16.H0_H0, R15.H0_H0, PT ;  /* 0x2000000f10007234 */ /* 0x002fca0003f04800 */
[----:B------:R-:W-:-:S05]  /*1f10*/  SEL R16, R15, R16, !P0 ;  /* 0x000000100f107207 */ /* 0x000fca0004000000 */
[----:B------:R-:W-:-:S06]  /*1f20*/  HADD2.F32 R16, -RZ, R16.H0_H0 ;  /* 0x20000010ff107230 */ /* 0x000fcc0000004100 */
[----:B------:R-:W1:Y:S02]  /*1f30*/  F2F.F64.F32 R16, R16 ;  /* 0x0000001000107310 */ /* 0x000e640000201800 */
[----:B-1----:R-:W-:Y:S06]  /*1f40*/  SHFL.BFLY PT, R19, R17, 0x8, 0x1f ;  /* 0x0d001f0011137f89 */ /* 0x002fec00000e0000 */
[----:B------:R-:W-:Y:S01]  /*1f50*/  F2F.F16.F64 R0, R16 ;  /* 0x0000001000007310 */ /* 0x000fe20000300800 */
[----:B------:R-:W1:Y:S07]  /*1f60*/  SHFL.BFLY PT, R18, R16, 0x8, 0x1f ;  /* 0x0d001f0010127f89 */ /* 0x000e6e00000e0000 */
[----:B-1----:R-:W1:Y:S02]  /*1f70*/  F2F.F16.F64 R19, R18 ;  /* 0x0000001200137310 */ /* 0x002e640000300800 */
[----:B-1----:R-:W-:-:S05]  /*1f80*/  HSETP2.GT.AND P0, PT, R0.H0_H0, R19.H0_H0, PT ;  /* 0x2000001300007234 */ /* 0x002fca0003f04800 */
[----:B------:R-:W-:-:S05]  /*1f90*/  SEL R0, R19, R0, !P0 ;  /* 0x0000000013007207 */ /* 0x000fca0004000000 */
[----:B------:R-:W-:-:S04]  /*1fa0*/  HADD2.F32 R0, -RZ, R0.H0_H0 ;  /* 0x20000000ff007230 */ /* 0x000fc80000004100 */
[----:B0-----:R-:W0:Y:S02]  /*1fb0*/  F2F.F64.F32 R12, R0 ;  /* 0x00000000000c7310 */ /* 0x001e240000201800 */
[----:B0-----:R-:W-:Y:S06]  /*1fc0*/  SHFL.BFLY PT, R15, R13, 0x4, 0x1f ;  /* 0x0c801f000d0f7f89 */ /* 0x001fec00000e0000 */
[----:B------:R-:W-:Y:S01]  /*1fd0*/  F2F.F16.F64 R20, R12 ;  /* 0x0000000c00147310 */ /* 0x000fe20000300800 */
[----:B------:R-:W0:Y:S07]  /*1fe0*/  SHFL.BFLY PT, R14, R12, 0x4, 0x1f ;  /* 0x0c801f000c0e7f89 */ /* 0x000e2e00000e0000 */
[----:B0-----:R-:W0:Y:S02]  /*1ff0*/  F2F.F16.F64 R15, R14 ;  /* 0x0000000e000f7310 */ /* 0x001e240000300800 */
[----:B0-----:R-:W-:-:S05]  /*2000*/  HSETP2.GT.AND P0, PT, R20.H0_H0, R15.H0_H0, PT ;  /* 0x2000000f14007234 */ /* 0x001fca0003f04800 */
[----:B------:R-:W-:-:S05]  /*2010*/  SEL R20, R15, R20, !P0 ;  /* 0x000000140f147207 */ /* 0x000fca0004000000 */
[----:B------:R-:W-:-:S06]  /*2020*/  HADD2.F32 R16, -RZ, R20.H0_H0 ;  /* 0x20000014ff107230 */ /* 0x000fcc0000004100 */
[----:B------:R-:W0:Y:S02]  /*2030*/  F2F.F64.F32 R16, R16 ;  /* 0x0000001000107310 */ /* 0x000e240000201800 */
[----:B0-----:R-:W-:Y:S06]  /*2040*/  SHFL.BFLY PT, R19, R17, 0x2, 0x1f ;  /* 0x0c401f0011137f89 */ /* 0x001fec00000e0000 */
[----:B------:R-:W-:Y:S01]  /*2050*/  F2F.F16.F64 R0, R16 ;  /* 0x0000001000007310 */ /* 0x000fe20000300800 */
[----:B------:R-:W0:Y:S07]  /*2060*/  SHFL.BFLY PT, R18, R16, 0x2, 0x1f ;  /* 0x0c401f0010127f89 */ /* 0x000e2e00000e0000 */
[----:B0-----:R-:W0:Y:S02]  /*2070*/  F2F.F16.F64 R19, R18 ;  /* 0x0000001200137310 */ /* 0x001e240000300800 */
[----:B0-----:R-:W-:-:S05]  /*2080*/  HSETP2.GT.AND P0, PT, R0.H0_H0, R19.H0_H0, PT ;  /* 0x2000001300007234 */ /* 0x001fca0003f04800 */
[----:B------:R-:W-:-:S05]  /*2090*/  SEL R0, R19, R0, !P0 ;  /* 0x0000000013007207 */ /* 0x000fca0004000000 */
[----:B------:R-:W-:-:S04]  /*20a0*/  HADD2.F32 R0, -RZ, R0.H0_H0 ;  /* 0x20000000ff007230 */ /* 0x000fc80000004100 */
[----:B------:R-:W0:Y:S02]  /*20b0*/  F2F.F64.F32 R12, R0 ;  /* 0x00000000000c7310 */ /* 0x000e240000201800 */
[----:B0-----:R-:W-:Y:S06]  /*20c0*/  SHFL.BFLY PT, R15, R13, 0x1, 0x1f ;  /* 0x0c201f000d0f7f89 */ /* 0x001fec00000e0000 */
[----:B------:R-:W-:Y:S01]  /*20d0*/  F2F.F16.F64 R20, R12 ;  /* 0x0000000c00147310 */ /* 0x000fe20000300800 */
[----:B------:R-:W0:Y:S07]  /*20e0*/  SHFL.BFLY PT, R14, R12, 0x1, 0x1f ;  /* 0x0c201f000c0e7f89 */ /* 0x000e2e00000e0000 */
[----:B0-----:R-:W0:Y:S02]  /*20f0*/  F2F.F16.F64 R15, R14 ;  /* 0x0000000e000f7310 */ /* 0x001e240000300800 */
[----:B0-----:R-:W-:-:S05]  /*2100*/  HSETP2.GT.AND P0, PT, R20.H0_H0, R15.H0_H0, PT ;  /* 0x2000000f14007234 */ /* 0x001fca0003f04800 */
[----:B------:R-:W-:Y:S01]  /*2110*/  SEL R20, R15, R20, !P0 ;  /* 0x000000140f147207 */ /* 0x000fe20004000000 */
[----:B------:R-:W-:Y:S07]  /*2120*/  @P2 BRA `(.L_x_385) ;  /* 0x0000000000642947 */ /* 0x000fee0003800000 */
[----:B------:R-:W-:Y:S01]  /*2130*/  HADD2.F32 R12, -RZ, R20.H0_H0 ;  /* 0x20000014ff0c7230 */ /* 0x000fe20000004100 */
[----:B------:R-:W-:Y:S01]  /*2140*/  MOV R0, R8 ;  /* 0x0000000800007202 */ /* 0x000fe20000000f00 */
[----:B------:R-:W-:Y:S02]  /*2150*/  IMAD.MOV.U32 R19, RZ, RZ, 0x3bbb989d ;  /* 0x3bbb989dff137424 */ /* 0x000fe400078e00ff */
[----:B------:R-:W-:Y:S02]  /*2160*/  IMAD.MOV.U32 R21, RZ, RZ, 0x437c0000 ;  /* 0x437c0000ff157424 */ /* 0x000fe400078e00ff */
[----:B------:R-:W0:Y:S08]  /*2170*/  F2F.F64.F32 R12, R12 ;  /* 0x0000000c000c7310 */ /* 0x000e300000201800 */
[----:B0-----:R-:W0:Y:S02]  /*2180*/  F2F.F16.F64 R13, R12 ;  /* 0x0000000c000d7310 */ /* 0x001e240000300800 */
[----:B0-----:R-:W-:-:S07]  /*2190*/  HADD2.F32 R17, -RZ, R13.H0_H0 ;  /* 0x2000000dff117230 */ /* 0x001fce0000004100 */
.L_x_386:
[----:B0-----:R-:W-:Y:S02]  /*21a0*/  IMAD R13, R4, R29, R0 ;  /* 0x0000001d040d7224 */ /* 0x001fe400078e0200 */
[----:B------:R-:W-:-:S03]  /*21b0*/  VIADD R0, R0, 0x20 ;  /* 0x0000002000007836 */ /* 0x000fc60000000000 */
[----:B------:R-:W-:Y:S02]  /*21c0*/  LEA R13, R13, R6, 0x1 ;  /* 0x000000060d0d7211 */ /* 0x000fe400078e08ff */
[----:B------:R-:W-:-:S03]  /*21d0*/  ISETP.GE.AND P0, PT, R0, R29, PT ;  /* 0x0000001d0000720c */ /* 0x000fc60003f06270 */
[----:B------:R-:W0:Y:S02]  /*21e0*/  LDS.U16 R12, [R13] ;  /* 0x000000000d0c7984 */ /* 0x000e240000000400 */
[----:B0-----:R-:W-:-:S05]  /*21f0*/  HADD2.F32 R12, -RZ, R12.H0_H0 ;  /* 0x2000000cff0c7230 */ /* 0x001fca0000004100 */
        /* <DEDUP_REMOVED lines=9> */
[----:B------:R-:W-:-:S05]  /*2290*/  F2FP.F16.F32.PACK_AB R14, RZ, R14 ;  /* 0x0000000eff0e723e */ /* 0x000fca00000000ff */
[----:B------:R0:W-:Y:S01]  /*22a0*/  STS.U16 [R13], R14 ;  /* 0x0000000e0d007388 */ /* 0x0001e20000000400 */
[----:B------:R-:W-:Y:S05]  /*22b0*/  @!P0 BRA `(.L_x_386) ;  /* 0xfffffffc00b88947 */ /* 0x000fea000383ffff */
.L_x_385:
[----:B------:R-:W-:Y:S05]  /*22c0*/  BSYNC B0 ;  /* 0x0000000000007941 */ /* 0x000fea0003800000 */
.L_x_384:
[----:B------:R-:W-:Y:S01]  /*22d0*/  NOP ;  /* 0x0000000000007918 */ /* 0x000fe20000000000 */
[----:B------:R-:W1:Y:S01]  /*22e0*/  @!P2 LDS.U16 R0, [R26] ;  /* 0x000000001a00a984 */ /* 0x000e620000000400 */
[----:B0-----:R-:W-:Y:S01]  /*22f0*/  CS2R R12, SRZ ;  /* 0x00000000000c7805 */ /* 0x001fe2000001ff00 */
[----:B------:R-:W-:Y:S01]  /*2300*/  BSSY B0, `(.L_x_387) ;  /* 0x0000053000007945 */ /* 0x000fe20003800000 */
[----:B-1----:R-:W-:-:S04]  /*2310*/  @!P2 HADD2.F32 R0, -RZ, R0.H0_H0 ;  /* 0x20000000ff00a230 */ /* 0x002fc80000004100 */
        /* <DEDUP_REMOVED lines=12> */
.L_x_392:
[-C--:B0-----:R-:W-:Y:S02]  /*23e0*/  IMAD R15, R4, R29.reuse, R0 ;  /* 0x0000001d040f7224 */ /* 0x081fe400078e0200 */
[C---:B------:R-:W-:Y:S02]  /*23f0*/  VIADD R14, R0.reuse, 0x20 ;  /* 0x00000020000e7836 */ /* 0x040fe40000000000 */
[----:B------:R-:W-:Y:S01]  /*2400*/  VIADD R18, R0, 0x60 ;  /* 0x0000006000127836 */ /* 0x000fe20000000000 */
[-C--:B------:R-:W-:Y:S01]  /*2410*/  LEA R12, R15, R6.reuse, 0x1 ;  /* 0x000000060f0c7211 */ /* 0x080fe200078e08ff */
[CC--:B------:R-:W-:Y:S02]  /*2420*/  IMAD R17, R4.reuse, R29.reuse, R14 ;  /* 0x0000001d04117224 */ /* 0x0c0fe400078e020e */
[----:B------:R-:W-:Y:S02]  /*2430*/  IMAD R21, R4, R29, R18 ;  /* 0x0000001d04157224 */ /* 0x000fe400078e0212 */
[----:B------:R-:W1:Y:S01]  /*2440*/  LDS.U16 R15, [R12] ;  /* 0x000000000c0f7984 */ /* 0x000e620000000400 */
[----:B------:R-:W-:-:S02]  /*2450*/  LEA R17, R17, R6, 0x1 ;  /* 0x0000000611117211 */ /* 0x000fc400078e08ff */
[----:B------:R-:W-:-:S04]  /*2460*/  LEA R21, R21, R6, 0x1 ;  /* 0x0000000615157211 */ /* 0x000fc800078e08ff */
[----:B------:R-:W0:Y:S04]  /*2470*/  LDS.U16 R17, [R17] ;  /* 0x0000000011117984 */ /* 0x000e280000000400 */
[----:B------:R-:W-:Y:S01]  /*2480*/  LDS.U16 R20, [R21] ;  /* 0x0000000015147984 */ /* 0x000fe20000000400 */
[----:B-12---:R-:W-:Y:S02]  /*2490*/  HADD2 R15, R16.H0_H0, R15.H0_H0 ;  /* 0x2000000f100f7230 */ /* 0x006fe40000000800 */
[C---:B------:R-:W-:Y:S02]  /*24a0*/  VIADD R16, R0.reuse, 0x40 ;  /* 0x0000004000107836 */ /* 0x040fe40000000000 */
[----:B------:R-:W-:Y:S02]  /*24b0*/  VIADD R0, R0, 0x80 ;  /* 0x0000008000007836 */ /* 0x000fe40000000000 */
[----:B------:R-:W-:-:S02]  /*24c0*/  HADD2.F32 R15, -RZ, R15.H0_H0 ;  /* 0x2000000fff0f7230 */ /* 0x000fc40000004100 */
[----:B------:R-:W-:Y:S01]  /*24d0*/  IMAD R19, R4, R29, R16 ;  /* 0x0000001d04137224 */ /* 0x000fe200078e0210 */
[----:B------:R-:W-:-:S03]  /*24e0*/  ISETP.GE.AND P3, PT, R0, R13, PT ;  /* 0x0000000d0000720c */ /* 0x000fc60003f66270 */
[----:B------:R-:W1:Y:S01]  /*24f0*/  F2F.F64.F32 R14, R15 ;  /* 0x0000000f000e7310 */ /* 0x000e620000201800 */
[----:B------:R-:W-:-:S06]  /*2500*/  LEA R19, R19, R6, 0x1 ;  /* 0x0000000613137211 */ /* 0x000fcc00078e08ff */
[----:B------:R-:W2:Y:S01]  /*2510*/  LDS.U16 R19, [R19] ;  /* 0x0000000013137984 */ /* 0x000ea20000000400 */
        /* <DEDUP_REMOVED lines=9> */
[----:B0-----:R-:W-:-:S05]  /*25b0*/  HADD2 R19, R19.H0_H0, R20.H0_H0 ;  /* 0x2000001413137230 */ /* 0x001fca0000000800 */
[----:B------:R-:W-:-:S06]  /*25c0*/  HADD2.F32 R14, -RZ, R19.H0_H0 ;  /* 0x20000013ff0e7230 */ /* 0x000fcc0000004100 */
[----:B------:R-:W0:Y:S08]  /*25d0*/  F2F.F64.F32 R14, R14 ;  /* 0x0000000e000e7310 */ /* 0x000e300000201800 */
[----:B0-----:R0:W2:Y:S01]  /*25e0*/  F2F.F16.F64 R16, R14 ;  /* 0x0000000e00107310 */ /* 0x0010a20000300800 */
[----:B------:R-:W-:Y:S05]  /*25f0*/  @!P3 BRA `(.L_x_392) ;  /* 0xfffffffc0078b947 */ /* 0x000fea000383ffff */
[----:B------:R-:W-:Y:S05]  /*2600*/  BSYNC B2 ;  /* 0x0000000000027941 */ /* 0x000fea0003800000 */
.L_x_391:
[----:B------:R-:W-:Y:S01]  /*2610*/  MOV R12, R14 ;  /* 0x0000000e000c7202 */ /* 0x000fe20000000f00 */
[----:B------:R-:W-:-:S07]  /*2620*/  IMAD.MOV.U32 R13, RZ, RZ, R15 ;  /* 0x000000ffff0d7224 */ /* 0x000fce00078e000f */
.L_x_390:
[----:B------:R-:W-:Y:S05]  /*2630*/  BSYNC B1 ;  /* 0x0000000000017941 */ /* 0x000fea0003800000 */
.L_x_389:
[----:B0-----:R-:W-:Y:S01]  /*2640*/  IADD3 R14, -R0, R29, RZ ;  /* 0x0000001d000e7210 */ /* 0x001fe20007ffe1ff */
[----:B------:R-:W-:Y:S03]  /*2650*/  BSSY B1, `(.L_x_393) ;  /* 0x0000014000017945 */ /* 0x000fe60003800000 */
[----:B------:R-:W-:-:S13]  /*2660*/  ISETP.GT.AND P3, PT, R14, 0x20, PT ;  /* 0x000000200e00780c */ /* 0x000fda0003f64270 */
[----:B------:R-:W-:Y:S05]  /*2670*/  @!P3 BRA `(.L_x_394) ;  /* 0x000000000044b947 */ /* 0x000fea0003800000 */
[-C--:B------:R-:W-:Y:S01]  /*2680*/  IMAD R13, R4, R29.reuse, R0 ;  /* 0x0000001d040d7224 */ /* 0x080fe200078e0200 */
[C---:B------:R-:W-:Y:S02]  /*2690*/  IADD3 R12, R0.reuse, 0x20, RZ ;  /* 0x00000020000c7810 */ /* 0x040fe40007ffe0ff */
[----:B------:R-:W-:Y:S01]  /*26a0*/  PLOP3.LUT P0, PT, PT, PT, PT, 0x8, 0x0 ;  /* 0x000000000000781c */ /* 0x000fe20003f0e170 */
[----:B------:R-:W-:Y:S01]  /*26b0*/  IMAD R13, R13, 0x2, R6 ;  /* 0x000000020d0d7824 */ /* 0x000fe200078e0206 */
[----:B------:R-:W-:Y:S01]  /*26c0*/  IADD3 R0, R0, 0x40, RZ ;  /* 0x0000004000007810 */ /* 0x000fe20007ffe0ff */
[----:B------:R-:W-:-:S04]  /*26d0*/  IMAD R15, R4, R29, R12 ;  /* 0x0000001d040f7224 */ /* 0x000fc800078e020c */
[----:B------:R-:W1:Y:S01]  /*26e0*/  LDS.U16 R13, [R13] ;  /* 0x000000000d0d7984 */ /* 0x000e620000000400 */
[----:B------:R-:W-:-:S05]  /*26f0*/  IMAD R17, R15, 0x2, R6 ;  /* 0x000000020f117824 */ /* 0x000fca00078e0206 */
[----:B------:R-:W0:Y:S01]  /*2700*/  LDS.U16 R12, [R17] ;  /* 0x00000000110c7984 */ /* 0x000e220000000400 */
[----:B-12---:R-:W-:-:S05]  /*2710*/  HADD2 R16, R16.H0_H0, R13.H0_H0 ;  /* 0x2000000d10107230 */ /* 0x006fca0000000800 */
[----:B------:R-:W-:-:S06]  /*2720*/  HADD2.F32 R14, -RZ, R16.H0_H0 ;  /* 0x20000010ff0e7230 */ /* 0x000fcc0000004100 */
[----:B------:R-:W1:Y:S08]  /*2730*/  F2F.F64.F32 R14, R14 ;  /* 0x0000000e000e7310 */ /* 0x000e700000201800 */
[----:B-1----:R-:W0:Y:S02]  /*2740*/  F2F.F16.F64 R15, R14 ;  /* 0x0000000e000f7310 */ /* 0x002e240000300800 */
[----:B0-----:R-:W-:-:S05]  /*2750*/  HADD2 R12, R15.H0_H0, R12.H0_H0 ;  /* 0x2000000c0f0c7230 */ /* 0x001fca0000000800 */
[----:B------:R-:W-:-:S06]  /*2760*/  HADD2.F32 R12, -RZ, R12.H0_H0 ;  /* 0x2000000cff0c7230 */ /* 0x000fcc0000004100 */
[----:B------:R-:W0:Y:S08]  /*2770*/  F2F.F64.F32 R12, R12 ;  /* 0x0000000c000c7310 */ /* 0x000e300000201800 */
[----:B0-----:R0:W3:Y:S02]  /*2780*/  F2F.F16.F64 R16, R12 ;  /* 0x0000000c00107310 */ /* 0x0010e40000300800 */
.L_x_394:
[----:B------:R-:W-:Y:S05]  /*2790*/  BSYNC B1 ;  /* 0x0000000000017941 */ /* 0x000fea0003800000 */
.L_x_393:
[----:B------:R-:W-:-:S13]  /*27a0*/  ISETP.LT.OR P0, PT, R0, R29, P0 ;  /* 0x0000001d0000720c */ /* 0x000fda0000701670 */
[----:B------:R-:W-:-:S04]  /*27b0*/  @P0 IMAD R29, R4, R29, R0 ;  /* 0x0000001d041d0224 */ /* 0x000fc800078e0200 */
[----:B------:R-:W-:-:S06]  /*27c0*/  @P0 IMAD R29, R29, 0x2, R6 ;  /* 0x000000021d1d0824 */ /* 0x000fcc00078e0206 */
[----:B------:R-:W1:Y:S02]  /*27d0*/  @P0 LDS.U16 R29, [R29] ;  /* 0x000000001d1d0984 */ /* 0x000e640000000400 */
[----:B-123--:R-:W-:-:S05]  /*27e0*/  @P0 HADD2 R0, R16.H0_H0, R29.H0_H0 ;  /* 0x2000001d10000230 */ /* 0x00efca0000000800 */
[----:B------:R-:W-:-:S04]  /*27f0*/  @P0 HADD2.F32 R0, -RZ, R0.H0_H0 ;  /* 0x20000000ff000230 */ /* 0x000fc80000004100 */
[----:B0-----:R-:W0:Y:S08]  /*2800*/  @P0 F2F.F64.F32 R12, R0 ;  /* 0x00000000000c0310 */ /* 0x001e300000201800 */
[----:B0-----:R-:W0:Y:S02]  /*2810*/  @P0 F2F.F16.F64 R14, R12 ;  /* 0x0000000c000e0310 */ /* 0x001e240000300800 */
[----:B0-----:R-:W-:-:S07]  /*2820*/  @P0 PRMT R16, R14, 0x7610, R16 ;  /* 0x000076100e100816 */ /* 0x001fce0000000010 */
.L_x_388:
[----:B------:R-:W-:Y:S05]  /*2830*/  BSYNC B0 ;  /* 0x0000000000007941 */ /* 0x000fea0003800000 */
.L_x_387:
[----:B------:R-:W-:Y:S01]  /*2840*/  SHFL.BFLY PT, R15, R13, 0x10, 0x1f ;  /* 0x0e001f000d0f7f89 */ /* 0x000fe200000e0000 */
[----:B------:R-:W-:-:S03]  /*2850*/  NOP ;  /* 0x0000000000007918 */ /* 0x000fc60000000000 */
[----:B------:R-:W2:Y:S01]  /*2860*/  SHFL.BFLY PT, R14, R12, 0x10, 0x1f ;  /* 0x0e001f000c0e7f89 */ /* 0x000ea200000e0000 */
[----:B------:R-:W-:Y:S01]  /*2870*/  ULDC UR4, c[0x0][0x21c] ;  /* 0x0000870000047ab9 */ /* 0x000fe20000000800 */
        /* <DEDUP_REMOVED lines=11> */
[----:B0-----:R-:W0:Y:S02]  /*2930*/  F2F.F64.F32 R12, R0 ;  /* 0x00000000000c7310 */ /* 0x001e240000201800 */
        /* <DEDUP_REMOVED lines=21> */
[----:B------:R-:W-:-:S03]  /*2a90*/  MOV R15, R8 ;  /* 0x00000008000f7202 */ /* 0x000fc60000000f00 */
[----:B------:R-:W0:Y:S08]  /*2aa0*/  F2F.F64.F32 R16, R0 ;  /* 0x0000000000107310 */ /* 0x000e300000201800 */
[----:B0-----:R-:W0:Y:S02]  /*2ab0*/  F2F.F16.F64 R13, R16 ;  /* 0x00000010000d7310 */ /* 0x001e240000300800 */
[----:B0-----:R-:W-:-:S07]  /*2ac0*/  HADD2.F32 R13, -RZ, R13.H0_H0 ;  /* 0x2000000dff0d7230 */ /* 0x001fce0000004100 */
.L_x_399:
[----:B------:R-:W-:Y:S01]  /*2ad0*/  IMAD R17, R4, UR4, R15 ;  /* 0x0000000404117c24 */ /* 0x000fe2000f8e020f */
[----:B0-----:R-:W0:Y:S01]  /*2ae0*/  MUFU.RCP R14, R13 ;  /* 0x0000000d000e7308 */ /* 0x001e220000001000 */
[----:B------:R-:W-:Y:S01]  /*2af0*/  IADD3 R15, R15, 0x20, RZ ;  /* 0x000000200f0f7810 */ /* 0x000fe20007ffe0ff */
[----:B------:R-:W-:Y:S01]  /*2b00*/  BSSY B1, `(.L_x_397) ;  /* 0x000000f000017945 */ /* 0x000fe20003800000 */
[----:B------:R-:W-:Y:S02]  /*2b10*/  IMAD R12, R17, 0x2, R6 ;  /* 0x00000002110c7824 */ /* 0x000fe400078e0206 */
[----:B------:R-:W-:-:S03]  /*2b20*/  ISETP.GE.AND P3, PT, R15, UR4, PT ;  /* 0x000000040f007c0c */ /* 0x000fc6000bf66270 */
[----:B------:R-:W1:Y:S01]  /*2b30*/  LDS.U16 R0, [R12] ;  /* 0x000000000c007984 */ /* 0x000e620000000400 */
[----:B0-----:R-:W-:-:S04]  /*2b40*/  FFMA R17, -R13, R14, 1 ;  /* 0x3f8000000d117423 */ /* 0x001fc8000000010e */
[----:B------:R-:W-:Y:S01]  /*2b50*/  FFMA R17, R14, R17, R14 ;  /* 0x000000110e117223 */ /* 0x000fe2000000000e */
[----:B-1----:R-:W-:-:S04]  /*2b60*/  HADD2.F32 R0, -RZ, R0.H0_H0 ;  /* 0x20000000ff007230 */ /* 0x002fc80000004100 */
[----:B------:R-:W0:Y:S01]  /*2b70*/  FCHK P0, R0, R13 ;  /* 0x0000000d00007302 */ /* 0x000e220000000000 */
[----:B------:R-:W-:-:S04]  /*2b80*/  FFMA R14, R0, R17, RZ ;  /* 0x00000011000e7223 */ /* 0x000fc800000000ff */
[----:B------:R-:W-:-:S04]  /*2b90*/  FFMA R16, -R13, R14, R0 ;  /* 0x0000000e0d107223 */ /* 0x000fc80000000100 */
[----:B------:R-:W-:Y:S01]  /*2ba0*/  FFMA R14, R17, R16, R14 ;  /* 0x00000010110e7223 */ /* 0x000fe2000000000e */
[----:B0-----:R-:W-:Y:S06]  /*2bb0*/  @!P0 BRA `(.L_x_398) ;  /* 0x00000000000c8947 */ /* 0x001fec0003800000 */
[----:B------:R-:W-:-:S07]  /*2bc0*/  MOV R14, 0x2be0 ;  /* 0x00002be0000e7802 */ /* 0x000fce0000000f00 */
[----:B------:R-:W-:Y:S05]  /*2bd0*/  CALL.REL.NOINC `($__internal_8_$__cuda_sm3x_div_rn_noftz_f32_slowpath) ;  /* 0x0000002800507944 */ /* 0x000fea0003c00000 */
[----:B------:R-:W-:-:S07]  /*2be0*/  IMAD.MOV.U32 R14, RZ, RZ, R0 ;  /* 0x000000ffff0e7224 */ /* 0x000fce00078e0000 */
.L_x_398:
[----:B------:R-:W-:Y:S05]  /*2bf0*/  BSYNC B1 ;  /* 0x0000000000017941 */ /* 0x000fea0003800000 */
.L_x_397:
[----:B------:R-:W-:-:S05]  /*2c00*/  F2FP.F16.F32.PACK_AB R14, RZ, R14 ;  /* 0x0000000eff0e723e */ /* 0x000fca00000000ff */
[----:B------:R0:W-:Y:S01]  /*2c10*/  STS.U16 [R12], R14 ;  /* 0x0000000e0c007388 */ /* 0x0001e20000000400 */
[----:B------:R-:W-:Y:S05]  /*2c20*/  @!P3 BRA `(.L_x_399) ;  /* 0xfffffffc00a8b947 */ /* 0x000fea000383ffff */
.L_x_396:
[----:B------:R-:W-:Y:S05]  /*2c30*/  BSYNC B0 ;  /* 0x0000000000007941 */ /* 0x000fea0003800000 */
.L_x_395:
        /* <DEDUP_REMOVED lines=12> */
[----:B------:R-:W-:Y:S02]  /*2d00*/  PLOP3.LUT P0, PT, PT, PT, PT, 0x8, 0x0 ;  /* 0x000000000000781c */ /* 0x000fe40003f0e170 */
[----:B------:R-:W-:-:S11]  /*2d10*/  IADD3 R25, R23, -0x60, RZ ;  /* 0xffffffa017197810 */ /* 0x000fd60007ffe0ff */
.L_x_403:
[C---:B-1----:R-:W-:Y:S01]  /*2d20*/  IADD3 R16, R0.reuse, 0x40, RZ ;  /* 0x0000004000107810 */ /* 0x042fe20007ffe0ff */
[----:B------:R-:W-:Y:S02]  /*2d30*/  VIADD R14, R0, 0x20 ;  /* 0x00000020000e7836 */ /* 0x000fe40000000000 */
[-C--:B------:R-:W-:Y:S02]  /*2d40*/  IMAD R15, R4, R23.reuse, R0 ;  /* 0x00000017040f7224 */ /* 0x080fe400078e0200 */
[----:B------:R-:W-:Y:S02]  /*2d50*/  VIADD R18, R0, 0x60 ;  /* 0x0000006000127836 */ /* 0x000fe40000000000 */
[CC--:B------:R-:W-:Y:S01]  /*2d60*/  IMAD R17, R4.reuse, R23.reuse, R14 ;  /* 0x0000001704117224 */ /* 0x0c0fe200078e020e */
[----:B------:R-:W-:Y:S01]  /*2d70*/  LEA R29, R15, R6, 0x1 ;  /* 0x000000060f1d7211 */ /* 0x000fe200078e08ff */
[CC--:B------:R-:W-:Y:S02]  /*2d80*/  IMAD R19, R4.reuse, R23.reuse, R16 ;  /* 0x0000001704137224 */ /* 0x0c0fe400078e0210 */
[----:B------:R-:W-:-:S02]  /*2d90*/  IMAD R21, R4, R23, R18 ;  /* 0x0000001704157224 */ /* 0x000fc400078e0212 */
[--C-:B------:R-:W-:Y:S01]  /*2da0*/  IMAD R31, R17, 0x2, R6.reuse ;  /* 0x00000002111f7824 */ /* 0x100fe200078e0206 */
[----:B------:R-:W-:Y:S01]  /*2db0*/  LEA R33, R19, R6, 0x1 ;  /* 0x0000000613217211 */ /* 0x000fe200078e08ff */
[----:B------:R-:W-:Y:S01]  /*2dc0*/  IMAD R22, R21, 0x2, R6 ;  /* 0x0000000215167824 */ /* 0x000fe200078e0206 */
[----:B------:R-:W1:Y:S01]  /*2dd0*/  LDS.U16 R29, [R29] ;  /* 0x000000001d1d7984 */ /* 0x000e620000000400 */
[-C--:B------:R-:W-:Y:S01]  /*2de0*/  IMAD R15, R28, R23.reuse, R0 ;  /* 0x000000171c0f7224 */ /* 0x080fe200078e0200 */
[----:B------:R-:W-:Y:S01]  /*2df0*/  IADD3 R0, R0, 0x80, RZ ;  /* 0x0000008000007810 */ /* 0x000fe20007ffe0ff */
[CC--:B------:R-:W-:Y:S01]  /*2e00*/  IMAD R17, R28.reuse, R23.reuse, R14 ;  /* 0x000000171c117224 */ /* 0x0c0fe200078e020e */
[----:B------:R-:W2:Y:S01]  /*2e10*/  LDS.U16 R31, [R31] ;  /* 0x000000001f1f7984 */ /* 0x000ea20000000400 */
[----:B------:R-:W-:Y:S01]  /*2e20*/  IMAD R19, R28, R23, R16 ;  /* 0x000000171c137224 */ /* 0x000fe200078e0210 */
[----:B------:R-:W-:Y:S01]  /*2e30*/  ISETP.GE.AND P3, PT, R0, R25, PT ;  /* 0x000000190000720c */ /* 0x000fe20003f66270 */
[----:B------:R-:W-:Y:S01]  /*2e40*/  IMAD R21, R28, R23, R18 ;  /* 0x000000171c157224 */ /* 0x000fe200078e0212 */
[----:B------:R-:W3:Y:S01]  /*2e50*/  LDS.U16 R33, [R33] ;  /* 0x0000000021217984 */ /* 0x000ee20000000400 */
[----:B0-----:R-:W-:-:S03]  /*2e60*/  IMAD.WIDE R14, R15, 0x2, R12 ;  /* 0x000000020f0e7825 */ /* 0x001fc600078e020c */
[----:B------:R-:W0:Y:S01]  /*2e70*/  LDS.U16 R35, [R22] ;  /* 0x0000000016237984 */ /* 0x000e220000000400 */
[----:B------:R-:W-:-:S04]  /*2e80*/  IMAD.WIDE R16, R17, 0x2, R12 ;  /* 0x0000000211107825 */ /* 0x000fc800078e020c */
[----:B------:R-:W-:-:S04]  /*2e90*/  IMAD.WIDE R18, R19, 0x2, R12 ;  /* 0x0000000213127825 */ /* 0x000fc800078e020c */
[----:B------:R-:W-:Y:S01]  /*2ea0*/  IMAD.WIDE R20, R21, 0x2, R12 ;  /* 0x0000000215147825 */ /* 0x000fe200078e020c */
[----:B-1----:R1:W-:Y:S04]  /*2eb0*/  STG.E.U16 desc[UR6][R14.64], R29 ;  /* 0x0000001d0e007986 */ /* 0x0023e8000c101506 */
[----:B--2---:R1:W-:Y:S04]  /*2ec0*/  STG.E.U16 desc[UR6][R16.64], R31 ;  /* 0x0000001f10007986 */ /* 0x0043e8000c101506 */
[----:B---3--:R1:W-:Y:S04]  /*2ed0*/  STG.E.U16 desc[UR6][R18.64], R33 ;  /* 0x0000002112007986 */ /* 0x0083e8000c101506 */
[----:B0-----:R1:W-:Y:S01]  /*2ee0*/  STG.E.U16 desc[UR6][R20.64], R35 ;  /* 0x0000002314007986 */ /* 0x0013e2000c101506 */
[----:B------:R-:W-:Y:S05]  /*2ef0*/  @!P3 BRA `(.L_x_403) ;  /* 0xfffffffc0088b947 */ /* 0x000fea000383ffff */
.L_x_402:
[----:B------:R-:W-:Y:S05]  /*2f00*/  BSYNC B1 ;  /* 0x0000000000017941 */ /* 0x000fea0003800000 */
.L_x_401:
        /* <DEDUP_REMOVED lines=8> */
[----:B------:R-:W-:Y:S02]  /*2f90*/  IMAD R16, R13, 0x2, R6 ;  /* 0x000000020d107824 */ /* 0x000fe400078e0206 */
[----:B------:R-:W0:Y:S01]  /*2fa0*/  LDC.64 R12, c[0x0][0x238] ;  /* 0x00008e00ff0c7b82 */ /* 0x000e220000000a00 */
[----:B------:R-:W-:Y:S01]  /*2fb0*/  LEA R18, R15, R6, 0x1 ;  /* 0x000000060f127211 */ /* 0x000fe200078e08ff */
[CC--:B------:R-:W-:Y:S01]  /*2fc0*/  IMAD R15, R28.reuse, R23.reuse, R0 ;  /* 0x000000171c0f7224 */ /* 0x0c0fe200078e0200 */
[----:B------:R-:W1:Y:S01]  /*2fd0*/  LDS.U16 R17, [R16] ;  /* 0x0000000010117984 */ /* 0x000e620000000400 */
[----:B------:R-:W-:Y:S02]  /*2fe0*/  IMAD R19, R28, R23, R14 ;  /* 0x000000171c137224 */ /* 0x000fe400078e020e */
[----:B------:R-:W-:Y:S01]  /*2ff0*/  VIADD R0, R0, 0x40 ;  /* 0x0000004000007836 */ /* 0x000fe20000000000 */
[----:B------:R-:W2:Y:S01]  /*3000*/  LDS.U16 R21, [R18] ;  /* 0x0000000012157984 */ /* 0x000ea20000000400 */
[----:B0-----:R-:W-:-:S04]  /*3010*/  IMAD.WIDE R14, R15, 0x2, R12 ;  /* 0x000000020f0e7825 */ /* 0x001fc800078e020c */
[----:B------:R-:W-:Y:S01]  /*3020*/  IMAD.WIDE R12, R19, 0x2, R12 ;  /* 0x00000002130c7825 */ /* 0x000fe200078e020c */
[----:B-1----:R0:W-:Y:S04]  /*3030*/  STG.E.U16 desc[UR6][R14.64], R17 ;  /* 0x000000110e007986 */ /* 0x0021e8000c101506 */
[----:B--2---:R0:W-:Y:S02]  /*3040*/  STG.E.U16 desc[UR6][R12.64], R21 ;  /* 0x000000150c007986 */ /* 0x0041e4000c101506 */
.L_x_405:
[----:B------:R-:W-:Y:S05]  /*3050*/  BSYNC B1 ;  /* 0x0000000000017941 */ /* 0x000fea0003800000 */
.L_x_404:
[----:B------:R-:W-:-:S13]  /*3060*/  ISETP.LT.OR P0, PT, R0, R23, P0 ;  /* 0x000000170000720c */ /* 0x000fda0000701670 */
[-CC-:B0-----:R-:W-:Y:S02]  /*3070*/  @P0 IMAD R13, R4, R23.reuse, R0.reuse ;  /* 0x00000017040d0224 */ /* 0x181fe400078e0200 */
[----:B------:R-:W-:-:S03]  /*3080*/  @P0 IMAD R23, R28, R23, R0 ;  /* 0x000000171c170224 */ /* 0x000fc600078e0200 */
[----:B-1----:R-:W-:Y:S02]  /*3090*/  @P0 LEA R14, R13, R6, 0x1 ;  /* 0x000000060d0e0211 */ /* 0x002fe400078e08ff */
[----:B------:R-:W0:Y:S03]  /*30a0*/  @P0 LDC.64 R12, c[0x0][0x238] ;  /* 0x00008e00ff0c0b82 */ /* 0x000e260000000a00 */
[----:B------:R-:W1:Y:S01]  /*30b0*/  @P0 LDS.U16 R15, [R14] ;  /* 0x000000000e0f0984 */ /* 0x000e620000000400 */
[----:B0-----:R-:W-:-:S05]  /*30c0*/  @P0 IMAD.WIDE R12, R23, 0x2, R12 ;  /* 0x00000002170c0825 */ /* 0x001fca00078e020c */
[----:B-1----:R1:W-:Y:S02]  /*30d0*/  @P0 STG.E.U16 desc[UR6][R12.64], R15 ;  /* 0x0000000f0c000986 */ /* 0x0023e4000c101506 */
.L_x_400:
[----:B------:R-:W-:Y:S05]  /*30e0*/  BSYNC B0 ;  /* 0x0000000000007941 */ /* 0x000fea0003800000 */
.L_x_362:
        /* <DEDUP_REMOVED lines=12> */
[----:B---3--:R-:W-:-:S04]  /*31b0*/  @!P2 HADD2.F32 R0, -RZ, R0.H0_H0 ;  /* 0x20000000ff00a230 */ /* 0x008fc80000004100 */
[----:B------:R-:W0:Y:S08]  /*31c0*/  @!P2 F2F.F64.F32 R12, R0 ;  /* 0x00000000000ca310 */ /* 0x000e300000201800 */
[----:B0-----:R0:W1:Y:S01]  /*31d0*/  F2F.F16.F64 R14, R12 ;  /* 0x0000000c000e7310 */ /* 0x0010620000300800 */
        /* <DEDUP_REMOVED lines=10> */
.L_x_413:
[----:B0-----:R-:W-:Y:S02]  /*3280*/  IMAD R17, R4, R15, R0 ;  /* 0x0000000f04117224 */ /* 0x001fe400078e0200 */
[----:B------:R-:W-:-:S03]  /*3290*/  VIADD R16, R0, 0x20 ;  /* 0x0000002000107836 */ /* 0x000fc60000000000 */
[----:B------:R-:W-:Y:S01]  /*32a0*/  LEA R12, R17, R6, 0x1 ;  /* 0x00000006110c7211 */ /* 0x000fe200078e08ff */
[----:B------:R-:W-:-:S04]  /*32b0*/  IMAD R19, R4, R15, R16 ;  /* 0x0000000f04137224 */ /* 0x000fc800078e0210 */
[----:B------:R-:W1:Y:S01]  /*32c0*/  LDS.U16 R17, [R12] ;  /* 0x000000000c117984 */ /* 0x000e620000000400 */
[----:B------:R-:W-:-:S06]  /*32d0*/  LEA R19, R19, R6, 0x1 ;  /* 0x0000000613137211 */ /* 0x000fcc00078e08ff */
[----:B------:R-:W0:Y:S01]  /*32e0*/  LDS.U16 R19, [R19] ;  /* 0x0000000013137984 */ /* 0x000e220000000400 */
[----:B-12---:R-:W-:Y:S02]  /*32f0*/  HADD2 R17, R14.H0_H0, R17.H0_H0 ;  /* 0x200000110e117230 */ /* 0x006fe40000000800 */
[----:B------:R-:W-:-:S03]  /*3300*/  VIADD R14, R0, 0x40 ;  /* 0x00000040000e7836 */ /* 0x000fc60000000000 */
[----:B------:R-:W-:Y:S02]  /*3310*/  HADD2.F32 R17, -RZ, R17.H0_H0 ;  /* 0x20000011ff117230 */ /* 0x000fe40000004100 */
[-C--:B------:R-:W-:Y:S02]  /*3320*/  IMAD R21, R4, R15.reuse, R14 ;  /* 0x0000000f04157224 */ /* 0x080fe400078e020e */
[----:B------:R-:W-:Y:S02]  /*3330*/  VIADD R14, R0, 0x60 ;  /* 0x00000060000e7836 */ /* 0x000fe40000000000 */
[----:B------:R-:W1:Y:S01]  /*3340*/  F2F.F64.F32 R16, R17 ;  /* 0x0000001100107310 */ /* 0x000e620000201800 */
[----:B------:R-:W-:Y:S01]  /*3350*/  LEA R21, R21, R6, 0x1 ;  /* 0x0000000615157211 */ /* 0x000fe200078e08ff */
[----:B------:R-:W-:Y:S02]  /*3360*/  IMAD R23, R4, R15, R14 ;  /* 0x0000000f04177224 */ /* 0x000fe400078e020e */
[----:B------:R-:W-:-:S03]  /*3370*/  VIADD R0, R0, 0x80 ;  /* 0x0000008000007836 */ /* 0x000fc60000000000 */
[----:B------:R-:W2:Y:S01]  /*3380*/  LDS.U16 R21, [R21] ;  /* 0x0000000015157984 */ /* 0x000ea20000000400 */
[----:B------:R-:W-:Y:S02]  /*3390*/  LEA R23, R23, R6, 0x1 ;  /* 0x0000000617177211 */ /* 0x000fe400078e08ff */
[----:B------:R-:W-:Y:S01]  /*33a0*/  ISETP.GE.AND P3, PT, R0, R13, PT ;  /* 0x0000000d0000720c */ /* 0x000fe20003f66270 */
[----:B-1----:R-:W0:Y:S02]  /*33b0*/  F2F.F16.F64 R16, R16 ;  /* 0x0000001000107310 */ /* 0x002e240000300800 */
[----:B0-----:R-:W-:Y:S02]  /*33c0*/  HADD2 R12, R16.H0_H0, R19.H0_H0 ;  /* 0x20000013100c7230 */ /* 0x001fe40000000800 */
[----:B------:R-:W0:Y:S03]  /*33d0*/  LDS.U16 R16, [R23] ;  /* 0x0000000017107984 */ /* 0x000e260000000400 */
[----:B------:R-:W-:-:S04]  /*33e0*/  HADD2.F32 R12, -RZ, R12.H0_H0 ;  /* 0x2000000cff0c7230 */ /* 0x000fc80000004100 */
[----:B------:R-:W1:Y:S08]  /*33f0*/  F2F.F64.F32 R18, R12 ;  /* 0x0000000c00127310 */ /* 0x000e700000201800 */
[----:B-1----:R-:W2:Y:S02]  /*3400*/  F2F.F16.F64 R18, R18 ;  /* 0x0000001200127310 */ /* 0x002ea40000300800 */
[----:B--2---:R-:W-:-:S05]  /*3410*/  HADD2 R14, R18.H0_H0, R21.H0_H0 ;  /* 0x20000015120e7230 */ /* 0x004fca0000000800 */
[----:B------:R-:W-:-:S06]  /*3420*/  HADD2.F32 R20, -RZ, R14.H0_H0 ;  /* 0x2000000eff147230 */ /* 0x000fcc0000004100 */
[----:B------:R-:W1:Y:S08]  /*3430*/  F2F.F64.F32 R20, R20 ;  /* 0x0000001400147310 */ /* 0x000e700000201800 */
[----:B-1----:R-:W0:Y:S02]  /*3440*/  F2F.F16.F64 R21, R20 ;  /* 0x0000001400157310 */ /* 0x002e240000300800 */
[----:B0-----:R-:W-:-:S05]  /*3450*/  HADD2 R16, R21.H0_H0, R16.H0_H0 ;  /* 0x2000001015107230 */ /* 0x001fca0000000800 */
[----:B------:R-:W-:-:S06]  /*3460*/  HADD2.F32 R16, -RZ, R16.H0_H0 ;  /* 0x20000010ff107230 */ /* 0x000fcc0000004100 */
[----:B------:R-:W0:Y:S08]  /*3470*/  F2F.F64.F32 R16, R16 ;  /* 0x0000001000107310 */ /* 0x000e300000201800 */
[----:B0-----:R0:W2:Y:S01]  /*3480*/  F2F.F16.F64 R14, R16 ;  /* 0x00000010000e7310 */ /* 0x0010a20000300800 */
[----:B------:R-:W-:Y:S05]  /*3490*/  @!P3 BRA `(.L_x_413) ;  /* 0xfffffffc0078b947 */ /* 0x000fea000383ffff */
[----:B------:R-:W-:Y:S05]  /*34a0*/  BSYNC B2 ;  /* 0x0000000000027941 */ /* 0x000fea0003800000 */
.L_x_412:
[----:B------:R-:W-:Y:S01]  /*34b0*/  MOV R12, R16 ;  /* 0x00000010000c7202 */ /* 0x000fe20000000f00 */
[----:B------:R-:W-:-:S07]  /*34c0*/  IMAD.MOV.U32 R13, RZ, RZ, R17 ;  /* 0x000000ffff0d7224 */ /* 0x000fce00078e0011 */
.L_x_411:
[----:B------:R-:W-:Y:S05]  /*34d0*/  BSYNC B1 ;  /* 0x0000000000017941 */ /* 0x000fea0003800000 */
.L_x_410:
        /* <DEDUP_REMOVED lines=11> */
[----:B------:R-:W-:-:S06]  /*3590*/  IMAD R18, R17, 0x2, R6 ;  /* 0x0000000211127824 */ /* 0x000fcc00078e0206 */
        /* <DEDUP_REMOVED lines=9> */
.L_x_415:
[----:B------:R-:W-:Y:S05]  /*3630*/  BSYNC B1 ;  /* 0x0000000000017941 */ /* 0x000fea0003800000 */
.L_x_414:
        /* <DEDUP_REMOVED lines=9> */
.L_x_409:
[----:B------:R-:W-:Y:S05]  /*36d0*/  BSYNC B0 ;  /* 0x0000000000007941 */ /* 0x000fea0003800000 */
.L_x_408:
        /* <DEDUP_REMOVED lines=39> */
[----:B0-----:R0:W1:Y:S02]  /*3950*/  F2F.F16.F64 R29, R12 ;  /* 0x0000000c001d7310 */ /* 0x0010640000300800 */
.L_x_419:
[----:B-1----:R-:W-:Y:S01]  /*3960*/  HADD2.F32 R18, -RZ, R29.H0_H0 ;  /* 0x2000001dff127230 */ /* 0x002fe20000004100 */
[----:B------:R-:W-:Y:S01]  /*3970*/  MOV R16, 0x1 ;  /* 0x0000000100107802 */ /* 0x000fe20000000f00 */
[----:B0-2---:R-:W-:Y:S01]  /*3980*/  IMAD R13, R4, UR4, R31 ;  /* 0x00000004040d7c24 */ /* 0x005fe2000f8e021f */
[----:B------:R-:W-:Y:S01]  /*3990*/  BSSY B1, `(.L_x_417) ;  /* 0x000001a000017945 */ /* 0x000fe20003800000 */
[----:B------:R-:W0:Y:S01]  /*39a0*/  F2F.F64.F32 R14, R18 ;  /* 0x00000012000e7310 */ /* 0x000e220000201800 */
[----:B------:R-:W-:Y:S02]  /*39b0*/  VIADD R31, R31, 0x20 ;  /* 0x000000201f1f7836 */ /* 0x000fe40000000000 */
[----:B------:R-:W-:-:S03]  /*39c0*/  IMAD R30, R13, 0x2, R6 ;  /* 0x000000020d1e7824 */ /* 0x000fc600078e0206 */
[----:B------:R-:W-:Y:S02]  /*39d0*/  ISETP.GE.AND P3, PT, R31, UR4, PT ;  /* 0x000000041f007c0c */ /* 0x000fe4000bf66270 */
[----:B------:R-:W1:Y:S01]  /*39e0*/  LDS.U16 R0, [R30] ;  /* 0x000000001e007984 */ /* 0x000e620000000400 */
[----:B0-----:R-:W-:-:S06]  /*39f0*/  DADD R14, R14, 9.999999682655225389e-21 ;  /* 0x3bc79ca10e0e7429 */ /* 0x001fcc0000000000 */
[----:B------:R-:W0:Y:S02]  /*3a00*/  MUFU.RCP64H R17, R15 ;  /* 0x0000000f00117308 */ /* 0x000e240000001800 */
[----:B0-----:R-:W-:-:S08]  /*3a10*/  DFMA R12, -R14, R16, 1 ;  /* 0x3ff000000e0c742b */ /* 0x001fd00000000110 */
[----:B------:R-:W-:Y:S01]  /*3a20*/  DFMA R12, R12, R12, R12 ;  /* 0x0000000c0c0c722b */ /* 0x000fe2000000000c */
[----:B-1----:R-:W-:-:S07]  /*3a30*/  HADD2.F32 R0, -RZ, R0.H0_H0 ;  /* 0x20000000ff007230 */ /* 0x002fce0000004100 */
        /* <DEDUP_REMOVED lines=12> */
[----:B------:R-:W-:Y:S05]  /*3b00*/  CALL.REL.NOINC `($__internal_6_$__cuda_sm20_div_rn_f64_full) ;  /* 0x0000001000447944 */ /* 0x000fea0003c00000 */
[----:B------:R-:W-:Y:S01]  /*3b10*/  MOV R12, R20 ;  /* 0x00000014000c7202 */ /* 0x000fe20000000f00 */
[----:B------:R-:W-:-:S07]  /*3b20*/  IMAD.MOV.U32 R13, RZ, RZ, R21 ;  /* 0x000000ffff0d7224 */ /* 0x000fce00078e0015 */
.L_x_418:
[----:B------:R-:W-:Y:S05]  /*3b30*/  BSYNC B1 ;  /* 0x0000000000017941 */ /* 0x000fea0003800000 */
.L_x_417:
[----:B------:R-:W0:Y:S02]  /*3b40*/  F2F.F16.F64 R13, R12 ;  /* 0x0000000c000d7310 */ /* 0x000e240000300800 */
[----:B0-----:R2:W-:Y:S01]  /*3b50*/  STS.U16 [R30], R13 ;  /* 0x0000000d1e007388 */ /* 0x0015e20000000400 */
[----:B------:R-:W-:Y:S05]  /*3b60*/  @!P3 BRA `(.L_x_419) ;  /* 0xfffffffc007cb947 */ /* 0x000fea000383ffff */
.L_x_416:
[----:B------:R-:W-:Y:S05]  /*3b70*/  BSYNC B0 ;  /* 0x0000000000007941 */ /* 0x000fea0003800000 */
.L_x_407:
[----:B------:R-:W-:Y:S01]  /*3b80*/  NOP ;  /* 0x0000000000007918 */ /* 0x000fe20000000000 */
.L_x_406:
[----:B------:R-:W-:Y:S02]  /*3b90*/  ULDC UR4, c[0x0][0x220] ;  /* 0x0000880000047ab9 */ /* 0x000fe40000000800 */
[----:B01----:R-:W-:-:S04]  /*3ba0*/  MOV R21, UR4 ;  /* 0x0000000400157c02 */ /* 0x003fc80008000f00 */
[----:B------:R-:W-:-:S13]  /*3bb0*/  ISETP.GE.AND P0, PT, R21, 0x1, PT ;  /* 0x000000011500780c */ /* 0x000fda0003f06270 */
[----:B------:R-:W-:Y:S05]  /*3bc0*/  @!P0 BRA `(.L_x_420) ;  /* 0x0000000400ac8947 */ /* 0x000fea0003800000 */
[----:B------:R-:W-:-:S05]  /*3bd0*/  UMOV UR4, URZ ;  /* 0x0000003f00047c82 */ /* 0x000fca0008000000 */
.L_x_432:
[----:B------:R-:W-:Y:S01]  /*3be0*/  BSSY B0, `(.L_x_421) ;  /* 0x0000012000007945 */ /* 0x000fe20003800000 */
[----:B-1-3--:R-:W-:Y:S01]  /*3bf0*/  IMAD.MOV.U32 R14, RZ, RZ, 0x0 ;  /* 0x00000000ff0e7424 */ /* 0x00afe200078e00ff */
[----:B--2-4-:R-:W-:Y:S02]  /*3c00*/  MOV R15, 0xfff00000 ;  /* 0xfff00000000f7802 */ /* 0x014fe40000000f00 */
[----:B------:R-:W-:Y:S05]  /*3c10*/  @P2 BRA `(.L_x_422) ;  /* 0x0000000000382947 */ /* 0x000fea0003800000 */
[----:B------:R-:W-:-:S13]  /*3c20*/  ISETP.NE.AND P0, PT, RZ, UR4, PT ;  /* 0x00000004ff007c0c */ /* 0x000fda000bf05270 */
[----:B------:R-:W-:Y:S05]  /*3c30*/  @!P0 BRA `(.L_x_423) ;  /* 0x0000000000248947 */ /* 0x000fea0003800000 */
[----:B------:R-:W-:Y:S01]  /*3c40*/  IMAD.MOV.U32 R12, RZ, RZ, RZ ;  /* 0x000000ffff0c7224 */ /* 0x000fe200078e00ff */
[----:B------:R-:W-:-:S07]  /*3c50*/  MOV R0, R9 ;  /* 0x0000000900007202 */ /* 0x000fce0000000f00 */
.L_x_424:
[----:B------:R-:W0:Y:S02]  /*3c60*/  LDS R13, [R0] ;  /* 0x00000000000d7984 */ /* 0x000e240000000800 */
[----:B0-----:R-:W-:-:S13]  /*3c70*/  ISETP.NE.AND P0, PT, R13, R8, PT ;  /* 0x000000080d00720c */ /* 0x001fda0003f05270 */
[----:B------:R-:W-:Y:S05]  /*3c80*/  @!P0 BRA `(.L_x_422) ;  /* 0x00000000001c8947 */ /* 0x000fea0003800000 */
[----:B------:R-:W-:Y:S01]  /*3c90*/  VIADD R12, R12, 0x1 ;  /* 0x000000010c0c7836 */ /* 0x000fe20000000000 */
[----:B------:R-:W-:-:S04]  /*3ca0*/  IADD3 R0, R0, 0x4, RZ ;  /* 0x0000000400007810 */ /* 0x000fc80007ffe0ff */
[----:B------:R-:W-:-:S13]  /*3cb0*/  ISETP.GE.U32.AND P0, PT, R12, UR4, PT ;  /* 0x000000040c007c0c */ /* 0x000fda000bf06070 */
[----:B------:R-:W-:Y:S05]  /*3cc0*/  @!P0 BRA `(.L_x_424) ;  /* 0xfffffffc00e48947 */ /* 0x000fea000383ffff */
.L_x_423:
[----:B------:R-:W0:Y:S02]  /*3cd0*/  LDS.U16 R0, [R26] ;  /* 0x000000001a007984 */ /* 0x000e240000000400 */
[----:B0-----:R-:W-:-:S04]  /*3ce0*/  HADD2.F32 R0, -RZ, R0.H0_H0 ;  /* 0x20000000ff007230 */ /* 0x001fc80000004100 */
[----:B------:R0:W1:Y:S03]  /*3cf0*/  F2F.F64.F32 R14, R0 ;  /* 0x00000000000e7310 */ /* 0x0000660000201800 */
.L_x_422:
[----:B------:R-:W-:Y:S05]  /*3d00*/  BSYNC B0 ;  /* 0x0000000000007941 */ /* 0x000fea0003800000 */
.L_x_421:
[----:B------:R-:W-:Y:S01]  /*3d10*/  ULDC UR9, c[0x0][0x21c] ;  /* 0x0000870000097ab9 */ /* 0x000fe20000000800 */
[----:B------:R-:W-:Y:S01]  /*3d20*/  BSSY B0, `(.L_x_425) ;  /* 0x0000022000007945 */ /* 0x000fe20003800000 */
[----:B------:R-:W-:Y:S01]  /*3d30*/  ISETP.GE.AND P0, PT, R10, UR9, PT ;  /* 0x000000090a007c0c */ /* 0x000fe2000bf06270 */
[----:B0-----:R-:W-:-:S12]  /*3d40*/  IMAD.MOV.U32 R0, RZ, RZ, R27 ;  /* 0x000000ffff007224 */ /* 0x001fd800078e001b */
[----:B------:R-:W-:Y:S05]  /*3d50*/  @P0 BRA `(.L_x_426) ;  /* 0x0000000000780947 */ /* 0x000fea0003800000 */
[----:B------:R-:W-:-:S07]  /*3d60*/  MOV R17, R10 ;  /* 0x0000000a00117202 */ /* 0x000fce0000000f00 */
.L_x_431:
[----:B------:R-:W-:Y:S01]  /*3d70*/  ISETP.NE.AND P0, PT, RZ, UR4, PT ;  /* 0x00000004ff007c0c */ /* 0x000fe2000bf05270 */
[----:B------:R-:W-:-:S12]  /*3d80*/  BSSY B1, `(.L_x_427) ;  /* 0x0000013000017945 */ /* 0x000fd80003800000 */
[----:B------:R-:W-:Y:S05]  /*3d90*/  @!P0 BRA `(.L_x_428) ;  /* 0x00000000002c8947 */ /* 0x000fea0003800000 */
[----:B------:R-:W-:-:S07]  /*3da0*/  IMAD.MOV.U32 R16, RZ, RZ, RZ ;  /* 0x000000ffff107224 */ /* 0x000fce00078e00ff */
.L_x_430:
[----:B------:R-:W-:Y:S01]  /*3db0*/  IADD3 R12, R5, R16, RZ ;  /* 0x00000010050c7210 */ /* 0x000fe20007ffe0ff */
[----:B------:R-:W-:-:S04]  /*3dc0*/  IMAD.MOV.U32 R13, RZ, RZ, -0x100000 ;  /* 0xfff00000ff0d7424 */ /* 0x000fc800078e00ff */
[----:B------:R-:W-:Y:S01]  /*3dd0*/  IMAD R18, R12, 0x4, R11 ;  /* 0x000000040c127824 */ /* 0x000fe200078e020b */
[----:B------:R-:W-:-:S05]  /*3de0*/  HFMA2.MMA R12, -RZ, RZ, 0, 0 ;  /* 0x00000000ff0c7435 */ /* 0x000fca00000001ff */
[----:B------:R-:W0:Y:S02]  /*3df0*/  LDS R18, [R18] ;  /* 0x0000000012127984 */ /* 0x000e240000000800 */
[----:B0-----:R-:W-:-:S13]  /*3e00*/  ISETP.NE.AND P0, PT, R18, R17, PT ;  /* 0x000000111200720c */ /* 0x001fda0003f05270 */
[----:B------:R-:W-:Y:S05]  /*3e10*/  @!P0 BRA `(.L_x_429) ;  /* 0x0000000000248947 */ /* 0x000fea0003800000 */
[----:B------:R-:W-:-:S04]  /*3e20*/  IADD3 R16, R16, 0x1, RZ ;  /* 0x0000000110107810 */ /* 0x000fc80007ffe0ff */
[----:B------:R-:W-:-:S13]  /*3e30*/  ISETP.GE.U32.AND P0, PT, R16, UR4, PT ;  /* 0x0000000410007c0c */ /* 0x000fda000bf06070 */
[----:B------:R-:W-:Y:S05]  /*3e40*/  @!P0 BRA `(.L_x_430) ;  /* 0xfffffffc00d88947 */ /* 0x000fea000383ffff */
.L_x_428:
[----:B------:R-:W-:Y:S02]  /*3e50*/  ULDC UR9, c[0x0][0x21c] ;  /* 0x0000870000097ab9 */ /* 0x000fe40000000800 */
[----:B------:R-:W-:-:S04]  /*3e60*/  IMAD R13, R4, UR9, R17 ;  /* 0x00000009040d7c24 */ /* 0x000fc8000f8e0211 */
[----:B------:R-:W-:-:S06]  /*3e70*/  IMAD R16, R13, 0x2, R6 ;  /* 0x000000020d107824 */ /* 0x000fcc00078e0206 */
[----:B------:R-:W0:Y:S02]  /*3e80*/  LDS.U16 R16, [R16] ;  /* 0x0000000010107984 */ /* 0x000e240000000400 */
[----:B0-----:R-:W-:-:S06]  /*3e90*/  HADD2.F32 R12, -RZ, R16.H0_H0 ;  /* 0x20000010ff0c7230 */ /* 0x001fcc0000004100 */
[----:B------:R-:W0:Y:S02]  /*3ea0*/  F2F.F64.F32 R12, R12 ;  /* 0x0000000c000c7310 */ /* 0x000e240000201800 */
.L_x_429:
[----:B------:R-:W-:Y:S05]  /*3eb0*/  BSYNC B1 ;  /* 0x0000000000017941 */ /* 0x000fea0003800000 */
.L_x_427:
        /* <DEDUP_REMOVED lines=8> */
.L_x_426:
[----:B------:R-:W-:Y:S05]  /*3f40*/  BSYNC B0 ;  /* 0x0000000000007941 */ /* 0x000fea0003800000 */
.L_x_425:
[----:B-1----:R-:W-:Y:S01]  /*3f50*/  SHFL.BFLY PT, R17, R15, 0x10, 0x1f ;  /* 0x0e001f000f117f89 */ /* 0x002fe200000e0000 */
[----:B------:R-:W-:Y:S01]  /*3f60*/  MOV R12, R14 ;  /* 0x0000000e000c7202 */ /* 0x000fe20000000f00 */
[----:B------:R-:W-:Y:S01]  /*3f70*/  IMAD.MOV.U32 R13, RZ, RZ, R15 ;  /* 0x000000ffff0d7224 */ /* 0x000fe200078e000f */
[----:B------:R-:W-:Y:S01]  /*3f80*/  MOV R19, R0 ;  /* 0x0000000000137202 */ /* 0x000fe20000000f00 */
[----:B------:R-:W0:Y:S01]  /*3f90*/  SHFL.BFLY PT, R16, R14, 0x10, 0x1f ;  /* 0x0e001f000e107f89 */ /* 0x000e2200000e0000 */
[----:B------:R-:W1:Y:S03]  /*3fa0*/  LDC R21, c[0x0][0x220] ;  /* 0x00008800ff157b82 */ /* 0x000e660000000800 */
[----:B------:R-:W2:Y:S01]  /*3fb0*/  SHFL.BFLY PT, R18, R0, 0x10, 0x1f ;  /* 0x0e001f0000127f89 */ /* 0x000ea200000e0000 */
[----:B0-----:R-:W-:-:S14]  /*3fc0*/  DSETP.GT.AND P0, PT, R16, R14, PT ;  /* 0x0000000e1000722a */ /* 0x001fdc0003f04000 */
[----:B------:R-:W-:Y:S01]  /*3fd0*/  @P0 MOV R12, R16 ;  /* 0x00000010000c0202 */ /* 0x000fe20000000f00 */
[----:B------:R-:W-:Y:S02]  /*3fe0*/  @P0 IMAD.MOV.U32 R13, RZ, RZ, R17 ;  /* 0x000000ffff0d0224 */ /* 0x000fe400078e0011 */
[----:B--2---:R-:W-:Y:S02]  /*3ff0*/  @P0 IMAD.MOV.U32 R19, RZ, RZ, R18 ;  /* 0x000000ffff130224 */ /* 0x004fe400078e0012 */
[----:B------:R-:W-:Y:S04]  /*4000*/  SHFL.BFLY PT, R16, R12, 0x8, 0x1f ;  /* 0x0d001f000c107f89 */ /* 0x000fe800000e0000 */
[----:B------:R-:W0:Y:S04]  /*4010*/  SHFL.BFLY PT, R17, R13, 0x8, 0x1f ;  /* 0x0d001f000d117f89 */ /* 0x000e2800000e0000 */
[----:B------:R-:W2:Y:S01]  /*4020*/  SHFL.BFLY PT, R18, R19, 0x8, 0x1f ;  /* 0x0d001f0013127f89 */ /* 0x000ea200000e0000 */
[----:B0-----:R-:W-:-:S14]  /*4030*/  DSETP.GT.AND P3, PT, R16, R12, PT ;  /* 0x0000000c1000722a */ /* 0x001fdc0003f64000 */
[----:B------:R-:W-:Y:S01]  /*4040*/  @P3 MOV R12, R16 ;  /* 0x00000010000c3202 */ /* 0x000fe20000000f00 */
[----:B------:R-:W-:Y:S01]  /*4050*/  @P3 IMAD.MOV.U32 R13, RZ, RZ, R17 ;  /* 0x000000ffff0d3224 */ /* 0x000fe200078e0011 */
[----:B--2---:R-:W-:-:S03]  /*4060*/  @P3 MOV R19, R18 ;  /* 0x0000001200133202 */ /* 0x004fc60000000f00 */
[----:B------:R-:W-:Y:S04]  /*4070*/  SHFL.BFLY PT, R16, R12, 0x4, 0x1f ;  /* 0x0c801f000c107f89 */ /* 0x000fe800000e0000 */
[----:B------:R-:W0:Y:S04]  /*4080*/  SHFL.BFLY PT, R17, R13, 0x4, 0x1f ;  /* 0x0c801f000d117f89 */ /* 0x000e2800000e0000 */
        /* <DEDUP_REMOVED lines=11> */
[----:B--2---:R-:W-:Y:S02]  /*4140*/  @P3 MOV R19, R0 ;  /* 0x0000000000133202 */ /* 0x004fe40000000f00 */
[----:B------:R-:W-:Y:S01]  /*4150*/  ISETP.NE.AND P3, PT, R8, RZ, PT ;  /* 0x000000ff0800720c */ /* 0x000fe20003f65270 */
[----:B------:R-:W-:Y:S04]  /*4160*/  SHFL.BFLY PT, R14, R12, 0x1, 0x1f ;  /* 0x0c201f000c0e7f89 */ /* 0x000fe800000e0000 */
[----:B------:R-:W0:Y:S04]  /*4170*/  SHFL.BFLY PT, R15, R13, 0x1, 0x1f ;  /* 0x0c201f000d0f7f89 */ /* 0x000e2800000e0000 */
[----:B------:R-:W2:Y:S04]  /*4180*/  SHFL.BFLY PT, R16, R19, 0x1, 0x1f ;  /* 0x0c201f0013107f89 */ /* 0x000ea800000e0000 */
[----:B------:R-:W-:Y:S01]  /*4190*/  @!P3 VIADD R0, R5, UR4 ;  /* 0x000000040500bc36 */ /* 0x000fe20008000000 */
[----:B------:R-:W-:Y:S01]  /*41a0*/  UIADD3 UR4, UR4, 0x1, URZ ;  /* 0x0000000104047890 */ /* 0x000fe2000fffe03f */
[----:B0-----:R-:W-:-:S14]  /*41b0*/  DSETP.GT.AND P0, PT, R14, R12, PT ;  /* 0x0000000c0e00722a */ /* 0x001fdc0003f04000 */
[----:B------:R-:W-:Y:S01]  /*41c0*/  @P0 IMAD.MOV.U32 R12, RZ, RZ, R14 ;  /* 0x000000ffff0c0224 */ /* 0x000fe200078e000e */
[----:B------:R-:W-:Y:S01]  /*41d0*/  @P0 MOV R13, R15 ;  /* 0x0000000f000d0202 */ /* 0x000fe20000000f00 */
[----:B--2---:R-:W-:Y:S01]  /*41e0*/  @P0 IMAD.MOV.U32 R19, RZ, RZ, R16 ;  /* 0x000000ffff130224 */ /* 0x004fe200078e0010 */
[----:B-1----:R-:W-:Y:S02]  /*41f0*/  ISETP.LE.AND P0, PT, R21, UR4, PT ;  /* 0x0000000415007c0c */ /* 0x002fe4000bf03270 */
[----:B------:R-:W0:Y:S01]  /*4200*/  @!P3 F2F.F16.F64 R14, R12 ;  /* 0x0000000c000eb310 */ /* 0x000e220000300800 */
[----:B------:R-:W-:Y:S02]  /*4210*/  @!P3 IADD3 R15, R7, R0, RZ ;  /* 0x00000000070fb210 */ /* 0x000fe40007ffe0ff */
[----:B------:R-:W-:-:S03]  /*4220*/  @!P3 LEA R0, R0, R11, 0x2 ;  /* 0x0000000b0000b211 */ /* 0x000fc600078e10ff */
[----:B------:R-:W-:Y:S02]  /*4230*/  @!P3 IMAD R15, R15, 0x2, R6 ;  /* 0x000000020f0fb824 */ /* 0x000fe400078e0206 */
[----:B------:R1:W-:Y:S04]  /*4240*/  @!P3 STS [R0], R19 ;  /* 0x000000130000b388 */ /* 0x0003e80000000800 */
[----:B0-----:R1:W-:Y:S01]  /*4250*/  @!P3 STS.U16 [R15], R14 ;  /* 0x0000000e0f00b388 */ /* 0x0013e20000000400 */
[----:B------:R-:W-:Y:S01]  /*4260*/  NOP ;  /* 0x0000000000007918 */ /* 0x000fe20000000000 */
[----:B------:R-:W-:Y:S05]  /*4270*/  @!P0 BRA `(.L_x_432) ;  /* 0xfffffff800588947 */ /* 0x000fea000383ffff */
.L_x_420:
[----:B------:R-:W-:Y:S01]  /*4280*/  ISETP.GE.AND P0, PT, R8, R21, PT ;  /* 0x000000150800720c */ /* 0x000fe20003f06270 */
[----:B------:R-:W-:Y:S01]  /*4290*/  NOP ;  /* 0x0000000000007918 */ /* 0x000fe20000000000 */
[----:B------:R-:W-:Y:S01]  /*42a0*/  ULDC UR4, c[0x0][0x21c] ;  /* 0x0000870000047ab9 */ /* 0x000fe20000000800 */
[----:B------:R-:W-:Y:S01]  /*42b0*/  ULDC.64 UR10, c[0x0][0x230] ;  /* 0x00008c00000a7ab9 */ /* 0x000fe20000000a00 */
[----:B------:R-:W-:Y:S09]  /*42c0*/  BSSY B0, `(.L_x_433) ;  /* 0x0000048000007945 */ /* 0x000ff20003800000 */
[----:B------:R-:W-:Y:S05]  /*42d0*/  @P0 BRA `(.L_x_434) ;  /* 0x0000000400180947 */ /* 0x000fea0003800000 */
[----:B-1-3--:R-:W-:Y:S01]  /*42e0*/  IADD3 R0, -R8, R21, RZ ;  /* 0x0000001508007210 */ /* 0x00afe20007ffe1ff */
[----:B------:R-:W-:Y:S01]  /*42f0*/  BSSY B1, `(.L_x_435) ;  /* 0x0000022000017945 */ /* 0x000fe20003800000 */
[----:B------:R-:W-:Y:S02]  /*4300*/  PLOP3.LUT P0, PT, PT, PT, PT, 0x80, 0x0 ;  /* 0x000000000000781c */ /* 0x000fe40003f0f070 */
[----:B------:R-:W-:Y:S01]  /*4310*/  ISETP.GT.AND P3, PT, R0, 0x60, PT ;  /* 0x000000600000780c */ /* 0x000fe20003f64270 */
[----:B------:R-:W-:-:S12]  /*4320*/  IMAD.MOV.U32 R0, RZ, RZ, R8 ;  /* 0x000000ffff007224 */ /* 0x000fd800078e0008 */
[----:B------:R-:W-:Y:S05]  /*4330*/  @!P3 BRA `(.L_x_436) ;  /* 0x000000000074b947 */ /* 0x000fea0003800000 */
[----:B------:R-:W-:Y:S02]  /*4340*/  PLOP3.LUT P0, PT, PT, PT, PT, 0x8, 0x0 ;  /* 0x000000000000781c */ /* 0x000fe40003f0e170 */
[----:B------:R-:W-:-:S11]  /*4350*/  IADD3 R23, R21, -0x60, RZ ;  /* 0xffffffa015177810 */ /* 0x000fd60007ffe0ff */
.L_x_437:
        /* <DEDUP_REMOVED lines=27> */
.L_x_436:
[----:B------:R-:W-:Y:S05]  /*4510*/  BSYNC B1 ;  /* 0x0000000000017941 */ /* 0x000fea0003800000 */
.L_x_435:
        /* <DEDUP_REMOVED lines=21> */
.L_x_439:
[----:B------:R-:W-:Y:S05]  /*4670*/  BSYNC B1 ;  /* 0x0000000000017941 */ /* 0x000fea0003800000 */
.L_x_438:
        /* <DEDUP_REMOVED lines=12> */
.L_x_434:
[----:B------:R-:W-:Y:S05]  /*4740*/  BSYNC B0 ;  /* 0x0000000000007941 */ /* 0x000fea0003800000 */
.L_x_433:
        /* <DEDUP_REMOVED lines=12> */
.L_x_444:
        /* <DEDUP_REMOVED lines=30> */
.L_x_443:
[----:B------:R-:W-:Y:S05]  /*49f0*/  BSYNC B1 ;  /* 0x0000000000017941 */ /* 0x000fea0003800000 */
.L_x_442:
        /* <DEDUP_REMOVED lines=20> */
.L_x_446:
[----:B------:R-:W-:Y:S05]  /*4b40*/  BSYNC B1 ;  /* 0x0000000000017941 */ /* 0x000fea0003800000 */
.L_x_445:
        /* <DEDUP_REMOVED lines=8> */
.L_x_441:
[----:B------:R-:W-:Y:S05]  /*4bd0*/  BSYNC B0 ;  /* 0x0000000000007941 */ /* 0x000fea0003800000 */
.L_x_440:
[----:B------:R5:W-:Y:S06]  /*4be0*/  MEMBAR.SC.CTA ;  /* 0x0000000000007992 */ /* 0x000bec0000000000 */
[----:B-----5:R-:W-:Y:S01]  /*4bf0*/  NOP ;  /* 0x0000000000007918 */ /* 0x020fe20000000000 */
[----:B------:R-:W-:Y:S05]  /*4c00*/  @!P1 BRA `(.L_x_447) ;  /* 0xffffffb400dc9947 */ /* 0x000fea000383ffff */
[----:B------:R-:W-:Y:S05]  /*4c10*/  EXIT ;  /* 0x000000000000794d */ /* 0x000fea0003800000 */
        .weak           $__internal_6_$__cuda_sm20_div_rn_f64_full
        .type           $__internal_6_$__cuda_sm20_div_rn_f64_full,@function
        .size           $__internal_6_$__cuda_sm20_div_rn_f64_full,($__internal_7_$__cuda_sm20_rcp_rn_f32_slowpath - $__internal_6_$__cuda_sm20_div_rn_f64_full)
$__internal_6_$__cuda_sm20_div_rn_f64_full:
        /* <DEDUP_REMOVED lines=66> */
.L_x_449:
        /* <DEDUP_REMOVED lines=16> */
.L_x_452:
[----:B------:R-:W-:Y:S01]  /*5140*/  LOP3.LUT R21, R15, 0x80000, RZ, 0xfc, !PT ;  /* 0x000800000f157812 */ /* 0x000fe200078efcff */
[----:B------:R-:W-:Y:S01]  /*5150*/  IMAD.MOV.U32 R20, RZ, RZ, R14 ;  /* 0x000000ffff147224 */ /* 0x000fe200078e000e */
[----:B------:R-:W-:Y:S06]  /*5160*/  BRA `(.L_x_450) ;  /* 0x0000000000087947 */ /* 0x000fec0003800000 */
.L_x_451:
[----:B------:R-:W-:Y:S02]  /*5170*/  LOP3.LUT R21, R17, 0x80000, RZ, 0xfc, !PT ;  /* 0x0008000011157812 */ /* 0x000fe400078efcff */
[----:B------:R-:W-:-:S07]  /*5180*/  MOV R20, R16 ;  /* 0x0000001000147202 */ /* 0x000fce0000000f00 */
.L_x_450:
[----:B------:R-:W-:Y:S05]  /*5190*/  BSYNC B2 ;  /* 0x0000000000027941 */ /* 0x000fea0003800000 */
.L_x_448:
[----:B------:R-:W-:Y:S01]  /*51a0*/  HFMA2.MMA R13, -RZ, RZ, 0, 0 ;  /* 0x00000000ff0d7435 */ /* 0x000fe200000001ff */
[----:B------:R-:W-:-:S05]  /*51b0*/  IMAD.MOV.U32 R12, RZ, RZ, R0 ;  /* 0x000000ffff0c7224 */ /* 0x000fca00078e0000 */
[----:B------:R-:W-:Y:S05]  /*51c0*/  RET.REL.NODEC R12 `(_ZN18transformer_engine43fused_score_for_moe_aux_loss_forward_kernelI6__halfEEvPKT_iiiiPS2_PbS5_) ;  /* 0xffffffac0c8c7950 */ /* 0x000fea0003c3ffff */
        .weak           $__internal_7_$__cuda_sm20_rcp_rn_f32_slowpath
        .type           $__internal_7_$__cuda_sm20_rcp_rn_f32_slowpath,@function
        .size           $__internal_7_$__cuda_sm20_rcp_rn_f32_slowpath,($__internal_8_$__cuda_sm3x_div_rn_noftz_f32_slowpath - $__internal_7_$__cuda_sm20_rcp_rn_f32_slowpath)
$__internal_7_$__cuda_sm20_rcp_rn_f32_slowpath:
        /* <DEDUP_REMOVED lines=16> */
.L_x_454:
        /* <DEDUP_REMOVED lines=33> */
.L_x_456:
[----:B------:R0:W1:Y:S02]  /*54e0*/  MUFU.RCP R15, R0 ;  /* 0x00000000000f7308 */ /* 0x0000640000001000 */
.L_x_455:
[----:B------:R-:W-:Y:S05]  /*54f0*/  BSYNC B2 ;  /* 0x0000000000027941 */ /* 0x000fea0003800000 */
.L_x_453:
[----:B------:R-:W-:-:S04]  /*5500*/  IMAD.MOV.U32 R17, RZ, RZ, 0x0 ;  /* 0x00000000ff117424 */ /* 0x000fc800078e00ff */
[----:B01----:R-:W-:Y:S05]  /*5510*/  RET.REL.NODEC R16 `(_ZN18transformer_engine43fused_score_for_moe_aux_loss_forward_kernelI6__halfEEvPKT_iiiiPS2_PbS5_) ;  /* 0xffffffa810b87950 */ /* 0x003fea0003c3ffff */
        .weak           $__internal_8_$__cuda_sm3x_div_rn_noftz_f32_slowpath
        .type           $__internal_8_$__cuda_sm3x_div_rn_noftz_f32_slowpath,@function
        .size           $__internal_8_$__cuda_sm3x_div_rn_noftz_f32_slowpath,(.L_x_605 - $__internal_8_$__cuda_sm3x_div_rn_noftz_f32_slowpath)
$__internal_8_$__cuda_sm3x_div_rn_noftz_f32_slowpath:
        /* <DEDUP_REMOVED lines=36> */
.L_x_458:
        /* <DEDUP_REMOVED lines=51> */
.L_x_465:
[----:B------:R-:W-:-:S04]  /*5a90*/  LOP3.LUT R0, R0, 0x80000000, RZ, 0xc0, !PT ;  /* 0x8000000000007812 */ /* 0x000fc800078ec0ff */
[----:B------:R-:W-:Y:S01]  /*5aa0*/  LOP3.LUT R0, R0, 0x7f800000, RZ, 0xfc, !PT ;  /* 0x7f80000000007812 */ /* 0x000fe200078efcff */
[----:B------:R-:W-:Y:S06]  /*5ab0*/  BRA `(.L_x_466) ;  /* 0x0000000000047947 */ /* 0x000fec0003800000 */
.L_x_464:
[----:B------:R-:W-:-:S07]  /*5ac0*/  LEA R0, R19, R0, 0x17 ;  /* 0x0000000013007211 */ /* 0x000fce00078eb8ff */
.L_x_466:
[----:B------:R-:W-:Y:S05]  /*5ad0*/  BSYNC B3 ;  /* 0x0000000000037941 */ /* 0x000fea0003800000 */
.L_x_463:
[----:B------:R-:W-:Y:S05]  /*5ae0*/  BRA `(.L_x_467) ;  /* 0x0000000000207947 */ /* 0x000fea0003800000 */
.L_x_462:
[----:B------:R-:W-:-:S04]  /*5af0*/  LOP3.LUT R0, R19, 0x80000000, R18, 0x48, !PT ;  /* 0x8000000013007812 */ /* 0x000fc800078e4812 */
[----:B------:R-:W-:Y:S01]  /*5b00*/  LOP3.LUT R0, R0, 0x7f800000, RZ, 0xfc, !PT ;  /* 0x7f80000000007812 */ /* 0x000fe200078efcff */
[----:B------:R-:W-:Y:S06]  /*5b10*/  BRA `(.L_x_467) ;  /* 0x0000000000147947 */ /* 0x000fec0003800000 */
.L_x_461:
[----:B------:R-:W-:Y:S01]  /*5b20*/  LOP3.LUT R0, R19, 0x80000000, R18, 0x48, !PT ;  /* 0x8000000013007812 */ /* 0x000fe200078e4812 */
[----:B------:R-:W-:Y:S06]  /*5b30*/  BRA `(.L_x_467) ;  /* 0x00000000000c7947 */ /* 0x000fec0003800000 */
.L_x_460:
[----:B------:R-:W0:Y:S01]  /*5b40*/  MUFU.RSQ R0, -QNAN ;  /* 0xffc0000000007908 */ /* 0x000e220000001400 */
[----:B------:R-:W-:Y:S05]  /*5b50*/  BRA `(.L_x_467) ;  /* 0x0000000000047947 */ /* 0x000fea0003800000 */
.L_x_459:
[----:B------:R-:W-:-:S07]  /*5b60*/  FADD.FTZ R0, R0, R13 ;  /* 0x0000000d00007221 */ /* 0x000fce0000010000 */
.L_x_467:
[----:B------:R-:W-:Y:S05]  /*5b70*/  BSYNC B2 ;  /* 0x0000000000027941 */ /* 0x000fea0003800000 */
.L_x_457:
[----:B------:R-:W-:Y:S01]  /*5b80*/  HFMA2.MMA R17, -RZ, RZ, 0, 0 ;  /* 0x00000000ff117435 */ /* 0x000fe200000001ff */
[----:B------:R-:W-:-:S05]  /*5b90*/  IMAD.MOV.U32 R16, RZ, RZ, R14 ;  /* 0x000000ffff107224 */ /* 0x000fca00078e000e */
[----:B0-----:R-:W-:Y:S05]  /*5ba0*/  RET.REL.NODEC R16 `(_ZN18transformer_engine43fused_score_for_moe_aux_loss_forward_kernelI6__halfEEvPKT_iiiiPS2_PbS5_) ;  /* 0xffffffa410147950 */ /* 0x001fea0003c3ffff */
.L_x_468:
        /* <DEDUP_REMOVED lines=13> */
.L_x_605:


//--------------------- .text._ZN18transformer_engine43fused_score_for_moe_aux_loss_forward_kernelIfEEvPKT_iiiiPS1_PbS4_ --------------------------
	.section	.text._ZN18transformer_engine43fused_score_for_moe_aux_loss_forward_kernelIfEEvPKT_iiiiPS1_PbS4_,"ax",@progbits
	.align	128
        .global         _ZN18transformer_engine43fused_score_for_moe_aux_loss_forward_kernelIfEEvPKT_iiiiPS1_PbS4_
        .type           _ZN18transformer_engine43fused_score_for_moe_aux_loss_forward_kernelIfEEvPKT_iiiiPS1_PbS4_,@function
        .size           _ZN18transformer_engine43fused_score_for_moe_aux_loss_forward_kernelIfEEvPKT_iiiiPS1_PbS4_,(.L_x_608 - _ZN18transformer_engine43fused_score_for_moe_aux_loss_forward_kernelIfEEvPKT_iiiiPS1_PbS4_)
        .other          _ZN18transformer_engine43fused_score_for_moe_aux_loss_forward_kernelIfEEvPKT_iiiiPS1_PbS4_,@"STO_CUDA_ENTRY STV_DEFAULT"
_ZN18transformer_engine43fused_score_for_moe_aux_loss_forward_kernelIfEEvPKT_iiiiPS1_PbS4_:
.text._ZN18transformer_engine43fused_score_for_moe_aux_loss_forward_kernelIfEEvPKT_iiiiPS1_PbS4_:
        /* <DEDUP_REMOVED lines=8> */
[----:B------:R-:W-:-:S05]  /*0080*/  IABS R6, R2 ;  /* 0x0000000200067213 */ /* 0x000fca0000000000 */
[----:B------:R-:W-:Y:S01]  /*0090*/  IMAD.MOV R6, RZ, RZ, -R6 ;  /* 0x000000ffff067224 */ /* 0x000fe200078e0a06 */
        /* <DEDUP_REMOVED lines=18> */
[----:B------:R-:W-:-:S04]  /*01c0*/  @P0 VIADD R5, R5, 0x1 ;  /* 0x0000000105050836 */ /* 0x000fc80000000000 */
[----:B------:R-:W-:-:S04]  /*01d0*/  IMAD.MOV.U32 R3, RZ, RZ, R5 ;  /* 0x000000ffff037224 */ /* 0x000fc800078e0005 */
[----:B------:R-:W-:Y:S01]  /*01e0*/  @!P2 IMAD.MOV R3, RZ, RZ, -R3 ;  /* 0x000000ffff03a224 */ /* 0x000fe200078e0a03 */
[----:B------:R-:W-:-:S04]  /*01f0*/  @!P1 LOP3.LUT R3, RZ, R2, RZ, 0x33, !PT ;  /* 0x00000002ff039212 */ /* 0x000fc800078e33ff */
[----:B--2---:R-:W-:-:S13]  /*0200*/  ISETP.LE.AND P0, PT, R3, UR5, PT ;  /* 0x0000000503007c0c */ /* 0x004fda000bf03270 */
[----:B------:R-:W-:Y:S05]  /*0210*/  @P0 EXIT ;  /* 0x000000000000094d */ /* 0x000fea0003800000 */
[----:B------:R-:W0:Y:S01]  /*0220*/  S2R R6, SR_TID.X ;  /* 0x0000000000067919 */ /* 0x000e220000002100 */
[----:B------:R-:W1:Y:S01]  /*0230*/  S2UR UR6, SR_CgaCtaId ;  /* 0x00000000000679c3 */ /* 0x000e620000008800 */
[----:B------:R-:W-:Y:S01]  /*0240*/  IMAD R5, R2, R7, RZ ;  /* 0x0000000702057224 */ /* 0x000fe200078e02ff */
[----:B------:R-:W-:Y:S01]  /*0250*/  ULDC UR7, c[0x0][0x220] ;  /* 0x0000880000077ab9 */ /* 0x000fe20000000800 */
[----:B------:R-:W-:Y:S01]  /*0260*/  UMOV UR4, 0x400 ;  /* 0x0000040000047882 */ /* 0x000fe20000000000 */
[----:B------:R-:W-:Y:S01]  /*0270*/  ULDC.64 UR8, c[0x0][0x208] ;  /* 0x0000820000087ab9 */ /* 0x000fe20000000a00 */
[----:B-1----:R-:W-:Y:S01]  /*0280*/  ULEA UR6, UR6, UR4, 0x18 ;  /* 0x0000000406067291 */ /* 0x002fe2000f8ec03f */
[----:B0-----:R-:W-:Y:S02]  /*0290*/  SHF.R.U32.HI R4, RZ, 0x5, R6 ;  /* 0x00000005ff047819 */ /* 0x001fe40000011606 */
[----:B------:R-:W-:-:S03]  /*02a0*/  LOP3.LUT R6, R6, 0x1f, RZ, 0xc0, !PT ;  /* 0x0000001f06067812 */ /* 0x000fc600078ec0ff */
[----:B------:R-:W-:Y:S01]  /*02b0*/  IMAD R5, R4, UR7, R5 ;  /* 0x0000000704057c24 */ /* 0x000fe2000f8e0205 */
[-C--:B------:R-:W-:Y:S01]  /*02c0*/  ISETP.GE.AND P0, PT, R6, R7.reuse, PT ;  /* 0x000000070600720c */ /* 0x080fe20003f06270 */
[----:B------:R-:W-:Y:S01]  /*02d0*/  IMAD R9, R4, R7, R6 ;  /* 0x0000000704097224 */ /* 0x000fe200078e0206 */
[----:B------:R-:W-:Y:S01]  /*02e0*/  LOP3.LUT R8, R6, 0x20, RZ, 0xfc, !PT ;  /* 0x0000002006087812 */ /* 0x000fe200078efcff */
[----:B------:R-:W-:Y:S01]  /*02f0*/  IMAD R7, R2, UR7, R5 ;  /* 0x0000000702077c24 */ /* 0x000fe2000f8e0205 */
[----:B------:R-:W-:Y:S01]  /*0300*/  SEL R10, R6, RZ, !P0 ;  /* 0x000000ff060a7207 */ /* 0x000fe20004000000 */
[----:B------:R-:W-:Y:S01]  /*0310*/  ULDC UR7, c[0x0][0xc] ;  /* 0x0000030000077ab9 */ /* 0x000fe20000000800 */
[----:B------:R-:W-:Y:S02]  /*0320*/  LEA R9, R9, UR6, 0x2 ;  /* 0x0000000609097c11 */ /* 0x000fe4000f8e10ff */
[----:B------:R-:W-:-:S07]  /*0330*/  LEA R11, R7, UR6, 0x2 ;  /* 0x00000006070b7c11 */ /* 0x000fce000f8e10ff */
.L_x_575:
        /* <DEDUP_REMOVED lines=16> */
[----:B------:R-:W-:Y:S01]  /*0440*/  IADD3 R0, -R6, R19, RZ ;  /* 0x0000001306007210 */ /* 0x000fe20007ffe1ff */
[----:B------:R-:W-:Y:S01]  /*0450*/  BSSY B2, `(.L_x_473) ;  /* 0x000001d000027945 */ /* 0x000fe20003800000 */
[----:B------:R-:W-:Y:S02]  /*0460*/  PLOP3.LUT P0, PT, PT, PT, PT, 0x80, 0x0 ;  /* 0x000000000000781c */ /* 0x000fe40003f0f070 */
[----:B------:R-:W-:Y:S01]  /*0470*/  ISETP.GT.AND P3, PT, R0, 0x60, PT ;  /* 0x000000600000780c */ /* 0x000fe20003f64270 */
[----:B------:R-:W-:-:S12]  /*0480*/  IMAD.MOV.U32 R0, RZ, RZ, R6 ;  /* 0x000000ffff007224 */ /* 0x000fd800078e0006 */
[----:B------:R-:W-:Y:S05]  /*0490*/  @!P3 BRA `(.L_x_474) ;  /* 0x000000000060b947 */ /* 0x000fea0003800000 */
[----:B------:R-:W-:Y:S01]  /*04a0*/  PLOP3.LUT P0, PT, PT, PT, PT, 0x8, 0x0 ;  /* 0x000000000000781c */ /* 0x000fe20003f0e170 */
[----:B------:R-:W-:-:S12]  /*04b0*/  VIADD R23, R19, 0xffffffa0 ;  /* 0xffffffa013177836 */ /* 0x000fd80000000000 */
.L_x_475:
        /* <DEDUP_REMOVED lines=13> */
[C---:B------:R-:W-:Y:S02]  /*0590*/  IADD3 R20, P5, R18.reuse, UR10, RZ ;  /* 0x0000000a12147c10 */ /* 0x040fe4000ffbe0ff */
        /* <DEDUP_REMOVED lines=8> */
.L_x_474:
[----:B------:R-:W-:Y:S05]  /*0620*/  BSYNC B2 ;  /* 0x0000000000027941 */ /* 0x000fea0003800000 */
.L_x_473:
[----:B0-----:R-:W-:Y:S01]  /*0630*/  IMAD.IADD R12, R19, 0x1, -R0 ;  /* 0x00000001130c7824 */ /* 0x001fe200078e0a00 */
[----:B------:R-:W-:Y:S04]  /*0640*/  BSSY B2, `(.L_x_476) ;  /* 0x000000f000027945 */ /* 0x000fe80003800000 */
[----:B------:R-:W-:-:S13]  /*0650*/  ISETP.GT.AND P3, PT, R12, 0x20, PT ;  /* 0x000000200c00780c */ /* 0x000fda0003f64270 */
[----:B------:R-:W-:Y:S05]  /*0660*/  @!P3 BRA `(.L_x_477) ;  /* 0x000000000030b947 */ /* 0x000fea0003800000 */
[----:B------:R-:W-:Y:S01]  /*0670*/  VIADD R12, R0, 0x20 ;  /* 0x00000020000c7836 */ /* 0x000fe20000000000 */
[----:B------:R-:W-:Y:S01]  /*0680*/  ULDC.64 UR12, c[0x0][0x230] ;  /* 0x00008c00000c7ab9 */ /* 0x000fe20000000a00 */
[CC--:B------:R-:W-:Y:S02]  /*0690*/  IMAD R13, R26.reuse, R19.reuse, R0 ;  /* 0x000000131a0d7224 */ /* 0x0c0fe400078e0200 */
[----:B------:R-:W-:Y:S02]  /*06a0*/  IMAD R15, R26, R19, R12 ;  /* 0x000000131a0f7224 */ /* 0x000fe400078e020c */
[----:B------:R-:W-:Y:S01]  /*06b0*/  VIADD R0, R0, 0x40 ;  /* 0x0000004000007836 */ /* 0x000fe20000000000 */
[----:B------:R-:W-:Y:S02]  /*06c0*/  IADD3 R12, P0, R13, UR12, RZ ;  /* 0x0000000c0d0c7c10 */ /* 0x000fe4000ff1e0ff */
[----:B------:R-:W-:Y:S02]  /*06d0*/  IADD3 R14, P3, R15, UR12, RZ ;  /* 0x0000000c0f0e7c10 */ /* 0x000fe4000ff7e0ff */
[----:B------:R-:W-:-:S02]  /*06e0*/  LEA.HI.X.SX32 R13, R13, UR13, 0x1, P0 ;  /* 0x0000000d0d0d7c11 */ /* 0x000fc400080f0eff */
[----:B------:R-:W-:Y:S02]  /*06f0*/  LEA.HI.X.SX32 R15, R15, UR13, 0x1, P3 ;  /* 0x0000000d0f0f7c11 */ /* 0x000fe400098f0eff */
[----:B------:R-:W-:Y:S01]  /*0700*/  PLOP3.LUT P0, PT, PT, PT, PT, 0x8, 0x0 ;  /* 0x000000000000781c */ /* 0x000fe20003f0e170 */
[----:B------:R0:W-:Y:S04]  /*0710*/  STG.E.U8 desc[UR8][R12.64], RZ ;  /* 0x000000ff0c007986 */ /* 0x0001e8000c101108 */
[----:B------:R0:W-:Y:S08]  /*0720*/  STG.E.U8 desc[UR8][R14.64], RZ ;  /* 0x000000ff0e007986 */ /* 0x0001f0000c101108 */
.L_x_477:
[----:B------:R-:W-:Y:S05]  /*0730*/  BSYNC B2 ;  /* 0x0000000000027941 */ /* 0x000fea0003800000 */
.L_x_476:
        /* <DEDUP_REMOVED lines=8> */
.L_x_472:
[----:B------:R-:W-:Y:S01]  /*07c0*/  IADD3 R0, -R6, R19, RZ ;  /* 0x0000001306007210 */ /* 0x000fe20007ffe1ff */
[----:B------:R-:W-:Y:S01]  /*07d0*/  BSSY B2, `(.L_x_479) ;  /* 0x0000027000027945 */ /* 0x000fe20003800000 */
[----:B------:R-:W-:Y:S02]  /*07e0*/  PLOP3.LUT P0, PT, PT, PT, PT, 0x80, 0x0 ;  /* 0x000000000000781c */ /* 0x000fe40003f0f070 */
[----:B------:R-:W-:Y:S01]  /*07f0*/  ISETP.GT.AND P3, PT, R0, 0x60, PT ;  /* 0x000000600000780c */ /* 0x000fe20003f64270 */
[----:B------:R-:W-:-:S12]  /*0800*/  IMAD.MOV.U32 R0, RZ, RZ, R6 ;  /* 0x000000ffff007224 */ /* 0x000fd800078e0006 */
[----:B------:R-:W-:Y:S05]  /*0810*/  @!P3 BRA `(.L_x_480) ;  /* 0x000000000088b947 */ /* 0x000fea0003800000 */
[----:B------:R-:W0:Y:S01]  /*0820*/  LDC.64 R12, c[0x0][0x238] ;  /* 0x00008e00ff0c7b82 */ /* 0x000e220000000a00 */
[----:B------:R-:W-:Y:S01]  /*0830*/  PLOP3.LUT P0, PT, PT, PT, PT, 0x8, 0x0 ;  /* 0x000000000000781c */ /* 0x000fe20003f0e170 */
[----:B------:R-:W-:-:S12]  /*0840*/  VIADD R27, R19, 0xffffffa0 ;  /* 0xffffffa0131b7836 */ /* 0x000fd80000000000 */
.L_x_481:
[-C--:B-1----:R-:W-:Y:S02]  /*0850*/  IMAD R31, R26, R19.reuse, R0 ;  /* 0x000000131a1f7224 */ /* 0x082fe400078e0200 */
[C---:B------:R-:W-:Y:S02]  /*0860*/  VIADD R14, R0.reuse, 0x20 ;  /* 0x00000020000e7836 */ /* 0x040fe40000000000 */
[----:B------:R-:W-:Y:S01]  /*0870*/  VIADD R15, R0, 0x60 ;  /* 0x00000060000f7836 */ /* 0x000fe20000000000 */
[C---:B------:R-:W-:Y:S01]  /*0880*/  IADD3 R24, P3, R31.reuse, UR14, RZ ;  /* 0x0000000e1f187c10 */ /* 0x040fe2000ff7e0ff */
[-C--:B------:R-:W-:Y:S01]  /*0890*/  IMAD R23, R26, R19.reuse, R14 ;  /* 0x000000131a177224 */ /* 0x080fe200078e020e */
[----:B------:R-:W-:Y:S01]  /*08a0*/  IADD3 R14, R0, 0x40, RZ ;  /* 0x00000040000e7810 */ /* 0x000fe20007ffe0ff */
[CC--:B------:R-:W-:Y:S01]  /*08b0*/  IMAD R35, R26.reuse, R19.reuse, R15 ;  /* 0x000000131a237224 */ /* 0x0c0fe200078e020f */
[----:B------:R-:W-:Y:S01]  /*08c0*/  LEA.HI.X.SX32 R25, R31, UR15, 0x1, P3 ;  /* 0x0000000f1f197c11 */ /* 0x000fe200098f0eff */
[----:B------:R-:W-:Y:S01]  /*08d0*/  IMAD.MOV.U32 R33, RZ, RZ, -0x800000 ;  /* 0xff800000ff217424 */ /* 0x000fe200078e00ff */
[----:B------:R-:W-:Y:S01]  /*08e0*/  IADD3 R20, P3, R23, UR14, RZ ;  /* 0x0000000e17147c10 */ /* 0x000fe2000ff7e0ff */
[----:B------:R-:W-:Y:S01]  /*08f0*/  IMAD R29, R26, R19, R14 ;  /* 0x000000131a1d7224 */ /* 0x000fe200078e020e */
[----:B------:R-:W-:Y:S01]  /*0900*/  IADD3 R14, P4, R35, UR14, RZ ;  /* 0x0000000e230e7c10 */ /* 0x000fe2000ff9e0ff */
[--C-:B0-----:R-:W-:Y:S01]  /*0910*/  IMAD.WIDE R30, R31, 0x4, R12.reuse ;  /* 0x000000041f1e7825 */ /* 0x101fe200078e020c */
[----:B------:R-:W-:Y:S01]  /*0920*/  LEA.HI.X.SX32 R21, R23, UR15, 0x1, P3 ;  /* 0x0000000f17157c11 */ /* 0x000fe200098f0eff */
[----:B------:R0:W-:Y:S01]  /*0930*/  STG.E.U8 desc[UR8][R24.64], RZ ;  /* 0x000000ff18007986 */ /* 0x0001e2000c101108 */
[----:B------:R-:W-:Y:S01]  /*0940*/  IADD3 R16, P3, R29, UR14, RZ ;  /* 0x0000000e1d107c10 */ /* 0x000fe2000ff7e0ff */
[----:B------:R-:W-:Y:S01]  /*0950*/  IMAD.WIDE R22, R23, 0x4, R12 ;  /* 0x0000000417167825 */ /* 0x000fe200078e020c */
[----:B------:R-:W-:Y:S01]  /*0960*/  LEA.HI.X.SX32 R15, R35, UR15, 0x1, P4 ;  /* 0x0000000f230f7c11 */ /* 0x000fe2000a0f0eff */
[----:B------:R1:W-:Y:S01]  /*0970*/  STG.E desc[UR8][R30.64], R33 ;  /* 0x000000211e007986 */ /* 0x0003e2000c101908 */
[----:B------:R-:W-:Y:S01]  /*0980*/  LEA.HI.X.SX32 R17, R29, UR15, 0x1, P3 ;  /* 0x0000000f1d117c11 */ /* 0x000fe200098f0eff */
[----:B------:R-:W-:-:S02]  /*0990*/  VIADD R0, R0, 0x80 ;  /* 0x0000008000007836 */ /* 0x000fc40000000000 */
[----:B------:R1:W-:Y:S01]  /*09a0*/  STG.E.U8 desc[UR8][R20.64], RZ ;  /* 0x000000ff14007986 */ /* 0x0003e2000c101108 */
[--C-:B0-----:R-:W-:Y:S02]  /*09b0*/  IMAD.WIDE R24, R29, 0x4, R12.reuse ;  /* 0x000000041d187825 */ /* 0x101fe400078e020c */
[----:B------:R-:W-:Y:S01]  /*09c0*/  ISETP.GE.AND P3, PT, R0, R27, PT ;  /* 0x0000001b0000720c */ /* 0x000fe20003f66270 */
[----:B------:R1:W-:Y:S01]  /*09d0*/  STG.E desc[UR8][R22.64], R33 ;  /* 0x0000002116007986 */ /* 0x0003e2000c101908 */
[----:B------:R-:W-:-:S03]  /*09e0*/  IMAD.WIDE R28, R35, 0x4, R12 ;  /* 0x00000004231c7825 */ /* 0x000fc600078e020c */
[----:B------:R1:W-:Y:S04]  /*09f0*/  STG.E.U8 desc[UR8][R16.64], RZ ;  /* 0x000000ff10007986 */ /* 0x0003e8000c101108 */
[----:B------:R1:W-:Y:S04]  /*0a00*/  STG.E desc[UR8][R24.64], R33 ;  /* 0x0000002118007986 */ /* 0x0003e8000c101908 */
[----:B------:R1:W-:Y:S04]  /*0a10*/  STG.E.U8 desc[UR8][R14.64], RZ ;  /* 0x000000ff0e007986 */ /* 0x0003e8000c101108 */
[----:B------:R1:W-:Y:S01]  /*0a20*/  STG.E desc[UR8][R28.64], R33 ;  /* 0x000000211c007986 */ /* 0x0003e2000c101908 */
[----:B------:R-:W-:Y:S05]  /*0a30*/  @!P3 BRA `(.L_x_481) ;  /* 0xfffffffc0084b947 */ /* 0x000fea000383ffff */
.L_x_480:
[----:B------:R-:W-:Y:S05]  /*0a40*/  BSYNC B2 ;  /* 0x0000000000027941 */ /* 0x000fea0003800000 */
.L_x_479:
[----:B------:R-:W-:Y:S01]  /*0a50*/  IMAD.IADD R12, R19, 0x1, -R0 ;  /* 0x00000001130c7824 */ /* 0x000fe200078e0a00 */
[----:B------:R-:W-:Y:S04]  /*0a60*/  BSSY B2, `(.L_x_482) ;  /* 0x0000015000027945 */ /* 0x000fe80003800000 */
[----:B------:R-:W-:-:S13]  /*0a70*/  ISETP.GT.AND P3, PT, R12, 0x20, PT ;  /* 0x000000200c00780c */ /* 0x000fda0003f64270 */
[----:B------:R-:W-:Y:S05]  /*0a80*/  @!P3 BRA `(.L_x_483) ;  /* 0x000000000048b947 */ /* 0x000fea0003800000 */
[----:B-1----:R-:W0:Y:S01]  /*0a90*/  LDC.64 R16, c[0x0][0x238] ;  /* 0x00008e00ff107b82 */ /* 0x002e220000000a00 */
[----:B------:R-:W-:Y:S01]  /*0aa0*/  VIADD R12, R0, 0x20 ;  /* 0x00000020000c7836 */ /* 0x000fe20000000000 */
[----:B------:R-:W-:Y:S01]  /*0ab0*/  ULDC.64 UR12, c[0x0][0x230] ;  /* 0x00008c00000c7ab9 */ /* 0x000fe20000000a00 */
[CC--:B------:R-:W-:Y:S01]  /*0ac0*/  IMAD R21, R26.reuse, R19.reuse, R0 ;  /* 0x000000131a157224 */ /* 0x0c0fe200078e0200 */
[----:B------:R-:W-:Y:S01]  /*0ad0*/  MOV R25, 0xff800000 ;  /* 0xff80000000197802 */ /* 0x000fe20000000f00 */
        /* <DEDUP_REMOVED lines=10> */
[----:B------:R2:W-:Y:S04]  /*0b80*/  STG.E desc[UR8][R20.64], R25 ;  /* 0x0000001914007986 */ /* 0x0005e8000c101908 */
[----:B------:R2:W-:Y:S04]  /*0b90*/  STG.E.U8 desc[UR8][R14.64], RZ ;  /* 0x000000ff0e007986 */ /* 0x0005e8000c101108 */
[----:B------:R2:W-:Y:S02]  /*0ba0*/  STG.E desc[UR8][R16.64], R25 ;  /* 0x0000001910007986 */ /* 0x0005e4000c101908 */
.L_x_483:
[----:B------:R-:W-:Y:S05]  /*0bb0*/  BSYNC B2 ;  /* 0x0000000000027941 */ /* 0x000fea0003800000 */
.L_x_482:
[----:B------:R-:W-:-:S13]  /*0bc0*/  ISETP.LT.OR P0, PT, R0, R19, P0 ;  /* 0x000000130000720c */ /* 0x000fda0000701670 */
[----:B------:R-:W-:Y:S05]  /*0bd0*/  @!P0 BRA `(.L_x_478) ;  /* 0x0000000000248947 */ /* 0x000fea0003800000 */
[----:B--2---:R-:W0:Y:S01]  /*0be0*/  LDC.64 R12, c[0x0][0x238] ;  /* 0x00008e00ff0c7b82 */ /* 0x004e220000000a00 */
[----:B-1----:R-:W-:Y:S01]  /*0bf0*/  IMAD R15, R26, R19, R0 ;  /* 0x000000131a0f7224 */ /* 0x002fe200078e0200 */
[----:B------:R-:W-:Y:S01]  /*0c00*/  ULDC.64 UR12, c[0x0][0x230] ;  /* 0x00008c00000c7ab9 */ /* 0x000fe20000000a00 */
[----:B------:R-:W-:-:S03]  /*0c10*/  IMAD.MOV.U32 R17, RZ, RZ, -0x800000 ;  /* 0xff800000ff117424 */ /* 0x000fc600078e00ff */
[----:B------:R-:W-:-:S04]  /*0c20*/  IADD3 R20, P0, R15, UR12, RZ ;  /* 0x0000000c0f147c10 */ /* 0x000fc8000ff1e0ff */
[----:B------:R-:W-:-:S05]  /*0c30*/  LEA.HI.X.SX32 R21, R15, UR13, 0x1, P0 ;  /* 0x0000000d0f157c11 */ /* 0x000fca00080f0eff */
[----:B------:R3:W-:Y:S01]  /*0c40*/  STG.E.U8 desc[UR8][R20.64], RZ ;  /* 0x000000ff14007986 */ /* 0x0007e2000c101108 */
[----:B0-----:R-:W-:-:S05]  /*0c50*/  IMAD.WIDE R12, R15, 0x4, R12 ;  /* 0x000000040f0c7825 */ /* 0x001fca00078e020c */
[----:B------:R3:W-:Y:S02]  /*0c60*/  STG.E desc[UR8][R12.64], R17 ;  /* 0x000000110c007986 */ /* 0x0007e4000c101908 */
.L_x_478:
[----:B------:R-:W-:Y:S05]  /*0c70*/  BSYNC B0 ;  /* 0x0000000000007941 */ /* 0x000fea0003800000 */
.L_x_471:
[----:B------:R-:W-:Y:S01]  /*0c80*/  IMAD.IADD R0, R19, 0x1, -R6 ;  /* 0x0000000113007824 */ /* 0x000fe200078e0a06 */
[----:B------:R-:W-:Y:S01]  /*0c90*/  BSSY B0, `(.L_x_484) ;  /* 0x0000026000007945 */ /* 0x000fe20003800000 */
[----:B------:R-:W-:-:S03]  /*0ca0*/  PLOP3.LUT P0, PT, PT, PT, PT, 0x80, 0x0 ;  /* 0x000000000000781c */ /* 0x000fc60003f0f070 */
[----:B------:R-:W-:Y:S01]  /*0cb0*/  ISETP.GT.AND P3, PT, R0, 0x60, PT ;  /* 0x000000600000780c */ /* 0x000fe20003f64270 */
[----:B------:R-:W-:-:S12]  /*0cc0*/  IMAD.MOV.U32 R0, RZ, RZ, R6 ;  /* 0x000000ffff007224 */ /* 0x000fd800078e0006 */
[----:B------:R-:W-:Y:S05]  /*0cd0*/  @!P3 BRA `(.L_x_485) ;  /* 0x000000000084b947 */ /* 0x000fea0003800000 */
[----:B0-234-:R-:W0:Y:S01]  /*0ce0*/  LDC.64 R12, c[0x0][0x210] ;  /* 0x00008400ff0c7b82 */ /* 0x01de220000000a00 */
[----:B------:R-:W-:Y:S02]  /*0cf0*/  PLOP3.LUT P0, PT, PT, PT, PT, 0x8, 0x0 ;  /* 0x000000000000781c */ /* 0x000fe40003f0e170 */
[----:B-1----:R-:W-:-:S11]  /*0d00*/  IADD3 R25, R19, -0x60, RZ ;  /* 0xffffffa013197810 */ /* 0x002fd60007ffe0ff */
.L_x_486:
[C---:B0-----:R-:W-:Y:S02]  /*0d10*/  VIADD R27, R0.reuse, 0x20 ;  /* 0x00000020001b7836 */ /* 0x041fe40000000000 */
[C---:B------:R-:W-:Y:S02]  /*0d20*/  VIADD R29, R0.reuse, 0x40 ;  /* 0x00000040001d7836 */ /* 0x040fe40000000000 */
[----:B------:R-:W-:Y:S02]  /*0d30*/  VIADD R18, R0, 0x60 ;  /* 0x0000006000127836 */ /* 0x000fe40000000000 */
[CC--:B------:R-:W-:Y:S02]  /*0d40*/  IMAD R15, R26.reuse, R19.reuse, R0 ;  /* 0x000000131a0f7224 */ /* 0x0c0fe400078e0200 */
[CC--:B------:R-:W-:Y:S02]  /*0d50*/  IMAD R17, R26.reuse, R19.reuse, R27 ;  /* 0x000000131a117224 */ /* 0x0c0fe400078e021b */
[----:B------:R-:W-:-:S02]  /*0d60*/  IMAD R21, R26, R19, R29 ;  /* 0x000000131a157224 */ /* 0x000fc400078e021d */
[----:B------:R-:W-:Y:S02]  /*0d70*/  IMAD R23, R26, R19, R18 ;  /* 0x000000131a177224 */ /* 0x000fe400078e0212 */
[----:B0-----:R-:W-:-:S04]  /*0d80*/  IMAD.WIDE R14, R15, 0x4, R12 ;  /* 0x000000040f0e7825 */ /* 0x001fc800078e020c */
[--C-:B------:R-:W-:Y:S02]  /*0d90*/  IMAD.WIDE R16, R17, 0x4, R12.reuse ;  /* 0x0000000411107825 */ /* 0x100fe400078e020c */
[----:B------:R0:W2:Y:S02]  /*0da0*/  LDG.E R14, desc[UR8][R14.64] ;  /* 0x000000080e0e7981 */ /* 0x0000a4000c1e1900 */
[--C-:B------:R-:W-:Y:S02]  /*0db0*/  IMAD.WIDE R20, R21, 0x4, R12.reuse ;  /* 0x0000000415147825 */ /* 0x100fe400078e020c */
[----:B------:R-:W3:Y:S02]  /*0dc0*/  LDG.E R16, desc[UR8][R16.64] ;  /* 0x0000000810107981 */ /* 0x000ee4000c1e1900 */
[----:B------:R-:W-:Y:S02]  /*0dd0*/  IMAD.WIDE R22, R23, 0x4, R12 ;  /* 0x0000000417167825 */ /* 0x000fe400078e020c */
[----:B------:R-:W4:Y:S04]  /*0de0*/  LDG.E R20, desc[UR8][R20.64] ;  /* 0x0000000814147981 */ /* 0x000f28000c1e1900 */
[----:B------:R-:W5:Y:S01]  /*0df0*/  LDG.E R22, desc[UR8][R22.64] ;  /* 0x0000000816167981 */ /* 0x000f62000c1e1900 */
[----:B------:R-:W-:-:S02]  /*0e00*/  IMAD R24, R4, R19, R0 ;  /* 0x0000001304187224 */ /* 0x000fc400078e0200 */
[CC--:B------:R-:W-:Y:S02]  /*0e10*/  IMAD R28, R4.reuse, R19.reuse, R27 ;  /* 0x00000013041c7224 */ /* 0x0c0fe400078e021b */
[CC--:B------:R-:W-:Y:S02]  /*0e20*/  IMAD R30, R4.reuse, R19.reuse, R29 ;  /* 0x00000013041e7224 */ /* 0x0c0fe400078e021d */
[----:B------:R-:W-:Y:S01]  /*0e30*/  IMAD R18, R4, R19, R18 ;  /* 0x0000001304127224 */ /* 0x000fe200078e0212 */
[----:B------:R-:W-:Y:S02]  /*0e40*/  LEA R27, R24, UR6, 0x2 ;  /* 0x00000006181b7c11 */ /* 0x000fe4000f8e10ff */
[----:B------:R-:W-:Y:S02]  /*0e50*/  LEA R29, R28, UR6, 0x2 ;  /* 0x000000061c1d7c11 */ /* 0x000fe4000f8e10ff */
[----:B------:R-:W-:Y:S02]  /*0e60*/  LEA R31, R30, UR6, 0x2 ;  /* 0x000000061e1f7c11 */ /* 0x000fe4000f8e10ff */
[----:B0-----:R-:W-:Y:S01]  /*0e70*/  LEA R15, R18, UR6, 0x2 ;  /* 0x00000006120f7c11 */ /* 0x001fe2000f8e10ff */
[----:B------:R-:W-:-:S05]  /*0e80*/  VIADD R0, R0, 0x80 ;  /* 0x0000008000007836 */ /* 0x000fca0000000000 */
[----:B------:R-:W-:Y:S01]  /*0e90*/  ISETP.GE.AND P3, PT, R0, R25, PT ;  /* 0x000000190000720c */ /* 0x000fe20003f66270 */
[----:B--2---:R0:W-:Y:S04]  /*0ea0*/  STS [R27], R14 ;  /* 0x0000000e1b007388 */ /* 0x0041e80000000800 */
[----:B---3--:R0:W-:Y:S04]  /*0eb0*/  STS [R29], R16 ;  /* 0x000000101d007388 */ /* 0x0081e80000000800 */
[----:B----4-:R0:W-:Y:S04]  /*0ec0*/  STS [R31], R20 ;  /* 0x000000141f007388 */ /* 0x0101e80000000800 */
[----:B-----5:R0:W-:Y:S01]  /*0ed0*/  STS [R15], R22 ;  /* 0x000000160f007388 */ /* 0x0201e20000000800 */
[----:B------:R-:W-:Y:S05]  /*0ee0*/  @!P3 BRA `(.L_x_486) ;  /* 0xfffffffc0088b947 */ /* 0x000fea000383ffff */
.L_x_485:
[----:B------:R-:W-:Y:S05]  /*0ef0*/  BSYNC B0 ;  /* 0x0000000000007941 */ /* 0x000fea0003800000 */
.L_x_484:
[----:B0-234-:R-:W-:Y:S01]  /*0f00*/  IADD3 R12, -R0, R19, RZ ;  /* 0x00000013000c7210 */ /* 0x01dfe20007ffe1ff */
[----:B------:R-:W-:Y:S03]  /*0f10*/  BSSY B0, `(.L_x_487) ;  /* 0x0000013000007945 */ /* 0x000fe60003800000 */
[----:B------:R-:W-:-:S13]  /*0f20*/  ISETP.GT.AND P3, PT, R12, 0x20, PT ;  /* 0x000000200c00780c */ /* 0x000fda0003f64270 */
[----:B------:R-:W-:Y:S05]  /*0f30*/  @!P3 BRA `(.L_x_488) ;  /* 0x000000000040b947 */ /* 0x000fea0003800000 */
[----:B-1----:R-:W0:Y:S01]  /*0f40*/  LDC.64 R14, c[0x0][0x210] ;  /* 0x00008400ff0e7b82 */ /* 0x002e220000000a00 */
[----:B------:R-:W-:Y:S02]  /*0f50*/  VIADD R17, R0, 0x20 ;  /* 0x0000002000117836 */ /* 0x000fe40000000000 */
[CC--:B------:R-:W-:Y:S02]  /*0f60*/  IMAD R13, R26.reuse, R19.reuse, R0 ;  /* 0x000000131a0d7224 */ /* 0x0c0fe400078e0200 */
[----:B------:R-:W-:Y:S02]  /*0f70*/  IMAD R21, R26, R19, R17 ;  /* 0x000000131a157224 */ /* 0x000fe400078e0211 */
[----:B0-----:R-:W-:-:S04]  /*0f80*/  IMAD.WIDE R12, R13, 0x4, R14 ;  /* 0x000000040d0c7825 */ /* 0x001fc800078e020e */
[----:B------:R-:W-:Y:S02]  /*0f90*/  IMAD.WIDE R14, R21, 0x4, R14 ;  /* 0x00000004150e7825 */ /* 0x000fe400078e020e */
[----:B------:R-:W2:Y:S04]  /*0fa0*/  LDG.E R12, desc[UR8][R12.64] ;  /* 0x000000080c0c7981 */ /* 0x000ea8000c1e1900 */
[----:B------:R-:W3:Y:S01]  /*0fb0*/  LDG.E R14, desc[UR8][R14.64] ;  /* 0x000000080e0e7981 */ /* 0x000ee2000c1e1900 */
[CC--:B------:R-:W-:Y:S01]  /*0fc0*/  IMAD R16, R4.reuse, R19.reuse, R0 ;  /* 0x0000001304107224 */ /* 0x0c0fe200078e0200 */
[----:B------:R-:W-:Y:S01]  /*0fd0*/  PLOP3.LUT P0, PT, PT, PT, PT, 0x8, 0x0 ;  /* 0x000000000000781c */ /* 0x000fe20003f0e170 */
[----:B------:R-:W-:Y:S02]  /*0fe0*/  IMAD R18, R4, R19, R17 ;  /* 0x0000001304127224 */ /* 0x000fe400078e0211 */
[----:B------:R-:W-:Y:S01]  /*0ff0*/  VIADD R0, R0, 0x40 ;  /* 0x0000004000007836 */ /* 0x000fe20000000000 */
[----:B------:R-:W-:-:S02]  /*1000*/  LEA R17, R16, UR6, 0x2 ;  /* 0x0000000610117c11 */ /* 0x000fc4000f8e10ff */
[----:B------:R-:W-:-:S03]  /*1010*/  LEA R21, R18, UR6, 0x2 ;  /* 0x0000000612157c11 */ /* 0x000fc6000f8e10ff */
[----:B--2---:R0:W-:Y:S04]  /*1020*/  STS [R17], R12 ;  /* 0x0000000c11007388 */ /* 0x0041e80000000800 */
[----:B---3--:R0:W-:Y:S02]  /*1030*/  STS [R21], R14 ;  /* 0x0000000e15007388 */ /* 0x0081e40000000800 */
.L_x_488:
[----:B------:R-:W-:Y:S05]  /*1040*/  BSYNC B0 ;  /* 0x0000000000007941 */ /* 0x000fea0003800000 */
.L_x_487:
[----:B------:R-:W-:-:S13]  /*1050*/  ISETP.LT.OR P0, PT, R0, R19, P0 ;  /* 0x000000130000720c */ /* 0x000fda0000701670 */
[----:B------:R-:W-:Y:S05]  /*1060*/  @!P0 BRA `(.L_x_470) ;  /* 0x00000000001c8947 */ /* 0x000fea0003800000 */
[----:B0-----:R-:W0:Y:S01]  /*1070*/  LDC.64 R12, c[0x0][0x210] ;  /* 0x00008400ff0c7b82 */ /* 0x001e220000000a00 */
[----:B-1----:R-:W-:-:S04]  /*1080*/  IMAD R15, R26, R19, R0 ;  /* 0x000000131a0f7224 */ /* 0x002fc800078e0200 */
[----:B0-----:R-:W-:-:S06]  /*1090*/  IMAD.WIDE R12, R15, 0x4, R12 ;  /* 0x000000040f0c7825 */ /* 0x001fcc00078e020c */
[----:B------:R-:W2:Y:S01]  /*10a0*/  LDG.E R12, desc[UR8][R12.64] ;  /* 0x000000080c0c7981 */ /* 0x000ea2000c1e1900 */
[----:B------:R-:W-:-:S05]  /*10b0*/  IMAD R0, R4, R19, R0 ;  /* 0x0000001304007224 */ /* 0x000fca00078e0200 */
[----:B------:R-:W-:-:S05]  /*10c0*/  LEA R15, R0, UR6, 0x2 ;  /* 0x00000006000f7c11 */ /* 0x000fca000f8e10ff */
[----:B--2---:R2:W-:Y:S02]  /*10d0*/  STS [R15], R12 ;  /* 0x0000000c0f007388 */ /* 0x0045e40000000800 */
.L_x_470:
[----:B------:R-:W-:Y:S05]  /*10e0*/  BSYNC B1 ;  /* 0x0000000000017941 */ /* 0x000fea0003800000 */
.L_x_469:
        /* <DEDUP_REMOVED lines=11> */
.L_x_496:
[----:B01-3--:R-:W-:Y:S01]  /*11a0*/  IMAD R14, R4, UR4, R13 ;  /* 0x00000004040e7c24 */ /* 0x00bfe2000f8e020d */
[----:B------:R-:W-:Y:S01]  /*11b0*/  HFMA2.MMA R17, -RZ, RZ, 3.7421875, 0 ;  /* 0x437c0000ff117435 */ /* 0x000fe200000001ff */
[----:B--2---:R-:W-:Y:S01]  /*11c0*/  IMAD.MOV.U32 R15, RZ, RZ, 0x3bbb989d ;  /* 0x3bbb989dff0f7424 */ /* 0x004fe200078e00ff */
[----:B------:R-:W-:Y:S01]  /*11d0*/  BSSY B1, `(.L_x_493) ;  /* 0x0000018000017945 */ /* 0x000fe20003800000 */
[----:B------:R-:W-:Y:S01]  /*11e0*/  VIADD R13, R13, 0x20 ;  /* 0x000000200d0d7836 */ /* 0x000fe20000000000 */
[----:B------:R-:W-:-:S04]  /*11f0*/  LEA R14, R14, UR6, 0x2 ;  /* 0x000000060e0e7c11 */ /* 0x000fc8000f8e10ff */
[----:B------:R-:W-:Y:S01]  /*1200*/  ISETP.GE.AND P5, PT, R13, UR4, PT ;  /* 0x000000040d007c0c */ /* 0x000fe2000bfa6270 */
[----:B------:R-:W0:Y:S02]  /*1210*/  LDS R0, [R14] ;  /* 0x000000000e007984 */ /* 0x000e240000000800 */
[----:B0-----:R-:W-:-:S04]  /*1220*/  FFMA.SAT R12, -R0, R15, 0.5 ;  /* 0x3f000000000c7423 */ /* 0x001fc8000000210f */
        /* <DEDUP_REMOVED lines=12> */
[----:B------:R-:W-:Y:S05]  /*12f0*/  CALL.REL.NOINC `($__internal_10_$__cuda_sm20_rcp_rn_f32_slowpath) ;  /* 0x0000003800cc7944 */ /* 0x000fea0003c00000 */
[----:B------:R-:W-:Y:S05]  /*1300*/  BRA `(.L_x_495) ;  /* 0x0000000000107947 */ /* 0x000fea0003800000 */
.L_x_494:
[----:B------:R-:W0:Y:S02]  /*1310*/  MUFU.RCP R15, R12 ;  /* 0x0000000c000f7308 */ /* 0x000e240000001000 */
[----:B0-----:R-:W-:-:S04]  /*1320*/  FFMA R0, R12, R15, -1 ;  /* 0xbf8000000c007423 */ /* 0x001fc8000000000f */
[----:B------:R-:W-:-:S04]  /*1330*/  FADD.FTZ R0, -R0, -RZ ;  /* 0x800000ff00007221 */ /* 0x000fc80000010100 */
[----:B------:R-:W-:-:S07]  /*1340*/  FFMA R15, R15, R0, R15 ;  /* 0x000000000f0f7223 */ /* 0x000fce000000000f */
.L_x_495:
[----:B------:R-:W-:Y:S05]  /*1350*/  BSYNC B1 ;  /* 0x0000000000017941 */ /* 0x000fea0003800000 */
.L_x_493:
[----:B------:R3:W-:Y:S01]  /*1360*/  STS [R14], R15 ;  /* 0x0000000f0e007388 */ /* 0x0007e20000000800 */
[----:B------:R-:W-:Y:S05]  /*1370*/  @!P5 BRA `(.L_x_496) ;  /* 0xfffffffc0088d947 */ /* 0x000fea000383ffff */
.L_x_492:
[----:B------:R-:W-:Y:S05]  /*1380*/  BSYNC B0 ;  /* 0x0000000000007941 */ /* 0x000fea0003800000 */
.L_x_491:
[----:B------:R-:W-:Y:S01]  /*1390*/  NOP ;  /* 0x0000000000007918 */ /* 0x000fe20000000000 */
[----:B------:R-:W-:Y:S04]  /*13a0*/  BSSY B0, `(.L_x_497) ;  /* 0x0000049000007945 */ /* 0x000fe80003800000 */
[----:B------:R-:W-:Y:S05]  /*13b0*/  @P2 BRA `(.L_x_498) ;  /* 0x00000004001c2947 */ /* 0x000fea0003800000 */
[----:B-1----:R-:W1:Y:S01]  /*13c0*/  LDC R23, c[0x0][0x21c] ;  /* 0x00008700ff177b82 */ /* 0x002e620000000800 */
[----:B------:R-:W-:Y:S01]  /*13d0*/  BSSY B1, `(.L_x_499) ;  /* 0x0000027000017945 */ /* 0x000fe20003800000 */
[----:B------:R-:W-:Y:S01]  /*13e0*/  PLOP3.LUT P0, PT, PT, PT, PT, 0x80, 0x0 ;  /* 0x000000000000781c */ /* 0x000fe20003f0f070 */
[----:B-1----:R-:W-:-:S05]  /*13f0*/  IMAD.IADD R0, R23, 0x1, -R6 ;  /* 0x0000000117007824 */ /* 0x002fca00078e0a06 */
[----:B------:R-:W-:Y:S02]  /*1400*/  ISETP.GT.AND P3, PT, R0, 0x60, PT ;  /* 0x000000600000780c */ /* 0x000fe40003f64270 */
[----:B------:R-:W-:-:S11]  /*1410*/  MOV R0, R6 ;  /* 0x0000000600007202 */ /* 0x000fd60000000f00 */
[----:B------:R-:W-:Y:S05]  /*1420*/  @!P3 BRA `(.L_x_500) ;  /* 0x000000000084b947 */ /* 0x000fea0003800000 */
[----:B0-2---:R-:W0:Y:S01]  /*1430*/  LDC.64 R12, c[0x0][0x238] ;  /* 0x00008e00ff0c7b82 */ /* 0x005e220000000a00 */
[----:B------:R-:W-:Y:S01]  /*1440*/  PLOP3.LUT P0, PT, PT, PT, PT, 0x8, 0x0 ;  /* 0x000000000000781c */ /* 0x000fe20003f0e170 */
[----:B------:R-:W-:-:S12]  /*1450*/  VIADD R25, R23, 0xffffffa0 ;  /* 0xffffffa017197836 */ /* 0x000fd80000000000 */
.L_x_501:
[C---:B-1----:R-:W-:Y:S02]  /*1460*/  VIADD R16, R0.reuse, 0x20 ;  /* 0x0000002000107836 */ /* 0x042fe40000000000 */
[C---:B------:R-:W-:Y:S02]  /*1470*/  VIADD R18, R0.reuse, 0x40 ;  /* 0x0000004000127836 */ /* 0x040fe40000000000 */
[----:B------:R-:W-:Y:S02]  /*1480*/  VIADD R20, R0, 0x60 ;  /* 0x0000006000147836 */ /* 0x000fe40000000000 */
[CC--:B---3--:R-:W-:Y:S02]  /*1490*/  IMAD R14, R4.reuse, R23.reuse, R0 ;  /* 0x00000017040e7224 */ /* 0x0c8fe400078e0200 */
[CC--:B------:R-:W-:Y:S02]  /*14a0*/  IMAD R15, R4.reuse, R23.reuse, R16 ;  /* 0x00000017040f7224 */ /* 0x0c0fe400078e0210 */
[-C--:B------:R-:W-:Y:S01]  /*14b0*/  IMAD R17, R4, R23.reuse, R18 ;  /* 0x0000001704117224 */ /* 0x080fe200078e0212 */
        /* <DEDUP_REMOVED lines=24> */
.L_x_500:
[----:B------:R-:W-:Y:S05]  /*1640*/  BSYNC B1 ;  /* 0x0000000000017941 */ /* 0x000fea0003800000 */
.L_x_499:
[----:B0-2---:R-:W-:Y:S01]  /*1650*/  IMAD.IADD R12, R23, 0x1, -R0 ;  /* 0x00000001170c7824 */ /* 0x005fe200078e0a00 */
[----:B------:R-:W-:Y:S04]  /*1660*/  BSSY B1, `(.L_x_502) ;  /* 0x0000013000017945 */ /* 0x000fe80003800000 */
[----:B------:R-:W-:-:S13]  /*1670*/  ISETP.GT.AND P3, PT, R12, 0x20, PT ;  /* 0x000000200c00780c */ /* 0x000fda0003f64270 */
[----:B------:R-:W-:Y:S05]  /*1680*/  @!P3 BRA `(.L_x_503) ;  /* 0x000000000040b947 */ /* 0x000fea0003800000 */
[----:B-1-3--:R-:W-:Y:S01]  /*1690*/  VIADD R14, R0, 0x20 ;  /* 0x00000020000e7836 */ /* 0x00afe20000000000 */
[----:B------:R-:W-:Y:S01]  /*16a0*/  PLOP3.LUT P0, PT, PT, PT, PT, 0x8, 0x0 ;  /* 0x000000000000781c */ /* 0x000fe20003f0e170 */
[CC--:B------:R-:W-:Y:S02]  /*16b0*/  IMAD R12, R4.reuse, R23.reuse, R0 ;  /* 0x00000017040c7224 */ /* 0x0c0fe400078e0200 */
[-C--:B------:R-:W-:Y:S02]  /*16c0*/  IMAD R13, R4, R23.reuse, R14 ;  /* 0x00000017040d7224 */ /* 0x080fe400078e020e */
[-C--:B------:R-:W-:Y:S01]  /*16d0*/  IMAD R15, R26, R23.reuse, R0 ;  /* 0x000000171a0f7224 */ /* 0x080fe200078e0200 */
[----:B------:R-:W-:Y:S01]  /*16e0*/  LEA R16, R12, UR6, 0x2 ;  /* 0x000000060c107c11 */ /* 0x000fe2000f8e10ff */
[----:B------:R-:W-:Y:S01]  /*16f0*/  IMAD R21, R26, R23, R14 ;  /* 0x000000171a157224 */ /* 0x000fe200078e020e */
[----:B------:R-:W-:Y:S01]  /*1700*/  LEA R18, R13, UR6, 0x2 ;  /* 0x000000060d127c11 */ /* 0x000fe2000f8e10ff */
[----:B------:R-:W-:Y:S01]  /*1710*/  VIADD R0, R0, 0x40 ;  /* 0x0000004000007836 */ /* 0x000fe20000000000 */
[----:B------:R-:W0:Y:S01]  /*1720*/  LDC.64 R12, c[0x0][0x238] ;  /* 0x00008e00ff0c7b82 */ /* 0x000e220000000a00 */
[----:B------:R-:W1:Y:S04]  /*1730*/  LDS R17, [R16] ;  /* 0x0000000010117984 */ /* 0x000e680000000800 */
[----:B------:R-:W2:Y:S01]  /*1740*/  LDS R19, [R18] ;  /* 0x0000000012137984 */ /* 0x000ea20000000800 */
[----:B0-----:R-:W-:-:S04]  /*1750*/  IMAD.WIDE R14, R15, 0x4, R12 ;  /* 0x000000040f0e7825 */ /* 0x001fc800078e020c */
[----:B------:R-:W-:Y:S01]  /*1760*/  IMAD.WIDE R12, R21, 0x4, R12 ;  /* 0x00000004150c7825 */ /* 0x000fe200078e020c */
[----:B-1----:R0:W-:Y:S04]  /*1770*/  STG.E desc[UR8][R14.64], R17 ;  /* 0x000000110e007986 */ /* 0x0021e8000c101908 */
[----:B--2---:R0:W-:Y:S02]  /*1780*/  STG.E desc[UR8][R12.64], R19 ;  /* 0x000000130c007986 */ /* 0x0041e4000c101908 */
.L_x_503:
[----:B------:R-:W-:Y:S05]  /*1790*/  BSYNC B1 ;  /* 0x0000000000017941 */ /* 0x000fea0003800000 */
.L_x_502:
[----:B------:R-:W-:-:S13]  /*17a0*/  ISETP.LT.OR P0, PT, R0, R23, P0 ;  /* 0x000000170000720c */ /* 0x000fda0000701670 */
[----:B------:R-:W-:Y:S05]  /*17b0*/  @!P0 BRA `(.L_x_498) ;  /* 0x00000000001c8947 */ /* 0x000fea0003800000 */
[-CC-:B0-----:R-:W-:Y:S02]  /*17c0*/  IMAD R12, R4, R23.reuse, R0.reuse ;  /* 0x00000017040c7224 */ /* 0x181fe400078e0200 */
[----:B------:R-:W-:-:S03]  /*17d0*/  IMAD R23, R26, R23, R0 ;  /* 0x000000171a177224 */ /* 0x000fc600078e0200 */
[----:B-1-3--:R-:W-:Y:S02]  /*17e0*/  LEA R14, R12, UR6, 0x2 ;  /* 0x000000060c0e7c11 */ /* 0x00afe4000f8e10ff */
[----:B------:R-:W0:Y:S03]  /*17f0*/  LDC.64 R12, c[0x0][0x238] ;  /* 0x00008e00ff0c7b82 */ /* 0x000e260000000a00 */
[----:B------:R-:W1:Y:S01]  /*1800*/  LDS R15, [R14] ;  /* 0x000000000e0f7984 */ /* 0x000e620000000800 */
[----:B0-----:R-:W-:-:S05]  /*1810*/  IMAD.WIDE R12, R23, 0x4, R12 ;  /* 0x00000004170c7825 */ /* 0x001fca00078e020c */
[----:B-1----:R4:W-:Y:S02]  /*1820*/  STG.E desc[UR8][R12.64], R15 ;  /* 0x0000000f0c007986 */ /* 0x0029e4000c101908 */
.L_x_498:
[----:B------:R-:W-:Y:S05]  /*1830*/  BSYNC B0 ;  /* 0x0000000000007941 */ /* 0x000fea0003800000 */
.L_x_497:
[----:B------:R-:W-:Y:S05]  /*1840*/  BRA `(.L_x_490) ;  /* 0x0000001400847947 */ /* 0x000fea0003800000 */
.L_x_489:
[----:B------:R-:W3:Y:S01]  /*1850*/  @!P2 LDS R0, [R9] ;  /* 0x000000000900a984 */ /* 0x000ee20000000800 */
[----:B0-2---:R-:W-:Y:S01]  /*1860*/  IMAD.MOV.U32 R12, RZ, RZ, 0x0 ;  /* 0x00000000ff0c7424 */ /* 0x005fe200078e00ff */
[----:B------:R-:W-:Y:S01]  /*1870*/  MOV R13, 0xfff00000 ;  /* 0xfff00000000d7802 */ /* 0x000fe20000000f00 */
[----:B------:R-:W-:Y:S01]  /*1880*/  BSSY B0, `(.L_x_504) ;  /* 0x0000052000007945 */ /* 0x000fe20003800000 */
[----:B------:R-:W-:-:S04]  /*1890*/  ISETP.GE.AND P3, PT, R8, R19, PT ;  /* 0x000000130800720c */ /* 0x000fc80003f66270 */
[----:B---3--:R-:W1:Y:S08]  /*18a0*/  @!P2 F2F.F64.F32 R12, R0 ;  /* 0x00000000000ca310 */ /* 0x008e700000201800 */
[----:B-1----:R0:W1:Y:S01]  /*18b0*/  F2F.F32.F64 R14, R12 ;  /* 0x0000000c000e7310 */ /* 0x0020620000301000 */
        /* <DEDUP_REMOVED lines=8> */
[----:B------:R-:W-:Y:S01]  /*1940*/  PLOP3.LUT P0, PT, PT, PT, PT, 0x8, 0x0 ;  /* 0x000000000000781c */ /* 0x000fe20003f0e170 */
[----:B0-----:R-:W-:-:S12]  /*1950*/  VIADD R13, R19, 0xffffffa0 ;  /* 0xffffffa0130d7836 */ /* 0x001fd80000000000 */
.L_x_509:
[-C--:B------:R-:W-:Y:S01]  /*1960*/  IMAD R12, R4, R19.reuse, R0 ;  /* 0x00000013040c7224 */ /* 0x080fe200078e0200 */
[C---:B------:R-:W-:Y:S01]  /*1970*/  IADD3 R17, R0.reuse, 0x40, RZ ;  /* 0x0000004000117810 */ /* 0x040fe20007ffe0ff */
[C---:B------:R-:W-:Y:S02]  /*1980*/  VIADD R16, R0.reuse, 0x20 ;  /* 0x0000002000107836 */ /* 0x040fe40000000000 */
[----:B------:R-:W-:Y:S01]  /*1990*/  VIADD R18, R0, 0x60 ;  /* 0x0000006000127836 */ /* 0x000fe20000000000 */
[----:B------:R-:W-:Y:S01]  /*19a0*/  LEA R12, R12, UR6, 0x2 ;  /* 0x000000060c0c7c11 */ /* 0x000fe2000f8e10ff */
[CC--:B------:R-:W-:Y:S02]  /*19b0*/  IMAD R16, R4.reuse, R19.reuse, R16 ;  /* 0x0000001304107224 */ /* 0x0c0fe400078e0210 */
[-C--:B------:R-:W-:Y:S02]  /*19c0*/  IMAD R17, R4, R19.reuse, R17 ;  /* 0x0000001304117224 */ /* 0x080fe400078e0211 */
[----:B0-----:R0:W1:Y:S01]  /*19d0*/  LDS R15, [R12] ;  /* 0x000000000c0f7984 */ /* 0x0010620000000800 */
[----:B------:R-:W-:Y:S01]  /*19e0*/  LEA R16, R16, UR6, 0x2 ;  /* 0x0000000610107c11 */ /* 0x000fe2000f8e10ff */
[----:B------:R-:W-:-:S02]  /*19f0*/  IMAD R18, R4, R19, R18 ;  /* 0x0000001304127224 */ /* 0x000fc400078e0212 */
[----:B------:R-:W-:-:S03]  /*1a00*/  VIADD R0, R0, 0x80 ;  /* 0x0000008000007836 */ /* 0x000fc60000000000 */
[----:B--2---:R-:W2:Y:S01]  /*1a10*/  LDS R16, [R16] ;  /* 0x0000000010107984 */ /* 0x004ea20000000800 */
[----:B0-----:R-:W-:Y:S02]  /*1a20*/  LEA R12, R17, UR6, 0x2 ;  /* 0x00000006110c7c11 */ /* 0x001fe4000f8e10ff */
[----:B------:R-:W-:-:S03]  /*1a30*/  LEA R18, R18, UR6, 0x2 ;  /* 0x0000000612127c11 */ /* 0x000fc6000f8e10ff */
[----:B------:R-:W0:Y:S01]  /*1a40*/  LDS R21, [R12] ;  /* 0x000000000c157984 */ /* 0x000e220000000800 */
[----:B-1----:R-:W-:-:S04]  /*1a50*/  FSETP.GEU.AND P4, PT, R15, R14, PT ;  /* 0x0000000e0f00720b */ /* 0x002fc80003f8e000 */
[----:B------:R-:W-:-:S06]  /*1a60*/  FSEL R14, R14, R15, !P4 ;  /* 0x0000000f0e0e7208 */ /* 0x000fcc0006000000 */
[----:B------:R-:W1:Y:S08]  /*1a70*/  F2F.F64.F32 R14, R14 ;  /* 0x0000000e000e7310 */ /* 0x000e700000201800 */
[----:B-1----:R-:W2:Y:S02]  /*1a80*/  F2F.F32.F64 R15, R14 ;  /* 0x0000000e000f7310 */ /* 0x002ea40000301000 */
[----:B--2---:R-:W-:-:S04]  /*1a90*/  FSETP.GEU.AND P4, PT, R16, R15, PT ;  /* 0x0000000f1000720b */ /* 0x004fc80003f8e000 */
[----:B------:R-:W-:Y:S02]  /*1aa0*/  FSEL R17, R15, R16, !P4 ;  /* 0x000000100f117208 */ /* 0x000fe40006000000 */
[----:B------:R-:W1:Y:S04]  /*1ab0*/  LDS R15, [R18] ;  /* 0x00000000120f7984 */ /* 0x000e680000000800 */
[----:B------:R-:W2:Y:S08]  /*1ac0*/  F2F.F64.F32 R16, R17 ;  /* 0x0000001100107310 */ /* 0x000eb00000201800 */
[----:B--2---:R-:W0:Y:S02]  /*1ad0*/  F2F.F32.F64 R16, R16 ;  /* 0x0000001000107310 */ /* 0x004e240000301000 */
[----:B0-----:R-:W-:-:S04]  /*1ae0*/  FSETP.GEU.AND P4, PT, R21, R16, PT ;  /* 0x000000101500720b */ /* 0x001fc80003f8e000 */
[----:B------:R-:W-:-:S06]  /*1af0*/  FSEL R21, R16, R21, !P4 ;  /* 0x0000001510157208 */ /* 0x000fcc0006000000 */
[----:B------:R-:W0:Y:S08]  /*1b00*/  F2F.F64.F32 R20, R21 ;  /* 0x0000001500147310 */ /* 0x000e300000201800 */
[----:B0-----:R-:W1:Y:S02]  /*1b10*/  F2F.F32.F64 R20, R20 ;  /* 0x0000001400147310 */ /* 0x001e640000301000 */
[----:B-1----:R-:W-:-:S04]  /*1b20*/  FSETP.GEU.AND P4, PT, R15, R20, PT ;  /* 0x000000140f00720b */ /* 0x002fc80003f8e000 */
[----:B------:R-:W-:Y:S02]  /*1b30*/  FSEL R22, R20, R15, !P4 ;  /* 0x0000000f14167208 */ /* 0x000fe40006000000 */
[----:B------:R-:W-:-:S04]  /*1b40*/  ISETP.GE.AND P4, PT, R0, R13, PT ;  /* 0x0000000d0000720c */ /* 0x000fc80003f86270 */
[----:B------:R-:W0:Y:S08]  /*1b50*/  F2F.F64.F32 R22, R22 ;  /* 0x0000001600167310 */ /* 0x000e300000201800 */
[----:B0-----:R0:W2:Y:S01]  /*1b60*/  F2F.F32.F64 R14, R22 ;  /* 0x00000016000e7310 */ /* 0x0010a20000301000 */
[----:B------:R-:W-:Y:S05]  /*1b70*/  @!P4 BRA `(.L_x_509) ;  /* 0xfffffffc0078c947 */ /* 0x000fea000383ffff */
[----:B------:R-:W-:Y:S05]  /*1b80*/  BSYNC B2 ;  /* 0x0000000000027941 */ /* 0x000fea0003800000 */
.L_x_508:
[----:B------:R-:W-:Y:S02]  /*1b90*/  IMAD.MOV.U32 R12, RZ, RZ, R22 ;  /* 0x000000ffff0c7224 */ /* 0x000fe400078e0016 */
[----:B------:R-:W-:-:S07]  /*1ba0*/  IMAD.MOV.U32 R13, RZ, RZ, R23 ;  /* 0x000000ffff0d7224 */ /* 0x000fce00078e0017 */
.L_x_507:
[----:B------:R-:W-:Y:S05]  /*1bb0*/  BSYNC B1 ;  /* 0x0000000000017941 */ /* 0x000fea0003800000 */
.L_x_506:
[----:B------:R-:W-:Y:S01]  /*1bc0*/  IADD3 R15, -R0, R19, RZ ;  /* 0x00000013000f7210 */ /* 0x000fe20007ffe1ff */
[----:B------:R-:W-:Y:S03]  /*1bd0*/  BSSY B1, `(.L_x_510) ;  /* 0x0000014000017945 */ /* 0x000fe60003800000 */
[----:B------:R-:W-:-:S13]  /*1be0*/  ISETP.GT.AND P4, PT, R15, 0x20, PT ;  /* 0x000000200f00780c */ /* 0x000fda0003f84270 */
[----:B------:R-:W-:Y:S05]  /*1bf0*/  @!P4 BRA `(.L_x_511) ;  /* 0x000000000044c947 */ /* 0x000fea0003800000 */
[-C--:B0-----:R-:W-:Y:S02]  /*1c00*/  IMAD R12, R4, R19.reuse, R0 ;  /* 0x00000013040c7224 */ /* 0x081fe400078e0200 */
[C---:B------:R-:W-:Y:S02]  /*1c10*/  VIADD R15, R0.reuse, 0x20 ;  /* 0x00000020000f7836 */ /* 0x040fe40000000000 */
[----:B------:R-:W-:Y:S01]  /*1c20*/  VIADD R0, R0, 0x40 ;  /* 0x0000004000007836 */ /* 0x000fe20000000000 */
[----:B------:R-:W-:Y:S01]  /*1c30*/  LEA R12, R12, UR6, 0x2 ;  /* 0x000000060c0c7c11 */ /* 0x000fe2000f8e10ff */
[----:B------:R-:W-:-:S04]  /*1c40*/  IMAD R15, R4, R19, R15 ;  /* 0x00000013040f7224 */ /* 0x000fc800078e020f */
[----:B------:R-:W1:Y:S01]  /*1c50*/  LDS R13, [R12] ;  /* 0x000000000c0d7984 */ /* 0x000e620000000800 */
[----:B------:R-:W-:-:S05]  /*1c60*/  LEA R15, R15, UR6, 0x2 ;  /* 0x000000060f0f7c11 */ /* 0x000fca000f8e10ff */
[----:B------:R-:W0:Y:S01]  /*1c70*/  LDS R18, [R15] ;  /* 0x000000000f127984 */ /* 0x000e220000000800 */
[----:B-12---:R-:W-:-:S04]  /*1c80*/  FSETP.GEU.AND P0, PT, R13, R14, PT ;  /* 0x0000000e0d00720b */ /* 0x006fc80003f0e000 */
[----:B------:R-:W-:-:S06]  /*1c90*/  FSEL R16, R14, R13, !P0 ;  /* 0x0000000d0e107208 */ /* 0x000fcc0004000000 */
[----:B------:R-:W1:Y:S08]  /*1ca0*/  F2F.F64.F32 R16, R16 ;  /* 0x0000001000107310 */ /* 0x000e700000201800 */
[----:B-1----:R-:W0:Y:S02]  /*1cb0*/  F2F.F32.F64 R17, R16 ;  /* 0x0000001000117310 */ /* 0x002e240000301000 */
[----:B0-----:R-:W-:-:S04]  /*1cc0*/  FSETP.GEU.AND P0, PT, R18, R17, PT ;  /* 0x000000111200720b */ /* 0x001fc80003f0e000 */
[----:B------:R-:W-:Y:S02]  /*1cd0*/  FSEL R13, R17, R18, !P0 ;  /* 0x00000012110d7208 */ /* 0x000fe40004000000 */
[----:B------:R-:W-:-:S04]  /*1ce0*/  PLOP3.LUT P0, PT, PT, PT, PT, 0x8, 0x0 ;  /* 0x000000000000781c */ /* 0x000fc80003f0e170 */
[----:B------:R-:W0:Y:S08]  /*1cf0*/  F2F.F64.F32 R12, R13 ;  /* 0x0000000d000c7310 */ /* 0x000e300000201800 */
[----:B0-----:R3:W4:Y:S02]  /*1d00*/  F2F.F32.F64 R14, R12 ;  /* 0x0000000c000e7310 */ /* 0x0017240000301000 */
.L_x_511:
[----:B------:R-:W-:Y:S05]  /*1d10*/  BSYNC B1 ;  /* 0x0000000000017941 */ /* 0x000fea0003800000 */
.L_x_510:
[----:B------:R-:W-:-:S13]  /*1d20*/  ISETP.LT.OR P0, PT, R0, R19, P0 ;  /* 0x000000130000720c */ /* 0x000fda0000701670 */
[----:B------:R-:W-:-:S05]  /*1d30*/  @P0 IMAD R0, R4, R19, R0 ;  /* 0x0000001304000224 */ /* 0x000fca00078e0200 */
[----:B------:R-:W-:-:S05]  /*1d40*/  @P0 LEA R0, R0, UR6, 0x2 ;  /* 0x0000000600000c11 */ /* 0x000fca000f8e10ff */
[----:B------:R-:W1:Y:S02]  /*1d50*/  @P0 LDS R15, [R0] ;  /* 0x00000000000f0984 */ /* 0x000e640000000800 */
[----:B-12-4-:R-:W-:-:S04]  /*1d60*/  @P0 FSETP.GEU.AND P4, PT, R15, R14, PT ;  /* 0x0000000e0f00020b */ /* 0x016fc80003f8e000 */
[----:B------:R-:W-:-:S04]  /*1d70*/  @P0 FSEL R15, R14, R15, !P4 ;  /* 0x0000000f0e0f0208 */ /* 0x000fc80006000000 */
[----:B0--3--:R-:W0:Y:S08]  /*1d80*/  @P0 F2F.F64.F32 R12, R15 ;  /* 0x0000000f000c0310 */ /* 0x009e300000201800 */
[----:B0-----:R2:W3:Y:S02]  /*1d90*/  @P0 F2F.F32.F64 R14, R12 ;  /* 0x0000000c000e0310 */ /* 0x0014e40000301000 */
.L_x_505:
[----:B------:R-:W-:Y:S05]  /*1da0*/  BSYNC B0 ;  /* 0x0000000000007941 */ /* 0x000fea0003800000 */
.L_x_504:
[----:B------:R-:W-:Y:S01]  /*1db0*/  SHFL.BFLY PT, R17, R13, 0x10, 0x1f ;  /* 0x0e001f000d117f89 */ /* 0x000fe200000e0000 */
[----:B------:R-:W-:-:S03]  /*1dc0*/  NOP ;  /* 0x0000000000007918 */ /* 0x000fc60000000000 */
[----:B------:R-:W4:Y:S01]  /*1dd0*/  SHFL.BFLY PT, R16, R12, 0x10, 0x1f ;  /* 0x0e001f000c107f89 */ /* 0x000f2200000e0000 */
[----:B------:R-:W-:Y:S01]  /*1de0*/  BSSY B0, `(.L_x_512) ;  /* 0x0000036000007945 */ /* 0x000fe20003800000 */
[----:B----4-:R-:W1:Y:S02]  /*1df0*/  F2F.F32.F64 R17, R16 ;  /* 0x0000001000117310 */ /* 0x010e640000301000 */
[----:B-1-3--:R-:W-:-:S04]  /*1e00*/  FSETP.GT.AND P0, PT, R14, R17, PT ;  /* 0x000000110e00720b */ /* 0x00afc80003f04000 */
[----:B------:R-:W-:-:S06]  /*1e10*/  FSEL R14, R14, R17, P0 ;  /* 0x000000110e0e7208 */ /* 0x000fcc0000000000 */
[----:B------:R-:W1:Y:S02]  /*1e20*/  F2F.F64.F32 R14, R14 ;  /* 0x0000000e000e7310 */ /* 0x000e640000201800 */
[----:B-1----:R-:W-:Y:S06]  /*1e30*/  SHFL.BFLY PT, R21, R15, 0x8, 0x1f ;  /* 0x0d001f000f157f89 */ /* 0x002fec00000e0000 */
[----:B------:R-:W-:Y:S01]  /*1e40*/  F2F.F32.F64 R0, R14 ;  /* 0x0000000e00007310 */ /* 0x000fe20000301000 */
[----:B------:R-:W1:Y:S07]  /*1e50*/  SHFL.BFLY PT, R20, R14, 0x8, 0x1f ;  /* 0x0d001f000e147f89 */ /* 0x000e6e00000e0000 */
[----:B-1----:R-:W1:Y:S02]  /*1e60*/  F2F.F32.F64 R21, R20 ;  /* 0x0000001400157310 */ /* 0x002e640000301000 */
[----:B-1----:R-:W-:-:S04]  /*1e70*/  FSETP.GT.AND P0, PT, R0, R21, PT ;  /* 0x000000150000720b */ /* 0x002fc80003f04000 */
[----:B0-2---:R-:W-:-:S06]  /*1e80*/  FSEL R13, R0, R21, P0 ;  /* 0x00000015000d7208 */ /* 0x005fcc0000000000 */
[----:B------:R-:W0:Y:S02]  /*1e90*/  F2F.F64.F32 R12, R13 ;  /* 0x0000000d000c7310 */ /* 0x000e240000201800 */
[----:B0-----:R-:W-:Y:S06]  /*1ea0*/  SHFL.BFLY PT, R17, R13, 0x4, 0x1f ;  /* 0x0c801f000d117f89 */ /* 0x001fec00000e0000 */
[----:B------:R-:W-:Y:S01]  /*1eb0*/  F2F.F32.F64 R0, R12 ;  /* 0x0000000c00007310 */ /* 0x000fe20000301000 */
[----:B------:R-:W0:Y:S07]  /*1ec0*/  SHFL.BFLY PT, R16, R12, 0x4, 0x1f ;  /* 0x0c801f000c107f89 */ /* 0x000e2e00000e0000 */
[----:B0-----:R-:W0:Y:S02]  /*1ed0*/  F2F.F32.F64 R17, R16 ;  /* 0x0000001000117310 */ /* 0x001e240000301000 */
[----:B0-----:R-:W-:-:S04]  /*1ee0*/  FSETP.GT.AND P0, PT, R0, R17, PT ;  /* 0x000000110000720b */ /* 0x001fc80003f04000 */
[----:B------:R-:W-:-:S04]  /*1ef0*/  FSEL R0, R0, R17, P0 ;  /* 0x0000001100007208 */ /* 0x000fc80000000000 */
        /* <DEDUP_REMOVED lines=13> */
[----:B------:R-:W-:Y:S01]  /*1fd0*/  FSEL R22, R22, R17, P0 ;  /* 0x0000001116167208 */ /* 0x000fe20000000000 */
[----:B------:R-:W-:Y:S08]  /*1fe0*/  @P2 BRA `(.L_x_513) ;  /* 0x0000000000542947 */ /* 0x000ff00003800000 */
[----:B------:R-:W0:Y:S01]  /*1ff0*/  F2F.F64.F32 R12, R22 ;  /* 0x00000016000c7310 */ /* 0x000e220000201800 */
[----:B------:R-:W-:Y:S01]  /*2000*/  HFMA2.MMA R15, -RZ, RZ, 3.7421875, 0 ;  /* 0x437c0000ff0f7435 */ /* 0x000fe200000001ff */
[----:B------:R-:W-:Y:S02]  /*2010*/  IMAD.MOV.U32 R0, RZ, RZ, R6 ;  /* 0x000000ffff007224 */ /* 0x000fe400078e0006 */
[----:B------:R-:W-:-:S04]  /*2020*/  IMAD.MOV.U32 R20, RZ, RZ, 0x3bbb989d ;  /* 0x3bbb989dff147424 */ /* 0x000fc800078e00ff */
[----:B0-----:R0:W1:Y:S04]  /*2030*/  F2F.F32.F64 R18, R12 ;  /* 0x0000000c00127310 */ /* 0x0010680000301000 */
.L_x_514:
[----:B0-2---:R-:W-:Y:S02]  /*2040*/  IMAD R12, R4, R19, R0 ;  /* 0x00000013040c7224 */ /* 0x005fe400078e0200 */
[----:B------:R-:W-:-:S03]  /*2050*/  VIADD R0, R0, 0x20 ;  /* 0x0000002000007836 */ /* 0x000fc60000000000 */
[----:B------:R-:W-:Y:S02]  /*2060*/  LEA R12, R12, UR6, 0x2 ;  /* 0x000000060c0c7c11 */ /* 0x000fe4000f8e10ff */
[----:B------:R-:W-:-:S03]  /*2070*/  ISETP.GE.AND P0, PT, R0, R19, PT ;  /* 0x000000130000720c */ /* 0x000fc60003f06270 */
[----:B------:R-:W1:Y:S02]  /*2080*/  LDS R13, [R12] ;  /* 0x000000000c0d7984 */ /* 0x000e640000000800 */
[----:B-1----:R-:W-:-:S04]  /*2090*/  FADD R13, -R18, R13 ;  /* 0x0000000d120d7221 */ /* 0x002fc80000000100 */
[----:B------:R-:W-:-:S04]  /*20a0*/  FFMA.SAT R14, R13, R20, 0.5 ;  /* 0x3f0000000d0e7423 */ /* 0x000fc80000002014 */
[----:B------:R-:W-:-:S04]  /*20b0*/  FFMA.RM R14, R14, R15, 12582913 ;  /* 0x4b4000010e0e7423 */ /* 0x000fc8000000400f */
[C---:B------:R-:W-:Y:S01]  /*20c0*/  FADD R16, R14.reuse, -12583039 ;  /* 0xcb40007f0e107421 */ /* 0x040fe20000000000 */
[----:B------:R-:W-:-:S03]  /*20d0*/  IMAD.SHL.U32 R14, R14, 0x800000, RZ ;  /* 0x008000000e0e7824 */ /* 0x000fc600078e00ff */
[----:B------:R-:W-:-:S04]  /*20e0*/  FFMA R16, R13, 1.4426950216293334961, -R16 ;  /* 0x3fb8aa3b0d107823 */ /* 0x000fc80000000810 */
[----:B------:R-:W-:-:S04]  /*20f0*/  FFMA R16, R13, 1.925963033500011079e-08, R16 ;  /* 0x32a570600d107823 */ /* 0x000fc80000000010 */
[----:B------:R-:W0:Y:S02]  /*2100*/  MUFU.EX2 R13, R16 ;  /* 0x00000010000d7308 */ /* 0x000e240000000800 */
[----:B0-----:R-:W-:-:S05]  /*2110*/  FMUL R13, R14, R13 ;  /* 0x0000000d0e0d7220 */ /* 0x001fca0000400000 */
[----:B------:R2:W-:Y:S01]  /*2120*/  STS [R12], R13 ;  /* 0x0000000d0c007388 */ /* 0x0005e20000000800 */
[----:B------:R-:W-:Y:S05]  /*2130*/  @!P0 BRA `(.L_x_514) ;  /* 0xfffffffc00c08947 */ /* 0x000fea000383ffff */
.L_x_513:
[----:B------:R-:W-:Y:S05]  /*2140*/  BSYNC B0 ;  /* 0x0000000000007941 */ /* 0x000fea0003800000 */
.L_x_512:
[----:B------:R-:W-:Y:S01]  /*2150*/  NOP ;  /* 0x0000000000007918 */ /* 0x000fe20000000000 */
[----:B------:R-:W0:Y:S01]  /*2160*/  @!P2 LDS R0, [R9] ;  /* 0x000000000900a984 */ /* 0x000e220000000800 */
[----:B--2---:R-:W-:Y:S01]  /*2170*/  CS2R R12, SRZ ;  /* 0x00000000000c7805 */ /* 0x004fe2000001ff00 */
[----:B------:R-:W-:Y:S05]  /*2180*/  BSSY B0, `(.L_x_515) ;  /* 0x000004a000007945 */ /* 0x000fea0003800000 */
[----:B0-----:R-:W0:Y:S08]  /*2190*/  @!P2 F2F.F64.F32 R12, R0 ;  /* 0x00000000000ca310 */ /* 0x001e300000201800 */
        /* <DEDUP_REMOVED lines=11> */
.L_x_520:
[----:B------:R-:W-:Y:S02]  /*2250*/  IMAD R12, R4, R19, R0 ;  /* 0x00000013040c7224 */ /* 0x000fe400078e0200 */
[----:B------:R-:W-:-:S03]  /*2260*/  VIADD R16, R0, 0x20 ;  /* 0x0000002000107836 */ /* 0x000fc60000000000 */
[----:B------:R-:W-:Y:S01]  /*2270*/  LEA R12, R12, UR6, 0x2 ;  /* 0x000000060c0c7c11 */ /* 0x000fe2000f8e10ff */
[----:B------:R-:W-:-:S04]  /*2280*/  IMAD R16, R4, R19, R16 ;  /* 0x0000001304107224 */ /* 0x000fc800078e0210 */
[----:B0-----:R0:W1:Y:S01]  /*2290*/  LDS R15, [R12] ;  /* 0x000000000c0f7984 */ /* 0x0010620000000800 */
[----:B------:R-:W-:Y:S01]  /*22a0*/  LEA R18, R16, UR6, 0x2 ;  /* 0x0000000610127c11 */ /* 0x000fe2000f8e10ff */
[----:B------:R-:W-:-:S04]  /*22b0*/  VIADD R16, R0, 0x40 ;  /* 0x0000004000107836 */ /* 0x000fc80000000000 */
[----:B--2---:R-:W2:Y:S01]  /*22c0*/  LDS R17, [R18] ;  /* 0x0000000012117984 */ /* 0x004ea20000000800 */
[-C--:B------:R-:W-:Y:S02]  /*22d0*/  IMAD R16, R4, R19.reuse, R16 ;  /* 0x0000001304107224 */ /* 0x080fe400078e0210 */
[C---:B0-----:R-:W-:Y:S02]  /*22e0*/  VIADD R12, R0.reuse, 0x60 ;  /* 0x00000060000c7836 */ /* 0x041fe40000000000 */
[----:B------:R-:W-:Y:S01]  /*22f0*/  VIADD R0, R0, 0x80 ;  /* 0x0000008000007836 */ /* 0x000fe20000000000 */
[----:B------:R-:W-:Y:S01]  /*2300*/  LEA R22, R16, UR6, 0x2 ;  /* 0x0000000610167c11 */ /* 0x000fe2000f8e10ff */
[----:B------:R-:W-:-:S03]  /*2310*/  IMAD R12, R4, R19, R12 ;  /* 0x00000013040c7224 */ /* 0x000fc600078e020c */
[----:B------:R-:W-:Y:S01]  /*2320*/  ISETP.GE.AND P3, PT, R0, R13, PT ;  /* 0x0000000d0000720c */ /* 0x000fe20003f66270 */
[----:B------:R-:W0:Y:S01]  /*2330*/  LDS R21, [R22] ;  /* 0x0000000016157984 */ /* 0x000e220000000800 */
[----:B------:R-:W-:-:S05]  /*2340*/  LEA R12, R12, UR6, 0x2 ;  /* 0x000000060c0c7c11 */ /* 0x000fca000f8e10ff */
[----:B------:R-:W3:Y:S01]  /*2350*/  LDS R23, [R12] ;  /* 0x000000000c177984 */ /* 0x000ee20000000800 */
[----:B-1----:R-:W-:-:S06]  /*2360*/  FADD R15, R15, R14 ;  /* 0x0000000e0f0f7221 */ /* 0x002fcc0000000000 */
[----:B------:R-:W1:Y:S08]  /*2370*/  F2F.F64.F32 R14, R15 ;  /* 0x0000000f000e7310 */ /* 0x000e700000201800 */
[----:B-1----:R-:W2:Y:S02]  /*2380*/  F2F.F32.F64 R14, R14 ;  /* 0x0000000e000e7310 */ /* 0x002ea40000301000 */
[----:B--2---:R-:W-:-:S06]  /*2390*/  FADD R17, R14, R17 ;  /* 0x000000110e117221 */ /* 0x004fcc0000000000 */
[----:B------:R-:W1:Y:S08]  /*23a0*/  F2F.F64.F32 R16, R17 ;  /* 0x0000001100107310 */ /* 0x000e700000201800 */
[----:B-1----:R-:W0:Y:S02]  /*23b0*/  F2F.F32.F64 R16, R16 ;  /* 0x0000001000107310 */ /* 0x002e240000301000 */
[----:B0-----:R-:W-:-:S06]  /*23c0*/  FADD R21, R16, R21 ;  /* 0x0000001510157221 */ /* 0x001fcc0000000000 */
[----:B------:R-:W0:Y:S08]  /*23d0*/  F2F.F64.F32 R20, R21 ;  /* 0x0000001500147310 */ /* 0x000e300000201800 */
[----:B0-----:R-:W3:Y:S02]  /*23e0*/  F2F.F32.F64 R20, R20 ;  /* 0x0000001400147310 */ /* 0x001ee40000301000 */
[----:B---3--:R-:W-:-:S06]  /*23f0*/  FADD R23, R20, R23 ;  /* 0x0000001714177221 */ /* 0x008fcc0000000000 */
[----:B------:R-:W0:Y:S08]  /*2400*/  F2F.F64.F32 R22, R23 ;  /* 0x0000001700167310 */ /* 0x000e300000201800 */
[----:B0-----:R0:W2:Y:S01]  /*2410*/  F2F.F32.F64 R14, R22 ;  /* 0x00000016000e7310 */ /* 0x0010a20000301000 */
[----:B------:R-:W-:Y:S05]  /*2420*/  @!P3 BRA `(.L_x_520) ;  /* 0xfffffffc0088b947 */ /* 0x000fea000383ffff */
[----:B------:R-:W-:Y:S05]  /*2430*/  BSYNC B2 ;  /* 0x0000000000027941 */ /* 0x000fea0003800000 */
.L_x_519:
[----:B------:R-:W-:Y:S01]  /*2440*/  MOV R12, R22 ;  /* 0x00000016000c7202 */ /* 0x000fe20000000f00 */
[----:B------:R-:W-:-:S07]  /*2450*/  IMAD.MOV.U32 R13, RZ, RZ, R23 ;  /* 0x000000ffff0d7224 */ /* 0x000fce00078e0017 */
.L_x_518:
[----:B------:R-:W-:Y:S05]  /*2460*/  BSYNC B1 ;  /* 0x0000000000017941 */ /* 0x000fea0003800000 */
.L_x_517:
[----:B------:R-:W-:Y:S01]  /*2470*/  IMAD.IADD R15, R19, 0x1, -R0 ;  /* 0x00000001130f7824 */ /* 0x000fe200078e0a00 */
[----:B------:R-:W-:Y:S04]  /*2480*/  BSSY B1, `(.L_x_521) ;  /* 0x0000012000017945 */ /* 0x000fe80003800000 */
[----:B------:R-:W-:-:S13]  /*2490*/  ISETP.GT.AND P3, PT, R15, 0x20, PT ;  /* 0x000000200f00780c */ /* 0x000fda0003f64270 */
[----:B------:R-:W-:Y:S05]  /*24a0*/  @!P3 BRA `(.L_x_522) ;  /* 0x00000000003cb947 */ /* 0x000fea0003800000 */
[----:B0-----:R-:W-:Y:S01]  /*24b0*/  IMAD R12, R4, R19, R0 ;  /* 0x00000013040c7224 */ /* 0x001fe200078e0200 */
[----:B------:R-:W-:-:S04]  /*24c0*/  PLOP3.LUT P0, PT, PT, PT, PT, 0x8, 0x0 ;  /* 0x000000000000781c */ /* 0x000fc80003f0e170 */
[----:B------:R-:W-:Y:S01]  /*24d0*/  LEA R15, R12, UR6, 0x2 ;  /* 0x000000060c0f7c11 */ /* 0x000fe2000f8e10ff */
[C---:B------:R-:W-:Y:S02]  /*24e0*/  VIADD R12, R0.reuse, 0x20 ;  /* 0x00000020000c7836 */ /* 0x040fe40000000000 */
[----:B------:R-:W-:Y:S02]  /*24f0*/  VIADD R0, R0, 0x40 ;  /* 0x0000004000007836 */ /* 0x000fe40000000000 */
[----:B------:R-:W-:Y:S01]  /*2500*/  IMAD R12, R4, R19, R12 ;  /* 0x00000013040c7224 */ /* 0x000fe200078e020c */
[----:B------:R-:W1:Y:S04]  /*2510*/  LDS R15, [R15] ;  /* 0x000000000f0f7984 */ /* 0x000e680000000800 */
        /* <DEDUP_REMOVED lines=8> */
.L_x_522:
[----:B------:R-:W-:Y:S05]  /*25a0*/  BSYNC B1 ;  /* 0x0000000000017941 */ /* 0x000fea0003800000 */
.L_x_521:
[----:B------:R-:W-:-:S13]  /*25b0*/  ISETP.LT.OR P0, PT, R0, R19, P0 ;  /* 0x000000130000720c */ /* 0x000fda0000701670 */
[----:B------:R-:W-:-:S05]  /*25c0*/  @P0 IMAD R19, R4, R19, R0 ;  /* 0x0000001304130224 */ /* 0x000fca00078e0200 */
[----:B------:R-:W-:-:S06]  /*25d0*/  @P0 LEA R19, R19, UR6, 0x2 ;  /* 0x0000000613130c11 */ /* 0x000fcc000f8e10ff */
[----:B------:R-:W1:Y:S02]  /*25e0*/  @P0 LDS R19, [R19] ;  /* 0x0000000013130984 */ /* 0x000e640000000800 */
[----:B-12-4-:R-:W-:-:S04]  /*25f0*/  @P0 FADD R0, R14, R19 ;  /* 0x000000130e000221 */ /* 0x016fc80000000000 */
[----:B0--3--:R-:W0:Y:S08]  /*2600*/  @P0 F2F.F64.F32 R12, R0 ;  /* 0x00000000000c0310 */ /* 0x009e300000201800 */
[----:B0-----:R2:W3:Y:S02]  /*2610*/  @P0 F2F.F32.F64 R14, R12 ;  /* 0x0000000c000e0310 */ /* 0x0014e40000301000 */
.L_x_516:
[----:B------:R-:W-:Y:S05]  /*2620*/  BSYNC B0 ;  /* 0x0000000000007941 */ /* 0x000fea0003800000 */
.L_x_515:
        /* <DEDUP_REMOVED lines=35> */
.L_x_527:
[----:B0-2---:R-:W-:Y:S01]  /*2860*/  IMAD R12, R4, UR4, R15 ;  /* 0x00000004040c7c24 */ /* 0x005fe2000f8e020f */
[----:B-1----:R-:W0:Y:S01]  /*2870*/  MUFU.RCP R14, R13 ;  /* 0x0000000d000e7308 */ /* 0x002e220000001000 */
[----:B------:R-:W-:Y:S01]  /*2880*/  VIADD R15, R15, 0x20 ;  /* 0x000000200f0f7836 */ /* 0x000fe20000000000 */
[----:B------:R-:W-:Y:S02]  /*2890*/  BSSY B1, `(.L_x_525) ;  /* 0x000000e000017945 */ /* 0x000fe40003800000 */
[----:B------:R-:W-:Y:S02]  /*28a0*/  LEA R12, R12, UR6, 0x2 ;  /* 0x000000060c0c7c11 */ /* 0x000fe4000f8e10ff */
[----:B------:R-:W-:-:S03]  /*28b0*/  ISETP.GE.AND P3, PT, R15, UR4, PT ;  /* 0x000000040f007c0c */ /* 0x000fc6000bf66270 */
[----:B------:R-:W1:Y:S01]  /*28c0*/  LDS R0, [R12] ;  /* 0x000000000c007984 */ /* 0x000e620000000800 */
[----:B0-----:R-:W-:-:S04]  /*28d0*/  FFMA R17, -R13, R14, 1 ;  /* 0x3f8000000d117423 */ /* 0x001fc8000000010e */
[----:B------:R-:W-:Y:S01]  /*28e0*/  FFMA R17, R14, R17, R14 ;  /* 0x000000110e117223 */ /* 0x000fe2000000000e */
[----:B-1----:R-:W0:Y:S03]  /*28f0*/  FCHK P0, R0, R13 ;  /* 0x0000000d00007302 */ /* 0x002e260000000000 */
[----:B------:R-:W-:-:S04]  /*2900*/  FFMA R14, R0, R17, RZ ;  /* 0x00000011000e7223 */ /* 0x000fc800000000ff */
[----:B------:R-:W-:-:S04]  /*2910*/  FFMA R16, -R13, R14, R0 ;  /* 0x0000000e0d107223 */ /* 0x000fc80000000100 */
[----:B------:R-:W-:Y:S01]  /*2920*/  FFMA R17, R17, R16, R14 ;  /* 0x0000001011117223 */ /* 0x000fe2000000000e */
[----:B0-----:R-:W-:Y:S06]  /*2930*/  @!P0 BRA `(.L_x_526) ;  /* 0x00000000000c8947 */ /* 0x001fec0003800000 */
[----:B------:R-:W-:-:S07]  /*2940*/  MOV R14, 0x2960 ;  /* 0x00002960000e7802 */ /* 0x000fce0000000f00 */
[----:B------:R-:W-:Y:S05]  /*2950*/  CALL.REL.NOINC `($__internal_11_$__cuda_sm3x_div_rn_noftz_f32_slowpath) ;  /* 0x0000002800087944 */ /* 0x000fea0003c00000 */
[----:B------:R-:W-:-:S07]  /*2960*/  IMAD.MOV.U32 R17, RZ, RZ, R0 ;  /* 0x000000ffff117224 */ /* 0x000fce00078e0000 */
.L_x_526:
[----:B------:R-:W-:Y:S05]  /*2970*/  BSYNC B1 ;  /* 0x0000000000017941 */ /* 0x000fea0003800000 */
.L_x_525:
[----:B------:R2:W-:Y:S01]  /*2980*/  STS [R12], R17 ;  /* 0x000000110c007388 */ /* 0x0005e20000000800 */
[----:B------:R-:W-:Y:S05]  /*2990*/  @!P3 BRA `(.L_x_527) ;  /* 0xfffffffc00b0b947 */ /* 0x000fea000383ffff */
.L_x_524:
[----:B------:R-:W-:Y:S05]  /*29a0*/  BSYNC B0 ;  /* 0x0000000000007941 */ /* 0x000fea0003800000 */
.L_x_523:
[----:B------:R-:W-:Y:S01]  /*29b0*/  NOP ;  /* 0x0000000000007918 */ /* 0x000fe20000000000 */
[----:B------:R-:W-:Y:S01]  /*29c0*/  NOP ;  /* 0x0000000000007918 */ /* 0x000fe20000000000 */
[----:B------:R-:W-:Y:S04]  /*29d0*/  BSSY B0, `(.L_x_490) ;  /* 0x0000048000007945 */ /* 0x000fe80003800000 */
[----:B------:R-:W-:Y:S05]  /*29e0*/  @P2 BRA `(.L_x_528) ;  /* 0x0000000400182947 */ /* 0x000fea0003800000 */
[----:B------:R-:W0:Y:S01]  /*29f0*/  LDC R23, c[0x0][0x21c] ;  /* 0x00008700ff177b82 */ /* 0x000e220000000800 */
[----:B------:R-:W-:Y:S01]  /*2a00*/  BSSY B1, `(.L_x_529) ;  /* 0x0000027000017945 */ /* 0x000fe20003800000 */
[----:B------:R-:W-:Y:S01]  /*2a10*/  PLOP3.LUT P0, PT, PT, PT, PT, 0x80, 0x0 ;  /* 0x000000000000781c */ /* 0x000fe20003f0f070 */
[----:B0-----:R-:W-:-:S05]  /*2a20*/  IMAD.IADD R0, R23, 0x1, -R6 ;  /* 0x0000000117007824 */ /* 0x001fca00078e0a06 */
[----:B------:R-:W-:Y:S01]  /*2a30*/  ISETP.GT.AND P3, PT, R0, 0x60, PT ;  /* 0x000000600000780c */ /* 0x000fe20003f64270 */
[----:B------:R-:W-:-:S12]  /*2a40*/  IMAD.MOV.U32 R0, RZ, RZ, R6 ;  /* 0x000000ffff007224 */ /* 0x000fd800078e0006 */
[----:B------:R-:W-:Y:S05]  /*2a50*/  @!P3 BRA `(.L_x_530) ;  /* 0x000000000084b947 */ /* 0x000fea0003800000 */
[----:B--2---:R-:W0:Y:S01]  /*2a60*/  LDC.64 R12, c[0x0][0x238] ;  /* 0x00008e00ff0c7b82 */ /* 0x004e220000000a00 */
[----:B------:R-:W-:Y:S02]  /*2a70*/  PLOP3.LUT P0, PT, PT, PT, PT, 0x8, 0x0 ;  /* 0x000000000000781c */ /* 0x000fe40003f0e170 */
[----:B------:R-:W-:-:S11]  /*2a80*/  IADD3 R25, R23, -0x60, RZ ;  /* 0xffffffa017197810 */ /* 0x000fd60007ffe0ff */
.L_x_531:
[C---:B-1----:R-:W-:Y:S02]  /*2a90*/  VIADD R16, R0.reuse, 0x20 ;  /* 0x0000002000107836 */ /* 0x042fe40000000000 */
[C---:B------:R-:W-:Y:S02]  /*2aa0*/  VIADD R18, R0.reuse, 0x40 ;  /* 0x0000004000127836 */ /* 0x040fe40000000000 */
[----:B------:R-:W-:Y:S02]  /*2ab0*/  VIADD R20, R0, 0x60 ;  /* 0x0000006000147836 */ /* 0x000fe40000000000 */
[CC--:B------:R-:W-:Y:S02]  /*2ac0*/  IMAD R14, R4.reuse, R23.reuse, R0 ;  /* 0x00000017040e7224 */ /* 0x0c0fe400078e0200 */
        /* <DEDUP_REMOVED lines=10> */
[----:B------:R-:W-:-:S02]  /*2b70*/  IMAD R19, R26, R23, R18 ;  /* 0x000000171a137224 */ /* 0x000fc400078e0212 */
[----:B------:R-:W-:Y:S01]  /*2b80*/  IMAD R21, R26, R23, R20 ;  /* 0x000000171a157224 */ /* 0x000fe200078e0214 */
[----:B------:R-:W2:Y:S01]  /*2b90*/  LDS R29, [R22] ;  /* 0x00000000161d7984 */ /* 0x000ea20000000800 */
[----:B0-----:R-:W-:-:S03]  /*2ba0*/  IMAD.WIDE R14, R15, 0x4, R12 ;  /* 0x000000040f0e7825 */ /* 0x001fc600078e020c */
[----:B------:R-:W0:Y:S01]  /*2bb0*/  LDS R31, [R24] ;  /* 0x00000000181f7984 */ /* 0x000e220000000800 */
[----:B------:R-:W-:-:S03]  /*2bc0*/  IMAD.WIDE R16, R17, 0x4, R12 ;  /* 0x0000000411107825 */ /* 0x000fc600078e020c */
[----:B------:R-:W3:Y:S01]  /*2bd0*/  LDS R33, [R28] ;  /* 0x000000001c217984 */ /* 0x000ee20000000800 */
[----:B------:R-:W-:-:S04]  /*2be0*/  IMAD.WIDE R18, R19, 0x4, R12 ;  /* 0x0000000413127825 */ /* 0x000fc800078e020c */
[----:B------:R-:W-:-:S04]  /*2bf0*/  IMAD.WIDE R20, R21, 0x4, R12 ;  /* 0x0000000415147825 */ /* 0x000fc800078e020c */
[----:B------:R-:W-:-:S05]  /*2c00*/  VIADD R0, R0, 0x80 ;  /* 0x0000008000007836 */ /* 0x000fca0000000000 */
[----:B------:R-:W-:Y:S01]  /*2c10*/  ISETP.GE.AND P3, PT, R0, R25, PT ;  /* 0x000000190000720c */ /* 0x000fe20003f66270 */
[----:B-1----:R1:W-:Y:S04]  /*2c20*/  STG.E desc[UR8][R14.64], R27 ;  /* 0x0000001b0e007986 */ /* 0x0023e8000c101908 */
[----:B--2---:R1:W-:Y:S04]  /*2c30*/  STG.E desc[UR8][R16.64], R29 ;  /* 0x0000001d10007986 */ /* 0x0043e8000c101908 */
[----:B0-----:R1:W-:Y:S04]  /*2c40*/  STG.E desc[UR8][R18.64], R31 ;  /* 0x0000001f12007986 */ /* 0x0013e8000c101908 */
[----:B---3--:R1:W-:Y:S01]  /*2c50*/  STG.E desc[UR8][R20.64], R33 ;  /* 0x0000002114007986 */ /* 0x0083e2000c101908 */
[----:B------:R-:W-:Y:S05]  /*2c60*/  @!P3 BRA `(.L_x_531) ;  /* 0xfffffffc0088b947 */ /* 0x000fea000383ffff */
.L_x_530:
[----:B------:R-:W-:Y:S05]  /*2c70*/  BSYNC B1 ;  /* 0x0000000000017941 */ /* 0x000fea0003800000 */
.L_x_529:
[----:B--2---:R-:W-:Y:S01]  /*2c80*/  IADD3 R12, -R0, R23, RZ ;  /* 0x00000017000c7210 */ /* 0x004fe20007ffe1ff */
[----:B------:R-:W-:Y:S03]  /*2c90*/  BSSY B1, `(.L_x_532) ;  /* 0x0000013000017945 */ /* 0x000fe60003800000 */
[----:B------:R-:W-:-:S13]  /*2ca0*/  ISETP.GT.AND P3, PT, R12, 0x20, PT ;  /* 0x000000200c00780c */ /* 0x000fda0003f64270 */
[----:B------:R-:W-:Y:S05]  /*2cb0*/  @!P3 BRA `(.L_x_533) ;  /* 0x000000000040b947 */ /* 0x000fea0003800000 */
[----:B-1----:R-:W-:Y:S01]  /*2cc0*/  VIADD R14, R0, 0x20 ;  /* 0x00000020000e7836 */ /* 0x002fe20000000000 */
        /* <DEDUP_REMOVED lines=15> */
.L_x_533:
[----:B------:R-:W-:Y:S05]  /*2dc0*/  BSYNC B1 ;  /* 0x0000000000017941 */ /* 0x000fea0003800000 */
.L_x_532:
[----:B------:R-:W-:-:S13]  /*2dd0*/  ISETP.LT.OR P0, PT, R0, R23, P0 ;  /* 0x000000170000720c */ /* 0x000fda0000701670 */
[-CC-:B0-----:R-:W-:Y:S02]  /*2de0*/  @P0 IMAD R12, R4, R23.reuse, R0.reuse ;  /* 0x00000017040c0224 */ /* 0x181fe400078e0200 */
[----:B------:R-:W-:-:S03]  /*2df0*/  @P0 IMAD R23, R26, R23, R0 ;  /* 0x000000171a170224 */ /* 0x000fc600078e0200 */
[----:B-1----:R-:W-:Y:S02]  /*2e00*/  @P0 LEA R14, R12, UR6, 0x2 ;  /* 0x000000060c0e0c11 */ /* 0x002fe4000f8e10ff */
[----:B------:R-:W0:Y:S03]  /*2e10*/  @P0 LDC.64 R12, c[0x0][0x238] ;  /* 0x00008e00ff0c0b82 */ /* 0x000e260000000a00 */
[----:B------:R-:W1:Y:S01]  /*2e20*/  @P0 LDS R15, [R14] ;  /* 0x000000000e0f0984 */ /* 0x000e620000000800 */
[----:B0-----:R-:W-:-:S05]  /*2e30*/  @P0 IMAD.WIDE R12, R23, 0x4, R12 ;  /* 0x00000004170c0825 */ /* 0x001fca00078e020c */
[----:B-1----:R0:W-:Y:S02]  /*2e40*/  @P0 STG.E desc[UR8][R12.64], R15 ;  /* 0x0000000f0c000986 */ /* 0x0021e4000c101908 */
.L_x_528:
[----:B------:R-:W-:Y:S05]  /*2e50*/  BSYNC B0 ;  /* 0x0000000000007941 */ /* 0x000fea0003800000 */
.L_x_490:
[----:B------:R-:W-:Y:S02]  /*2e60*/  ULDC UR4, c[0x0][0x224] ;  /* 0x0000890000047ab9 */ /* 0x000fe40000000800 */
[----:B------:R-:W-:Y:S01]  /*2e70*/  ISETP.NE.AND P0, PT, RZ, UR4, PT ;  /* 0x00000004ff007c0c */ /* 0x000fe2000bf05270 */
[----:B------:R-:W-:-:S12]  /*2e80*/  NOP ;  /* 0x0000000000007918 */ /* 0x000fd80000000000 */
[----:B------:R-:W-:Y:S05]  /*2e90*/  @P0 BRA `(.L_x_534) ;  /* 0x0000000800580947 */ /* 0x000fea0003800000 */
[----:B------:R-:W5:Y:S02]  /*2ea0*/  LDC R0, c[0x0][0x220] ;  /* 0x00008800ff007b82 */ /* 0x000f640000000800 */
[----:B-----5:R-:W-:-:S13]  /*2eb0*/  ISETP.GE.AND P0, PT, R0, 0x2, PT ;  /* 0x000000020000780c */ /* 0x020fda0003f06270 */
[----:B------:R-:W-:Y:S05]  /*2ec0*/  @!P0 BRA `(.L_x_535) ;  /* 0x0000000800488947 */ /* 0x000fea0003800000 */
[----:B------:R-:W5:Y:S01]  /*2ed0*/  @!P2 LDS R0, [R9] ;  /* 0x000000000900a984 */ /* 0x000f620000000800 */
[----:B01234-:R-:W0:Y:S01]  /*2ee0*/  LDC R15, c[0x0][0x21c] ;  /* 0x00008700ff0f7b82 */ /* 0x01fe220000000800 */
[----:B------:R-:W-:Y:S01]  /*2ef0*/  CS2R R12, SRZ ;  /* 0x00000000000c7805 */ /* 0x000fe2000001ff00 */
[----:B------:R-:W-:Y:S01]  /*2f00*/  BSSY B0, `(.L_x_536) ;  /* 0x000004b000007945 */ /* 0x000fe20003800000 */
[----:B0-----:R-:W-:-:S04]  /*2f10*/  ISETP.GE.AND P0, PT, R8, R15, PT ;  /* 0x0000000f0800720c */ /* 0x001fc80003f06270 */
[----:B-----5:R-:W0:Y:S08]  /*2f20*/  @!P2 F2F.F64.F32 R12, R0 ;  /* 0x00000000000ca310 */ /* 0x020e300000201800 */
        /* <DEDUP_REMOVED lines=11> */
.L_x_541:
[----:B------:R-:W-:Y:S02]  /*2fe0*/  IMAD R12, R4, R15, R0 ;  /* 0x0000000f040c7224 */ /* 0x000fe400078e0200 */
[----:B------:R-:W-:-:S03]  /*2ff0*/  VIADD R16, R0, 0x20 ;  /* 0x0000002000107836 */ /* 0x000fc60000000000 */
[----:B------:R-:W-:Y:S01]  /*3000*/  LEA R12, R12, UR6, 0x2 ;  /* 0x000000060c0c7c11 */ /* 0x000fe2000f8e10ff */
[----:B------:R-:W-:-:S04]  /*3010*/  IMAD R16, R4, R15, R16 ;  /* 0x0000000f04107224 */ /* 0x000fc800078e0210 */
[----:B0-----:R0:W1:Y:S01]  /*3020*/  LDS R17, [R12] ;  /* 0x000000000c117984 */ /* 0x0010620000000800 */
[----:B------:R-:W-:-:S05]  /*3030*/  LEA R20, R16, UR6, 0x2 ;  /* 0x0000000610147c11 */ /* 0x000fca000f8e10ff */
[----:B--2---:R-:W2:Y:S01]  /*3040*/  LDS R19, [R20] ;  /* 0x0000000014137984 */ /* 0x004ea20000000800 */
[----:B0-----:R-:W-:-:S04]  /*3050*/  VIADD R12, R0, 0x60 ;  /* 0x00000060000c7836 */ /* 0x001fc80000000000 */
[----:B------:R-:W-:-:S05]  /*3060*/  IMAD R12, R4, R15, R12 ;  /* 0x0000000f040c7224 */ /* 0x000fca00078e020c */
[----:B------:R-:W-:-:S05]  /*3070*/  LEA R22, R12, UR6, 0x2 ;  /* 0x000000060c167c11 */ /* 0x000fca000f8e10ff */
[----:B------:R-:W-:Y:S01]  /*3080*/  LDS R23, [R22] ;  /* 0x0000000016177984 */ /* 0x000fe20000000800 */
[----:B-1----:R-:W-:Y:S01]  /*3090*/  FADD R17, R17, R14 ;  /* 0x0000000e11117221 */ /* 0x002fe20000000000 */
[C---:B------:R-:W-:Y:S02]  /*30a0*/  VIADD R14, R0.reuse, 0x40 ;  /* 0x00000040000e7836 */ /* 0x040fe40000000000 */
[----:B------:R-:W-:Y:S02]  /*30b0*/  VIADD R0, R0, 0x80 ;  /* 0x0000008000007836 */ /* 0x000fe40000000000 */
[----:B------:R-:W-:Y:S01]  /*30c0*/  IMAD R14, R4, R15, R14 ;  /* 0x0000000f040e7224 */ /* 0x000fe200078e020e */
[----:B------:R-:W0:Y:S02]  /*30d0*/  F2F.F64.F32 R16, R17 ;  /* 0x0000001100107310 */ /* 0x000e240000201800 */
[----:B------:R-:W-:Y:S02]  /*30e0*/  ISETP.GE.AND P3, PT, R0, R13, PT ;  /* 0x0000000d0000720c */ /* 0x000fe40003f66270 */
[----:B------:R-:W-:-:S05]  /*30f0*/  LEA R14, R14, UR6, 0x2 ;  /* 0x000000060e0e7c11 */ /* 0x000fca000f8e10ff */
[----:B------:R-:W1:Y:S01]  /*3100*/  LDS R21, [R14] ;  /* 0x000000000e157984 */ /* 0x000e620000000800 */
[----:B0-----:R-:W2:Y:S02]  /*3110*/  F2F.F32.F64 R16, R16 ;  /* 0x0000001000107310 */ /* 0x001ea40000301000 */
[----:B--2---:R-:W-:-:S06]  /*3120*/  FADD R19, R16, R19 ;  /* 0x0000001310137221 */ /* 0x004fcc0000000000 */
[----:B------:R-:W0:Y:S08]  /*3130*/  F2F.F64.F32 R18, R19 ;  /* 0x0000001300127310 */ /* 0x000e300000201800 */
[----:B0-----:R-:W1:Y:S02]  /*3140*/  F2F.F32.F64 R18, R18 ;  /* 0x0000001200127310 */ /* 0x001e640000301000 */
[----:B-1----:R-:W-:-:S06]  /*3150*/  FADD R12, R18, R21 ;  /* 0x00000015120c7221 */ /* 0x002fcc0000000000 */
[----:B------:R-:W0:Y:S08]  /*3160*/  F2F.F64.F32 R16, R12 ;  /* 0x0000000c00107310 */ /* 0x000e300000201800 */
[----:B0-----:R-:W0:Y:S02]  /*3170*/  F2F.F32.F64 R16, R16 ;  /* 0x0000001000107310 */ /* 0x001e240000301000 */
[----:B0-----:R-:W-:-:S06]  /*3180*/  FADD R20, R16, R23 ;  /* 0x0000001710147221 */ /* 0x001fcc0000000000 */
[----:B------:R-:W0:Y:S08]  /*3190*/  F2F.F64.F32 R20, R20 ;  /* 0x0000001400147310 */ /* 0x000e300000201800 */
[----:B0-----:R0:W2:Y:S01]  /*31a0*/  F2F.F32.F64 R14, R20 ;  /* 0x00000014000e7310 */ /* 0x0010a20000301000 */
[----:B------:R-:W-:Y:S05]  /*31b0*/  @!P3 BRA `(.L_x_541) ;  /* 0xfffffffc0088b947 */ /* 0x000fea000383ffff */
[----:B------:R-:W-:Y:S05]  /*31c0*/  BSYNC B2 ;  /* 0x0000000000027941 */ /* 0x000fea0003800000 */
.L_x_540:
[----:B------:R-:W-:Y:S01]  /*31d0*/  MOV R12, R20 ;  /* 0x00000014000c7202 */ /* 0x000fe20000000f00 */
[----:B------:R-:W-:-:S07]  /*31e0*/  IMAD.MOV.U32 R13, RZ, RZ, R21 ;  /* 0x000000ffff0d7224 */ /* 0x000fce00078e0015 */
.L_x_539:
[----:B------:R-:W-:Y:S05]  /*31f0*/  BSYNC B1 ;  /* 0x0000000000017941 */ /* 0x000fea0003800000 */
.L_x_538:
        /* <DEDUP_REMOVED lines=9> */
[----:B------:R-:W1:Y:S01]  /*3290*/  LDS R13, [R18] ;  /* 0x00000000120d7984 */ /* 0x000e620000000800 */
[----:B------:R-:W-:-:S05]  /*32a0*/  IMAD R12, R4, R15, R12 ;  /* 0x0000000f040c7224 */ /* 0x000fca00078e020c */
[----:B------:R-:W-:-:S05]  /*32b0*/  LEA R19, R12, UR6, 0x2 ;  /* 0x000000060c137c11 */ /* 0x000fca000f8e10ff */
[----:B------:R-:W0:Y:S01]  /*32c0*/  LDS R12, [R19] ;  /* 0x00000000130c7984 */ /* 0x000e220000000800 */
[----:B-12---:R-:W-:-:S06]  /*32d0*/  FADD R16, R14, R13 ;  /* 0x0000000d0e107221 */ /* 0x006fcc0000000000 */
[----:B------:R-:W1:Y:S08]  /*32e0*/  F2F.F64.F32 R16, R16 ;  /* 0x0000001000107310 */ /* 0x000e700000201800 */
[----:B-1----:R-:W0:Y:S02]  /*32f0*/  F2F.F32.F64 R17, R16 ;  /* 0x0000001000117310 */ /* 0x002e240000301000 */
[----:B0-----:R-:W-:-:S06]  /*3300*/  FADD R12, R17, R12 ;  /* 0x0000000c110c7221 */ /* 0x001fcc0000000000 */
[----:B------:R-:W0:Y:S08]  /*3310*/  F2F.F64.F32 R12, R12 ;  /* 0x0000000c000c7310 */ /* 0x000e300000201800 */
[----:B0-----:R3:W4:Y:S02]  /*3320*/  F2F.F32.F64 R14, R12 ;  /* 0x0000000c000e7310 */ /* 0x0017240000301000 */
.L_x_543:
[----:B------:R-:W-:Y:S05]  /*3330*/  BSYNC B1 ;  /* 0x0000000000017941 */ /* 0x000fea0003800000 */
.L_x_542:
[----:B------:R-:W-:-:S13]  /*3340*/  ISETP.LT.OR P0, PT, R0, R15, P0 ;  /* 0x0000000f0000720c */ /* 0x000fda0000701670 */
[----:B------:R-:W-:-:S05]  /*3350*/  @P0 IMAD R15, R4, R15, R0 ;  /* 0x0000000f040f0224 */ /* 0x000fca00078e0200 */
[----:B------:R-:W-:-:S06]  /*3360*/  @P0 LEA R15, R15, UR6, 0x2 ;  /* 0x000000060f0f0c11 */ /* 0x000fcc000f8e10ff */
[----:B------:R-:W1:Y:S02]  /*3370*/  @P0 LDS R15, [R15] ;  /* 0x000000000f0f0984 */ /* 0x000e640000000800 */
[----:B-12-4-:R-:W-:-:S04]  /*3380*/  @P0 FADD R0, R14, R15 ;  /* 0x0000000f0e000221 */ /* 0x016fc80000000000 */
[----:B0--3--:R-:W0:Y:S08]  /*3390*/  @P0 F2F.F64.F32 R12, R0 ;  /* 0x00000000000c0310 */ /* 0x009e300000201800 */
[----:B0-----:R2:W3:Y:S02]  /*33a0*/  @P0 F2F.F32.F64 R14, R12 ;  /* 0x0000000c000e0310 */ /* 0x0014e40000301000 */
.L_x_537:
[----:B------:R-:W-:Y:S05]  /*33b0*/  BSYNC B0 ;  /* 0x0000000000007941 */ /* 0x000fea0003800000 */
.L_x_536:
        /* <DEDUP_REMOVED lines=34> */
[----:B0-----:R-:W0:Y:S08]  /*35e0*/  F2F.F32.F64 R12, R12 ;  /* 0x0000000c000c7310 */ /* 0x001e300000301000 */
[----:B0-----:R-:W0:Y:S02]  /*35f0*/  F2F.F64.F32 R24, R12 ;  /* 0x0000000c00187310 */ /* 0x001e240000201800 */
[----:B0-----:R-:W-:-:S11]  /*3600*/  DADD R24, R24, 9.999999682655225389e-21 ;  /* 0x3bc79ca118187429 */ /* 0x001fd60000000000 */
.L_x_547:
[----:B0-----:R-:W-:Y:S01]  /*3610*/  IMAD R28, R4, UR4, R27 ;  /* 0x00000004041c7c24 */ /* 0x001fe2000f8e021b */
[----:B------:R-:W0:Y:S01]  /*3620*/  MUFU.RCP64H R13, R25 ;  /* 0x00000019000d7308 */ /* 0x000e220000001800 */
[----:B------:R-:W-:Y:S01]  /*3630*/  IMAD.MOV.U32 R12, RZ, RZ, 0x1 ;  /* 0x00000001ff0c7424 */ /* 0x000fe200078e00ff */
[----:B------:R-:W-:Y:S01]  /*3640*/  BSSY B1, `(.L_x_545) ;  /* 0x0000016000017945 */ /* 0x000fe20003800000 */
[----:B------:R-:W-:Y:S01]  /*3650*/  VIADD R27, R27, 0x20 ;  /* 0x000000201b1b7836 */ /* 0x000fe20000000000 */
[----:B------:R-:W-:-:S04]  /*3660*/  LEA R28, R28, UR6, 0x2 ;  /* 0x000000061c1c7c11 */ /* 0x000fc8000f8e10ff */
[----:B------:R-:W-:Y:S01]  /*3670*/  ISETP.GE.AND P3, PT, R27, UR4, PT ;  /* 0x000000041b007c0c */ /* 0x000fe2000bf66270 */
        /* <DEDUP_REMOVED lines=14> */
[----:B------:R-:W-:-:S07]  /*3760*/  MOV R0, 0x3780 ;  /* 0x0000378000007802 */ /* 0x000fce0000000f00 */
[----:B------:R-:W-:Y:S05]  /*3770*/  CALL.REL.NOINC `($__internal_9_$__cuda_sm20_div_rn_f64_full) ;  /* 0x0000001000407944 */ /* 0x000fea0003c00000 */
[----:B------:R-:W-:Y:S02]  /*3780*/  IMAD.MOV.U32 R12, RZ, RZ, R18 ;  /* 0x000000ffff0c7224 */ /* 0x000fe400078e0012 */
[----:B------:R-:W-:-:S07]  /*3790*/  IMAD.MOV.U32 R13, RZ, RZ, R19 ;  /* 0x000000ffff0d7224 */ /* 0x000fce00078e0013 */
.L_x_546:
[----:B------:R-:W-:Y:S05]  /*37a0*/  BSYNC B1 ;  /* 0x0000000000017941 */ /* 0x000fea0003800000 */
.L_x_545:
[----:B------:R-:W0:Y:S02]  /*37b0*/  F2F.F32.F64 R13, R12 ;  /* 0x0000000c000d7310 */ /* 0x000e240000301000 */
[----:B0-----:R0:W-:Y:S01]  /*37c0*/  STS [R28], R13 ;  /* 0x0000000d1c007388 */ /* 0x0011e20000000800 */
[----:B------:R-:W-:Y:S05]  /*37d0*/  @!P3 BRA `(.L_x_547) ;  /* 0xfffffffc008cb947 */ /* 0x000fea000383ffff */
.L_x_544:
[----:B------:R-:W-:Y:S05]  /*37e0*/  BSYNC B0 ;  /* 0x0000000000007941 */ /* 0x000fea0003800000 */
.L_x_535:
[----:B------:R-:W-:Y:S01]  /*37f0*/  NOP ;  /* 0x0000000000007918 */ /* 0x000fe20000000000 */
.L_x_534:
[----:B------:R-:W-:Y:S02]  /*3800*/  ULDC UR4, c[0x0][0x220] ;  /* 0x0000880000047ab9 */ /* 0x000fe40000000800 */
[----:B01----:R-:W-:-:S04]  /*3810*/  MOV R21, UR4 ;  /* 0x0000000400157c02 */ /* 0x003fc80008000f00 */
[----:B------:R-:W-:-:S13]  /*3820*/  ISETP.GE.AND P0, PT, R21, 0x1, PT ;  /* 0x000000011500780c */ /* 0x000fda0003f06270 */
[----:B------:R-:W-:Y:S05]  /*3830*/  @!P0 BRA `(.L_x_548) ;  /* 0x0000000400a48947 */ /* 0x000fea0003800000 */
[----:B------:R-:W-:-:S05]  /*3840*/  UMOV UR4, URZ ;  /* 0x0000003f00047c82 */ /* 0x000fca0008000000 */
.L_x_560:
[----:B------:R-:W-:Y:S01]  /*3850*/  BSSY B0, `(.L_x_549) ;  /* 0x0000011000007945 */ /* 0x000fe20003800000 */
[----:B0-2-4-:R-:W-:Y:S02]  /*3860*/  IMAD.MOV.U32 R12, RZ, RZ, 0x0 ;  /* 0x00000000ff0c7424 */ /* 0x015fe400078e00ff */
[----:B------:R-:W-:Y:S01]  /*3870*/  IMAD.MOV.U32 R13, RZ, RZ, -0x100000 ;  /* 0xfff00000ff0d7424 */ /* 0x000fe200078e00ff */
[----:B------:R-:W-:Y:S06]  /*3880*/  @P2 BRA `(.L_x_550) ;  /* 0x0000000000342947 */ /* 0x000fec0003800000 */
[----:B------:R-:W-:-:S13]  /*3890*/  ISETP.NE.AND P0, PT, RZ, UR4, PT ;  /* 0x00000004ff007c0c */ /* 0x000fda000bf05270 */
[----:B------:R-:W-:Y:S05]  /*38a0*/  @!P0 BRA `(.L_x_551) ;  /* 0x0000000000248947 */ /* 0x000fea0003800000 */
[----:B---3--:R-:W-:Y:S02]  /*38b0*/  IMAD.MOV.U32 R14, RZ, RZ, RZ ;  /* 0x000000ffff0e7224 */ /* 0x008fe400078e00ff */
[----:B------:R-:W-:-:S07]  /*38c0*/  IMAD.MOV.U32 R0, RZ, RZ, R11 ;  /* 0x000000ffff007224 */ /* 0x000fce00078e000b */
.L_x_552:
[----:B------:R-:W0:Y:S02]  /*38d0*/  LDS R15, [R0] ;  /* 0x00000000000f7984 */ /* 0x000e240000000800 */
[----:B0-----:R-:W-:-:S13]  /*38e0*/  ISETP.NE.AND P0, PT, R15, R6, PT ;  /* 0x000000060f00720c */ /* 0x001fda0003f05270 */
[----:B------:R-:W-:Y:S05]  /*38f0*/  @!P0 BRA `(.L_x_550) ;  /* 0x0000000000188947 */ /* 0x000fea0003800000 */
[----:B------:R-:W-:Y:S01]  /*3900*/  IADD3 R14, R14, 0x1, RZ ;  /* 0x000000010e0e7810 */ /* 0x000fe20007ffe0ff */
[----:B------:R-:W-:-:S03]  /*3910*/  VIADD R0, R0, 0x4 ;  /* 0x0000000400007836 */ /* 0x000fc60000000000 */
[----:B------:R-:W-:-:S13]  /*3920*/  ISETP.GE.U32.AND P0, PT, R14, UR4, PT ;  /* 0x000000040e007c0c */ /* 0x000fda000bf06070 */
[----:B------:R-:W-:Y:S05]  /*3930*/  @!P0 BRA `(.L_x_552) ;  /* 0xfffffffc00e48947 */ /* 0x000fea000383ffff */
.L_x_551:
[----:B------:R-:W0:Y:S02]  /*3940*/  LDS R12, [R9] ;  /* 0x00000000090c7984 */ /* 0x000e240000000800 */
[----:B0-----:R-:W0:Y:S02]  /*3950*/  F2F.F64.F32 R12, R12 ;  /* 0x0000000c000c7310 */ /* 0x001e240000201800 */
.L_x_550:
[----:B------:R-:W-:Y:S05]  /*3960*/  BSYNC B0 ;  /* 0x0000000000007941 */ /* 0x000fea0003800000 */
.L_x_549:
[----:B------:R-:W-:Y:S01]  /*3970*/  ULDC UR10, c[0x0][0x21c] ;  /* 0x00008700000a7ab9 */ /* 0x000fe20000000800 */
[----:B------:R-:W-:Y:S01]  /*3980*/  BSSY B0, `(.L_x_553) ;  /* 0x0000021000007945 */ /* 0x000fe20003800000 */
[----:B------:R-:W-:Y:S01]  /*3990*/  ISETP.GE.AND P0, PT, R8, UR10, PT ;  /* 0x0000000a08007c0c */ /* 0x000fe2000bf06270 */
[----:B------:R-:W-:-:S12]  /*39a0*/  IMAD.MOV.U32 R0, RZ, RZ, R10 ;  /* 0x000000ffff007224 */ /* 0x000fd800078e000a */
[----:B------:R-:W-:Y:S05]  /*39b0*/  @P0 BRA `(.L_x_554) ;  /* 0x0000000000740947 */ /* 0x000fea0003800000 */
[----:B------:R-:W-:-:S07]  /*39c0*/  IMAD.MOV.U32 R17, RZ, RZ, R8 ;  /* 0x000000ffff117224 */ /* 0x000fce00078e0008 */
.L_x_559:
[----:B------:R-:W-:Y:S01]  /*39d0*/  ISETP.NE.AND P0, PT, RZ, UR4, PT ;  /* 0x00000004ff007c0c */ /* 0x000fe2000bf05270 */
[----:B------:R-:W-:-:S12]  /*39e0*/  BSSY B1, `(.L_x_555) ;  /* 0x0000012000017945 */ /* 0x000fd80003800000 */
[----:B-1----:R-:W-:Y:S05]  /*39f0*/  @!P0 BRA `(.L_x_556) ;  /* 0x00000000002c8947 */ /* 0x002fea0003800000 */
[----:B------:R-:W-:-:S07]  /*3a00*/  IMAD.MOV.U32 R16, RZ, RZ, RZ ;  /* 0x000000ffff107224 */ /* 0x000fce00078e00ff */
.L_x_558:
[----:B---3--:R-:W-:Y:S01]  /*3a10*/  IADD3 R14, R7, R16, RZ ;  /* 0x00000010070e7210 */ /* 0x008fe20007ffe0ff */
[----:B------:R-:W-:-:S03]  /*3a20*/  IMAD.MOV.U32 R15, RZ, RZ, -0x100000 ;  /* 0xfff00000ff0f7424 */ /* 0x000fc600078e00ff */
[----:B------:R-:W-:Y:S01]  /*3a30*/  LEA R18, R14, UR6, 0x2 ;  /* 0x000000060e127c11 */ /* 0x000fe2000f8e10ff */
[----:B------:R-:W-:-:S05]  /*3a40*/  IMAD.MOV.U32 R14, RZ, RZ, 0x0 ;  /* 0x00000000ff0e7424 */ /* 0x000fca00078e00ff */
[----:B------:R-:W1:Y:S02]  /*3a50*/  LDS R18, [R18] ;  /* 0x0000000012127984 */ /* 0x000e640000000800 */
[----:B-1----:R-:W-:-:S13]  /*3a60*/  ISETP.NE.AND P0, PT, R18, R17, PT ;  /* 0x000000111200720c */ /* 0x002fda0003f05270 */
[----:B------:R-:W-:Y:S05]  /*3a70*/  @!P0 BRA `(.L_x_557) ;  /* 0x0000000000208947 */ /* 0x000fea0003800000 */
[----:B------:R-:W-:-:S05]  /*3a80*/  VIADD R16, R16, 0x1 ;  /* 0x0000000110107836 */ /* 0x000fca0000000000 */
[----:B------:R-:W-:-:S13]  /*3a90*/  ISETP.GE.U32.AND P0, PT, R16, UR4, PT ;  /* 0x0000000410007c0c */ /* 0x000fda000bf06070 */
[----:B------:R-:W-:Y:S05]  /*3aa0*/  @!P0 BRA `(.L_x_558) ;  /* 0xfffffffc00d88947 */ /* 0x000fea000383ffff */
.L_x_556:
[----:B------:R-:W-:Y:S02]  /*3ab0*/  ULDC UR10, c[0x0][0x21c] ;  /* 0x00008700000a7ab9 */ /* 0x000fe40000000800 */
[----:B---3--:R-:W-:-:S05]  /*3ac0*/  IMAD R14, R4, UR10, R17 ;  /* 0x0000000a040e7c24 */ /* 0x008fca000f8e0211 */
[----:B------:R-:W-:-:S06]  /*3ad0*/  LEA R16, R14, UR6, 0x2 ;  /* 0x000000060e107c11 */ /* 0x000fcc000f8e10ff */
[----:B------:R-:W1:Y:S02]  /*3ae0*/  LDS R16, [R16] ;  /* 0x0000000010107984 */ /* 0x000e640000000800 */
[----:B-1----:R1:W2:Y:S02]  /*3af0*/  F2F.F64.F32 R14, R16 ;  /* 0x00000010000e7310 */ /* 0x0022a40000201800 */
.L_x_557:
[----:B------:R-:W-:Y:S05]  /*3b00*/  BSYNC B1 ;  /* 0x0000000000017941 */ /* 0x000fea0003800000 */
.L_x_555:
[----:B0-2---:R-:W-:Y:S01]  /*3b10*/  DSETP.GT.AND P0, PT, R14, R12, PT ;  /* 0x0000000c0e00722a */ /* 0x005fe20003f04000 */
[----:B------:R-:W-:-:S13]  /*3b20*/  ULDC UR10, c[0x0][0x21c] ;  /* 0x00008700000a7ab9 */ /* 0x000fda0000000800 */
[----:B------:R-:W-:Y:S01]  /*3b30*/  @P0 IMAD.MOV.U32 R0, RZ, RZ, R17 ;  /* 0x000000ffff000224 */ /* 0x000fe200078e0011 */
[----:B------:R-:W-:Y:S01]  /*3b40*/  IADD3 R17, R17, 0x20, RZ ;  /* 0x0000002011117810 */ /* 0x000fe20007ffe0ff */
[----:B------:R-:W-:Y:S02]  /*3b50*/  @P0 IMAD.MOV.U32 R12, RZ, RZ, R14 ;  /* 0x000000ffff0c0224 */ /* 0x000fe400078e000e */
[----:B------:R-:W-:Y:S01]  /*3b60*/  @P0 IMAD.MOV.U32 R13, RZ, RZ, R15 ;  /* 0x000000ffff0d0224 */ /* 0x000fe200078e000f */
[----:B------:R-:W-:-:S13]  /*3b70*/  ISETP.GE.AND P3, PT, R17, UR10, PT ;  /* 0x0000000a11007c0c */ /* 0x000fda000bf66270 */
[----:B------:R-:W-:Y:S05]  /*3b80*/  @!P3 BRA `(.L_x_559) ;  /* 0xfffffffc0090b947 */ /* 0x000fea000383ffff */
.L_x_554:
[----:B------:R-:W-:Y:S05]  /*3b90*/  BSYNC B0 ;  /* 0x0000000000007941 */ /* 0x000fea0003800000 */
.L_x_553:
[----:B0-----:R-:W-:Y:S01]  /*3ba0*/  SHFL.BFLY PT, R17, R13, 0x10, 0x1f ;  /* 0x0e001f000d117f89 */ /* 0x001fe200000e0000 */
[----:B---3--:R-:W-:Y:S01]  /*3bb0*/  IMAD.MOV.U32 R14, RZ, RZ, R12 ;  /* 0x000000ffff0e7224 */ /* 0x008fe200078e000c */
[----:B------:R-:W0:Y:S01]  /*3bc0*/  LDC R21, c[0x0][0x220] ;  /* 0x00008800ff157b82 */ /* 0x000e220000000800 */
[----:B------:R-:W-:Y:S01]  /*3bd0*/  IMAD.MOV.U32 R15, RZ, RZ, R13 ;  /* 0x000000ffff0f7224 */ /* 0x000fe200078e000d */
[----:B-1----:R-:W1:Y:S01]  /*3be0*/  SHFL.BFLY PT, R16, R12, 0x10, 0x1f ;  /* 0x0e001f000c107f89 */ /* 0x002e6200000e0000 */
[----:B------:R-:W-:-:S03]  /*3bf0*/  IMAD.MOV.U32 R19, RZ, RZ, R0 ;  /* 0x000000ffff137224 */ /* 0x000fc600078e0000 */
        /* <DEDUP_REMOVED lines=9> */
[----:B------:R-:W-:Y:S02]  /*3c90*/  @P3 IMAD.MOV.U32 R14, RZ, RZ, R16 ;  /* 0x000000ffff0e3224 */ /* 0x000fe400078e0010 */
[----:B------:R-:W-:Y:S02]  /*3ca0*/  @P3 IMAD.MOV.U32 R15, RZ, RZ, R17 ;  /* 0x000000ffff0f3224 */ /* 0x000fe400078e0011 */
[----:B--2---:R-:W-:Y:S01]  /*3cb0*/  @P3 IMAD.MOV.U32 R19, RZ, RZ, R18 ;  /* 0x000000ffff133224 */ /* 0x004fe200078e0012 */
        /* <DEDUP_REMOVED lines=11> */
[----:B------:R-:W-:Y:S01]  /*3d70*/  @P3 MOV R14, R12 ;  /* 0x0000000c000e3202 */ /* 0x000fe20000000f00 */
[----:B------:R-:W-:Y:S02]  /*3d80*/  @P3 IMAD.MOV.U32 R15, RZ, RZ, R13 ;  /* 0x000000ffff0f3224 */ /* 0x000fe400078e000d */
[----:B--2---:R-:W-:Y:S01]  /*3d90*/  @P3 IMAD.MOV.U32 R19, RZ, RZ, R0 ;  /* 0x000000ffff133224 */ /* 0x004fe200078e0000 */
[----:B------:R-:W-:Y:S01]  /*3da0*/  ISETP.NE.AND P3, PT, R6, RZ, PT ;  /* 0x000000ff0600720c */ /* 0x000fe20003f65270 */
[----:B------:R-:W-:Y:S04]  /*3db0*/  SHFL.BFLY PT, R12, R14, 0x1, 0x1f ;  /* 0x0c201f000e0c7f89 */ /* 0x000fe800000e0000 */
[----:B------:R-:W1:Y:S04]  /*3dc0*/  SHFL.BFLY PT, R13, R15, 0x1, 0x1f ;  /* 0x0c201f000f0d7f89 */ /* 0x000e6800000e0000 */
[----:B------:R-:W2:Y:S04]  /*3dd0*/  SHFL.BFLY PT, R16, R19, 0x1, 0x1f ;  /* 0x0c201f0013107f89 */ /* 0x000ea800000e0000 */
[----:B------:R-:W-:-:S04]  /*3de0*/  @!P3 IADD3 R0, R7, UR4, RZ ;  /* 0x000000040700bc10 */ /* 0x000fc8000fffe0ff */
[----:B------:R-:W-:Y:S01]  /*3df0*/  @!P3 LEA R0, R0, UR6, 0x2 ;  /* 0x000000060000bc11 */ /* 0x000fe2000f8e10ff */
[----:B-1----:R-:W-:-:S14]  /*3e00*/  DSETP.GT.AND P0, PT, R12, R14, PT ;  /* 0x0000000e0c00722a */ /* 0x002fdc0003f04000 */
[----:B------:R-:W-:Y:S02]  /*3e10*/  @P0 IMAD.MOV.U32 R14, RZ, RZ, R12 ;  /* 0x000000ffff0e0224 */ /* 0x000fe400078e000c */
[----:B------:R-:W-:Y:S02]  /*3e20*/  @P0 IMAD.MOV.U32 R15, RZ, RZ, R13 ;  /* 0x000000ffff0f0224 */ /* 0x000fe400078e000d */
[----:B------:R-:W-:Y:S01]  /*3e30*/  @!P3 VIADD R13, R5, UR4 ;  /* 0x00000004050dbc36 */ /* 0x000fe20008000000 */
[----:B------:R-:W-:Y:S01]  /*3e40*/  UIADD3 UR4, UR4, 0x1, URZ ;  /* 0x0000000104047890 */ /* 0x000fe2000fffe03f */
[----:B------:R-:W1:Y:S01]  /*3e50*/  @!P3 F2F.F32.F64 R12, R14 ;  /* 0x0000000e000cb310 */ /* 0x000e620000301000 */
[----:B--2---:R-:W-:Y:S02]  /*3e60*/  @P0 IMAD.MOV.U32 R19, RZ, RZ, R16 ;  /* 0x000000ffff130224 */ /* 0x004fe400078e0010 */
[----:B------:R-:W-:Y:S02]  /*3e70*/  @!P3 LEA R13, R13, UR6, 0x2 ;  /* 0x000000060d0dbc11 */ /* 0x000fe4000f8e10ff */
[----:B0-----:R-:W-:Y:S01]  /*3e80*/  ISETP.LE.AND P0, PT, R21, UR4, PT ;  /* 0x0000000415007c0c */ /* 0x001fe2000bf03270 */
[----:B------:R0:W-:Y:S04]  /*3e90*/  @!P3 STS [R0], R19 ;  /* 0x000000130000b388 */ /* 0x0001e80000000800 */
[----:B-1----:R0:W-:Y:S01]  /*3ea0*/  @!P3 STS [R13], R12 ;  /* 0x0000000c0d00b388 */ /* 0x0021e20000000800 */
[----:B------:R-:W-:-:S07]  /*3eb0*/  NOP ;  /* 0x0000000000007918 */ /* 0x000fce0000000000 */
[----:B------:R-:W-:Y:S05]  /*3ec0*/  @!P0 BRA `(.L_x_560) ;  /* 0xfffffff800608947 */ /* 0x000fea000383ffff */
.L_x_548:
[----:B------:R-:W-:Y:S01]  /*3ed0*/  ISETP.GE.AND P0, PT, R6, R21, PT ;  /* 0x000000150600720c */ /* 0x000fe20003f06270 */
[----:B------:R-:W-:Y:S01]  /*3ee0*/  NOP ;  /* 0x0000000000007918 */ /* 0x000fe20000000000 */
[----:B------:R-:W-:Y:S01]  /*3ef0*/  ULDC UR4, c[0x0][0x21c] ;  /* 0x0000870000047ab9 */ /* 0x000fe20000000800 */
[----:B------:R-:W-:Y:S01]  /*3f00*/  ULDC.64 UR10, c[0x0][0x230] ;  /* 0x00008c00000a7ab9 */ /* 0x000fe20000000a00 */
[----:B------:R-:W-:Y:S09]  /*3f10*/  BSSY B0, `(.L_x_561) ;  /* 0x0000049000007945 */ /* 0x000ff20003800000 */
[----:B------:R-:W-:Y:S05]  /*3f20*/  @P0 BRA `(.L_x_562) ;  /* 0x00000004001c0947 */ /* 0x000fea0003800000 */
[----:B0-----:R-:W-:Y:S01]  /*3f30*/  IMAD.IADD R0, R21, 0x1, -R6 ;  /* 0x0000000115007824 */ /* 0x001fe200078e0a06 */
[----:B------:R-:W-:Y:S01]  /*3f40*/  BSSY B1, `(.L_x_563) ;  /* 0x0000022000017945 */ /* 0x000fe20003800000 */
[----:B------:R-:W-:-:S03]  /*3f50*/  PLOP3.LUT P0, PT, PT, PT, PT, 0x80, 0x0 ;  /* 0x000000000000781c */ /* 0x000fc60003f0f070 */
[----:B------:R-:W-:Y:S01]  /*3f60*/  ISETP.GT.AND P3, PT, R0, 0x60, PT ;  /* 0x000000600000780c */ /* 0x000fe20003f64270 */
[----:B------:R-:W-:-:S12]  /*3f70*/  IMAD.MOV.U32 R0, RZ, RZ, R6 ;  /* 0x000000ffff007224 */ /* 0x000fd800078e0006 */
[----:B------:R-:W-:Y:S05]  /*3f80*/  @!P3 BRA `(.L_x_564) ;  /* 0x000000000074b947 */ /* 0x000fea0003800000 */
[----:B------:R-:W-:Y:S02]  /*3f90*/  PLOP3.LUT P0, PT, PT, PT, PT, 0x8, 0x0 ;  /* 0x000000000000781c */ /* 0x000fe40003f0e170 */
[----:B------:R-:W-:-:S11]  /*3fa0*/  IADD3 R23, R21, -0x60, RZ ;  /* 0xffffffa015177810 */ /* 0x000fd60007ffe0ff */
.L_x_565:
[----:B0-2-4-:R-:W-:Y:S02]  /*3fb0*/  IMAD.IADD R12, R7, 0x1, R0 ;  /* 0x00000001070c7824 */ /* 0x015fe400078e0200 */
[----:B------:R-:W-:Y:S02]  /*3fc0*/  IMAD.MOV.U32 R22, RZ, RZ, 0x1 ;  /* 0x00000001ff167424 */ /* 0x000fe400078e00ff */
[----:B------:R-:W-:Y:S01]  /*3fd0*/  VIADD R0, R0, 0x80 ;  /* 0x0000008000007836 */ /* 0x000fe20000000000 */
[----:B------:R-:W-:-:S05]  /*3fe0*/  LEA R20, R12, UR6, 0x2 ;  /* 0x000000060c147c11 */ /* 0x000fca000f8e10ff */
[----:B------:R-:W0:Y:S04]  /*3ff0*/  LDS R13, [R20] ;  /* 0x00000000140d7984 */ /* 0x000e280000000800 */
[----:B---3--:R-:W1:Y:S04]  /*4000*/  LDS R15, [R20+0x80] ;  /* 0x00008000140f7984 */ /* 0x008e680000000800 */
        /* <DEDUP_REMOVED lines=21> */
.L_x_564:
[----:B------:R-:W-:Y:S05]  /*4160*/  BSYNC B1 ;  /* 0x0000000000017941 */ /* 0x000fea0003800000 */
.L_x_563:
[----:B0-2-4-:R-:W-:Y:S01]  /*4170*/  IMAD.IADD R12, R21, 0x1, -R0 ;  /* 0x00000001150c7824 */ /* 0x015fe200078e0a00 */
[----:B------:R-:W-:Y:S04]  /*4180*/  BSSY B1, `(.L_x_566) ;  /* 0x0000015000017945 */ /* 0x000fe80003800000 */
[----:B------:R-:W-:-:S13]  /*4190*/  ISETP.GT.AND P3, PT, R12, 0x20, PT ;  /* 0x000000200c00780c */ /* 0x000fda0003f64270 */
[----:B------:R-:W-:Y:S05]  /*41a0*/  @!P3 BRA `(.L_x_567) ;  /* 0x000000000048b947 */ /* 0x000fea0003800000 */
[----:B------:R-:W-:Y:S01]  /*41b0*/  IADD3 R12, R7, R0, RZ ;  /* 0x00000000070c7210 */ /* 0x000fe20007ffe0ff */
[----:B------:R-:W-:Y:S01]  /*41c0*/  ULDC UR12, c[0x0][0x21c] ;  /* 0x00008700000c7ab9 */ /* 0x000fe20000000800 */
[----:B------:R-:W-:Y:S02]  /*41d0*/  IMAD.MOV.U32 R18, RZ, RZ, 0x1 ;  /* 0x00000001ff127424 */ /* 0x000fe400078e00ff */
[----:B------:R-:W-:Y:S01]  /*41e0*/  LEA R16, R12, UR6, 0x2 ;  /* 0x000000060c107c11 */ /* 0x000fe2000f8e10ff */
[----:B------:R-:W-:-:S04]  /*41f0*/  VIADD R0, R0, 0x40 ;  /* 0x0000004000007836 */ /* 0x000fc80000000000 */
[----:B------:R-:W0:Y:S04]  /*4200*/  LDS R13, [R16] ;  /* 0x00000000100d7984 */ /* 0x000e280000000800 */
[----:B---3--:R-:W1:Y:S01]  /*4210*/  LDS R15, [R16+0x80] ;  /* 0x00008000100f7984 */ /* 0x008e620000000800 */
[C---:B0-----:R-:W-:Y:S02]  /*4220*/  IMAD R13, R26.reuse, UR12, R13 ;  /* 0x0000000c1a0d7c24 */ /* 0x041fe4000f8e020d */
[----:B-1----:R-:W-:Y:S01]  /*4230*/  IMAD R17, R26, UR12, R15 ;  /* 0x0000000c1a117c24 */ /* 0x002fe2000f8e020f */
[----:B------:R-:W-:Y:S02]  /*4240*/  ULDC.64 UR12, c[0x0][0x230] ;  /* 0x00008c00000c7ab9 */ /* 0x000fe40000000a00 */
[----:B------:R-:W-:-:S02]  /*4250*/  IADD3 R14, P0, R13, UR12, RZ ;  /* 0x0000000c0d0e7c10 */ /* 0x000fc4000ff1e0ff */
[----:B------:R-:W-:Y:S02]  /*4260*/  IADD3 R12, P3, R17, UR12, RZ ;  /* 0x0000000c110c7c10 */ /* 0x000fe4000ff7e0ff */
[----:B------:R-:W-:Y:S02]  /*4270*/  LEA.HI.X.SX32 R15, R13, UR13, 0x1, P0 ;  /* 0x0000000d0d0f7c11 */ /* 0x000fe400080f0eff */
[----:B------:R-:W-:Y:S02]  /*4280*/  LEA.HI.X.SX32 R13, R17, UR13, 0x1, P3 ;  /* 0x0000000d110d7c11 */ /* 0x000fe400098f0eff */
[----:B------:R-:W-:Y:S02]  /*4290*/  PRMT R17, R18, 0x7610, R17 ;  /* 0x0000761012117816 */ /* 0x000fe40000000011 */
[----:B------:R-:W-:-:S03]  /*42a0*/  PLOP3.LUT P0, PT, PT, PT, PT, 0x8, 0x0 ;  /* 0x000000000000781c */ /* 0x000fc60003f0e170 */
[----:B------:R0:W-:Y:S04]  /*42b0*/  STG.E.U8 desc[UR8][R14.64], R17 ;  /* 0x000000110e007986 */ /* 0x0001e8000c101108 */
[----:B------:R0:W-:Y:S06]  /*42c0*/  STG.E.U8 desc[UR8][R12.64], R17 ;  /* 0x000000110c007986 */ /* 0x0001ec000c101108 */
.L_x_567:
[----:B------:R-:W-:Y:S05]  /*42d0*/  BSYNC B1 ;  /* 0x0000000000017941 */ /* 0x000fea0003800000 */
.L_x_566:
[----:B------:R-:W-:-:S13]  /*42e0*/  ISETP.LT.OR P0, PT, R0, R21, P0 ;  /* 0x000000150000720c */ /* 0x000fda0000701670 */
[----:B------:R-:W-:Y:S05]  /*42f0*/  @!P0 BRA `(.L_x_562) ;  /* 0x0000000000288947 */ /* 0x000fea0003800000 */
[----:B------:R-:W-:Y:S01]  /*4300*/  IMAD.IADD R0, R7, 0x1, R0 ;  /* 0x0000000107007824 */ /* 0x000fe200078e0200 */
[----:B------:R-:W-:Y:S01]  /*4310*/  ULDC UR12, c[0x0][0x21c] ;  /* 0x00008700000c7ab9 */ /* 0x000fe20000000800 */
[----:B0--3--:R-:W-:-:S03]  /*4320*/  IMAD.MOV.U32 R14, RZ, RZ, 0x1 ;  /* 0x00000001ff0e7424 */ /* 0x009fc600078e00ff */
[----:B------:R-:W-:-:S05]  /*4330*/  LEA R0, R0, UR6, 0x2 ;  /* 0x0000000600007c11 */ /* 0x000fca000f8e10ff */
[----:B------:R-:W0:Y:S02]  /*4340*/  LDS R13, [R0] ;  /* 0x00000000000d7984 */ /* 0x000e240000000800 */
[----:B0-----:R-:W-:Y:S01]  /*4350*/  IMAD R13, R26, UR12, R13 ;  /* 0x0000000c1a0d7c24 */ /* 0x001fe2000f8e020d */
[----:B------:R-:W-:-:S04]  /*4360*/  ULDC.64 UR12, c[0x0][0x230] ;  /* 0x00008c00000c7ab9 */ /* 0x000fc80000000a00 */
[----:B------:R-:W-:-:S04]  /*4370*/  IADD3 R12, P0, R13, UR12, RZ ;  /* 0x0000000c0d0c7c10 */ /* 0x000fc8000ff1e0ff */
[----:B------:R-:W-:-:S05]  /*4380*/  LEA.HI.X.SX32 R13, R13, UR13, 0x1, P0 ;  /* 0x0000000d0d0d7c11 */ /* 0x000fca00080f0eff */
[----:B------:R1:W-:Y:S04]  /*4390*/  STG.E.U8 desc[UR8][R12.64], R14 ;  /* 0x0000000e0c007986 */ /* 0x0003e8000c101108 */
.L_x_562:
[----:B------:R-:W-:Y:S05]  /*43a0*/  BSYNC B0 ;  /* 0x0000000000007941 */ /* 0x000fea0003800000 */
.L_x_561:
[----:B------:R-:W-:Y:S04]  /*43b0*/  BSSY B0, `(.L_x_568) ;  /* 0x0000048000007945 */ /* 0x000fe80003800000 */
[----:B------:R-:W-:Y:S05]  /*43c0*/  @P2 BRA `(.L_x_569) ;  /* 0x0000000400182947 */ /* 0x000fea0003800000 */
[----:B------:R-:W0:Y:S01]  /*43d0*/  LDC R23, c[0x0][0x21c] ;  /* 0x00008700ff177b82 */ /* 0x000e220000000800 */
[----:B------:R-:W-:Y:S01]  /*43e0*/  BSSY B1, `(.L_x_570) ;  /* 0x0000027000017945 */ /* 0x000fe20003800000 */
[----:B------:R-:W-:Y:S02]  /*43f0*/  PLOP3.LUT P0, PT, PT, PT, PT, 0x80, 0x0 ;  /* 0x000000000000781c */ /* 0x000fe40003f0f070 */
[----:B0-----:R-:W-:-:S04]  /*4400*/  IADD3 R0, -R6, R23, RZ ;  /* 0x0000001706007210 */ /* 0x001fc80007ffe1ff */
[----:B------:R-:W-:Y:S01]  /*4410*/  ISETP.GT.AND P2, PT, R0, 0x60, PT ;  /* 0x000000600000780c */ /* 0x000fe20003f44270 */
[----:B------:R-:W-:-:S12]  /*4420*/  IMAD.MOV.U32 R0, RZ, RZ, R6 ;  /* 0x000000ffff007224 */ /* 0x000fd800078e0006 */
[----:B------:R-:W-:Y:S05]  /*4430*/  @!P2 BRA `(.L_x_571) ;  /* 0x000000000084a947 */ /* 0x000fea0003800000 */
[----:B-12-4-:R-:W0:Y:S01]  /*4440*/  LDC.64 R12, c[0x0][0x228] ;  /* 0x00008a00ff0c7b82 */ /* 0x016e220000000a00 */
[----:B------:R-:W-:Y:S01]  /*4450*/  PLOP3.LUT P0, PT, PT, PT, PT, 0x8, 0x0 ;  /* 0x000000000000781c */ /* 0x000fe20003f0e170 */
[----:B------:R-:W-:-:S12]  /*4460*/  VIADD R25, R23, 0xffffffa0 ;  /* 0xffffffa017197836 */ /* 0x000fd80000000000 */
.L_x_572:
[C---:B-1----:R-:W-:Y:S01]  /*4470*/  VIADD R16, R0.reuse, 0x20 ;  /* 0x0000002000107836 */ /* 0x042fe20000000000 */
[C---:B------:R-:W-:Y:S01]  /*4480*/  IADD3 R20, R0.reuse, 0x60, RZ ;  /* 0x0000006000147810 */ /* 0x040fe20007ffe0ff */
        /* <DEDUP_REMOVED lines=28> */
.L_x_571:
[----:B------:R-:W-:Y:S05]  /*4650*/  BSYNC B1 ;  /* 0x0000000000017941 */ /* 0x000fea0003800000 */
.L_x_570:
[----:B-12-4-:R-:W-:Y:S01]  /*4660*/  IMAD.IADD R12, R23, 0x1, -R0 ;  /* 0x00000001170c7824 */ /* 0x016fe200078e0a00 */
[----:B------:R-:W-:Y:S04]  /*4670*/  BSSY B1, `(.L_x_573) ;  /* 0x0000013000017945 */ /* 0x000fe80003800000 */
[----:B------:R-:W-:-:S13]  /*4680*/  ISETP.GT.AND P2, PT, R12, 0x20, PT ;  /* 0x000000200c00780c */ /* 0x000fda0003f44270 */
[----:B------:R-:W-:Y:S05]  /*4690*/  @!P2 BRA `(.L_x_574) ;  /* 0x000000000040a947 */ /* 0x000fea0003800000 */
[----:B---3--:R-:W-:Y:S01]  /*46a0*/  VIADD R14, R0, 0x20 ;  /* 0x00000020000e7836 */ /* 0x008fe20000000000 */
        /* <DEDUP_REMOVED lines=15> */
.L_x_574:
[----:B------:R-:W-:Y:S05]  /*47a0*/  BSYNC B1 ;  /* 0x0000000000017941 */ /* 0x000fea0003800000 */
.L_x_573:
[----:B------:R-:W-:-:S13]  /*47b0*/  ISETP.LT.OR P0, PT, R0, R23, P0 ;  /* 0x000000170000720c */ /* 0x000fda0000701670 */
[-CC-:B0-----:R-:W-:Y:S02]  /*47c0*/  @P0 IMAD R12, R4, R23.reuse, R0.reuse ;  /* 0x00000017040c0224 */ /* 0x181fe400078e0200 */
[----:B------:R-:W-:-:S03]  /*47d0*/  @P0 IMAD R23, R26, R23, R0 ;  /* 0x000000171a170224 */ /* 0x000fc600078e0200 */
[----:B---3--:R-:W-:Y:S02]  /*47e0*/  @P0 LEA R14, R12, UR6, 0x2 ;  /* 0x000000060c0e0c11 */ /* 0x008fe4000f8e10ff */
[----:B------:R-:W0:Y:S03]  /*47f0*/  @P0 LDC.64 R12, c[0x0][0x228] ;  /* 0x00008a00ff0c0b82 */ /* 0x000e260000000a00 */
[----:B------:R-:W1:Y:S01]  /*4800*/  @P0 LDS R15, [R14] ;  /* 0x000000000e0f0984 */ /* 0x000e620000000800 */
[----:B0-----:R-:W-:-:S05]  /*4810*/  @P0 IMAD.WIDE R12, R23, 0x4, R12 ;  /* 0x00000004170c0825 */ /* 0x001fca00078e020c */
[----:B-1----:R0:W-:Y:S02]  /*4820*/  @P0 STG.E desc[UR8][R12.64], R15 ;  /* 0x0000000f0c000986 */ /* 0x0021e4000c101908 */
.L_x_569:
[----:B------:R-:W-:Y:S05]  /*4830*/  BSYNC B0 ;  /* 0x0000000000007941 */ /* 0x000fea0003800000 */
.L_x_568:
[----:B------:R5:W-:Y:S06]  /*4840*/  MEMBAR.SC.CTA ;  /* 0x0000000000007992 */ /* 0x000bec0000000000 */
[----:B-----5:R-:W-:Y:S01]  /*4850*/  NOP ;  /* 0x0000000000007918 */ /* 0x020fe20000000000 */
[----:B------:R-:W-:Y:S05]  /*4860*/  @!P1 BRA `(.L_x_575) ;  /* 0xffffffb800b49947 */ /* 0x000fea000383ffff */
[----:B------:R-:W-:Y:S05]  /*4870*/  EXIT ;  /* 0x000000000000794d */ /* 0x000fea0003800000 */
        .weak           $__internal_9_$__cuda_sm20_div_rn_f64_full
        .type           $__internal_9_$__cuda_sm20_div_rn_f64_full,@function
        .size           $__internal_9_$__cuda_sm20_div_rn_f64_full,($__internal_10_$__cuda_sm20_rcp_rn_f32_slowpath - $__internal_9_$__cuda_sm20_div_rn_f64_full)
$__internal_9_$__cuda_sm20_div_rn_f64_full:
[C---:B------:R-:W-:Y:S01]  /*4880*/  FSETP.GEU.AND P0, PT, |R25|.reuse, 1.469367938527859385e-39, PT ;  /* 0x001000001900780b */ /* 0x040fe20003f0e200 */
[----:B------:R-:W-:Y:S01]  /*4890*/  IMAD.MOV.U32 R16, RZ, RZ, 0x1 ;  /* 0x00000001ff107424 */ /* 0x000fe200078e00ff */
[----:B------:R-:W-:Y:S01]  /*48a0*/  LOP3.LUT R12, R25, 0x800fffff, RZ, 0xc0, !PT ;  /* 0x800fffff190c7812 */ /* 0x000fe200078ec0ff */
[----:B------:R-:W-:Y:S01]  /*48b0*/  IMAD.MOV.U32 R30, RZ, RZ, 0x1ca00000 ;  /* 0x1ca00000ff1e7424 */ /* 0x000fe200078e00ff */
[C---:B------:R-:W-:Y:S01]  /*48c0*/  FSETP.GEU.AND P5, PT, |R15|.reuse, 1.469367938527859385e-39, PT ;  /* 0x001000000f00780b */ /* 0x040fe20003fae200 */
[----:B------:R-:W-:Y:S01]  /*48d0*/  BSSY B2, `(.L_x_576) ;  /* 0x0000052000027945 */ /* 0x000fe20003800000 */
[----:B------:R-:W-:Y:S02]  /*48e0*/  LOP3.LUT R13, R12, 0x3ff00000, RZ, 0xfc, !PT ;  /* 0x3ff000000c0d7812 */ /* 0x000fe400078efcff */
[----:B------:R-:W-:Y:S02]  /*48f0*/  MOV R12, R24 ;  /* 0x00000018000c7202 */ /* 0x000fe40000000f00 */
[----:B------:R-:W-:-:S02]  /*4900*/  LOP3.LUT R29, R15, 0x7ff00000, RZ, 0xc0, !PT ;  /* 0x7ff000000f1d7812 */ /* 0x000fc400078ec0ff */
[----:B------:R-:W-:Y:S01]  /*4910*/  LOP3.LUT R32, R25, 0x7ff00000, RZ, 0xc0, !PT ;  /* 0x7ff0000019207812 */ /* 0x000fe200078ec0ff */
[----:B------:R-:W-:-:S03]  /*4920*/  @!P0 DMUL R12, R24, 8.98846567431157953865e+307 ;  /* 0x7fe00000180c8828 */ /* 0x000fc60000000000 */
[----:B------:R-:W-:Y:S02]  /*4930*/  ISETP.GE.U32.AND P4, PT, R29, R32, PT ;  /* 0x000000201d00720c */ /* 0x000fe40003f86070 */
[----:B------:R-:W-:Y:S01]  /*4940*/  @!P5 LOP3.LUT R20, R25, 0x7ff00000, RZ, 0xc0, !PT ;  /* 0x7ff000001914d812 */ /* 0x000fe200078ec0ff */
[----:B------:R-:W0:Y:S03]  /*4950*/  MUFU.RCP64H R17, R13 ;  /* 0x0000000d00117308 */ /* 0x000e260000001800 */
[----:B------:R-:W-:Y:S02]  /*4960*/  @!P5 ISETP.GE.U32.AND P6, PT, R29, R20, PT ;  /* 0x000000141d00d20c */ /* 0x000fe40003fc6070 */
[----:B------:R-:W-:Y:S02]  /*4970*/  @!P0 LOP3.LUT R32, R13, 0x7ff00000, RZ, 0xc0, !PT ;  /* 0x7ff000000d208812 */ /* 0x000fe400078ec0ff */
[----:B------:R-:W-:-:S04]  /*4980*/  @!P5 SEL R21, R30, 0x63400000, !P6 ;  /* 0x634000001e15d807 */ /* 0x000fc80007000000 */
[----:B------:R-:W-:-:S04]  /*4990*/  @!P5 LOP3.LUT R22, R21, 0x80000000, R15, 0xf8, !PT ;  /* 0x800000001516d812 */ /* 0x000fc800078ef80f */
[----:B------:R-:W-:Y:S01]  /*49a0*/  @!P5 LOP3.LUT R23, R22, 0x100000, RZ, 0xfc, !PT ;  /* 0x001000001617d812 */ /* 0x000fe200078efcff */
[----:B------:R-:W-:Y:S01]  /*49b0*/  @!P5 IMAD.MOV.U32 R22, RZ, RZ, RZ ;  /* 0x000000ffff16d224 */ /* 0x000fe200078e00ff */
        /* <DEDUP_REMOVED lines=12> */
[----:B------:R-:W-:Y:S01]  /*4a80*/  MOV R21, R29 ;  /* 0x0000001d00157202 */ /* 0x000fe20000000f00 */
[----:B------:R-:W-:Y:S01]  /*4a90*/  VIADD R19, R32, 0xffffffff ;  /* 0xffffffff20137836 */ /* 0x000fe20000000000 */
[----:B------:R-:W-:-:S05]  /*4aa0*/  @!P5 LOP3.LUT R21, R17, 0x7ff00000, RZ, 0xc0, !PT ;  /* 0x7ff000001115d812 */ /* 0x000fca00078ec0ff */
[----:B------:R-:W-:-:S05]  /*4ab0*/  VIADD R18, R21, 0xffffffff ;  /* 0xffffffff15127836 */ /* 0x000fca0000000000 */
[----:B------:R-:W-:-:S04]  /*4ac0*/  ISETP.GT.U32.AND P0, PT, R18, 0x7feffffe, PT ;  /* 0x7feffffe1200780c */ /* 0x000fc80003f04070 */
[----:B------:R-:W-:-:S13]  /*4ad0*/  ISETP.GT.U32.OR P0, PT, R19, 0x7feffffe, P0 ;  /* 0x7feffffe1300780c */ /* 0x000fda0000704470 */
[----:B------:R-:W-:Y:S05]  /*4ae0*/  @P0 BRA `(.L_x_577) ;  /* 0x00000000006c0947 */ /* 0x000fea0003800000 */
[----:B------:R-:W-:-:S04]  /*4af0*/  LOP3.LUT R18, R25, 0x7ff00000, RZ, 0xc0, !PT ;  /* 0x7ff0000019127812 */ /* 0x000fc800078ec0ff */
[CC--:B------:R-:W-:Y:S02]  /*4b00*/  VIADDMNMX R14, R29.reuse, -R18.reuse, 0xb9600000, !PT ;  /* 0xb96000001d0e7446 */ /* 0x0c0fe40007800912 */
[----:B------:R-:W-:Y:S02]  /*4b10*/  ISETP.GE.U32.AND P0, PT, R29, R18, PT ;  /* 0x000000121d00720c */ /* 0x000fe40003f06070 */
[----:B------:R-:W-:Y:S02]  /*4b20*/  VIMNMX R14, R14, 0x46a00000, PT ;  /* 0x46a000000e0e7848 */ /* 0x000fe40003fe0100 */
[----:B------:R-:W-:-:S05]  /*4b30*/  SEL R15, R30, 0x63400000, !P0 ;  /* 0x634000001e0f7807 */ /* 0x000fca0004000000 */
[----:B------:R-:W-:Y:S01]  /*4b40*/  IMAD.IADD R20, R14, 0x1, -R15 ;  /* 0x000000010e147824 */ /* 0x000fe200078e0a0f */
        /* <DEDUP_REMOVED lines=11> */
[----:B------:R-:W-:Y:S01]  /*4c00*/  IMAD.MOV R13, RZ, RZ, -R20 ;  /* 0x000000ffff0d7224 */ /* 0x000fe200078e0a14 */
[----:B------:R-:W-:Y:S01]  /*4c10*/  DMUL.RP R14, R22, R14 ;  /* 0x0000000e160e7228 */ /* 0x000fe20000008000 */
[----:B------:R-:W-:-:S06]  /*4c20*/  IMAD.MOV.U32 R12, RZ, RZ, RZ ;  /* 0x000000ffff0c7224 */ /* 0x000fcc00078e00ff */
[----:B------:R-:W-:-:S03]  /*4c30*/  DFMA R12, R18, -R12, R22 ;  /* 0x8000000c120c722b */ /* 0x000fc60000000016 */
[----:B------:R-:W-:-:S03]  /*4c40*/  LOP3.LUT R17, R15, R17, RZ, 0x3c, !PT ;  /* 0x000000110f117212 */ /* 0x000fc600078e3cff */
[----:B------:R-:W-:-:S04]  /*4c50*/  IADD3 R12, -R20, -0x43300000, RZ ;  /* 0xbcd00000140c7810 */ /* 0x000fc80007ffe1ff */
[----:B------:R-:W-:-:S04]  /*4c60*/  FSETP.NEU.AND P0, PT, |R13|, R12, PT ;  /* 0x0000000c0d00720b */ /* 0x000fc80003f0d200 */
[----:B------:R-:W-:Y:S02]  /*4c70*/  FSEL R18, R14, R18, !P0 ;  /* 0x000000120e127208 */ /* 0x000fe40004000000 */
[----:B------:R-:W-:Y:S01]  /*4c80*/  FSEL R19, R17, R19, !P0 ;  /* 0x0000001311137208 */ /* 0x000fe20004000000 */
[----:B------:R-:W-:Y:S06]  /*4c90*/  BRA `(.L_x_578) ;  /* 0x0000000000547947 */ /* 0x000fec0003800000 */
.L_x_577:
[----:B------:R-:W-:-:S14]  /*4ca0*/  DSETP.NAN.AND P0, PT, R14, R14, PT ;  /* 0x0000000e0e00722a */ /* 0x000fdc0003f08000 */
[----:B------:R-:W-:Y:S05]  /*4cb0*/  @P0 BRA `(.L_x_579) ;  /* 0x0000000000440947 */ /* 0x000fea0003800000 */
[----:B------:R-:W-:-:S14]  /*4cc0*/  DSETP.NAN.AND P0, PT, R24, R24, PT ;  /* 0x000000181800722a */ /* 0x000fdc0003f08000 */
[----:B------:R-:W-:Y:S05]  /*4cd0*/  @P0 BRA `(.L_x_580) ;  /* 0x0000000000300947 */ /* 0x000fea0003800000 */
[----:B------:R-:W-:Y:S01]  /*4ce0*/  ISETP.NE.AND P0, PT, R21, R32, PT ;  /* 0x000000201500720c */ /* 0x000fe20003f05270 */
[----:B------:R-:W-:Y:S01]  /*4cf0*/  IMAD.MOV.U32 R18, RZ, RZ, 0x0 ;  /* 0x00000000ff127424 */ /* 0x000fe200078e00ff */
[----:B------:R-:W-:-:S11]  /*4d00*/  MOV R19, 0xfff80000 ;  /* 0xfff8000000137802 */ /* 0x000fd60000000f00 */
[----:B------:R-:W-:Y:S05]  /*4d10*/  @!P0 BRA `(.L_x_578) ;  /* 0x0000000000348947 */ /* 0x000fea0003800000 */
[----:B------:R-:W-:Y:S02]  /*4d20*/  ISETP.NE.AND P0, PT, R21, 0x7ff00000, PT ;  /* 0x7ff000001500780c */ /* 0x000fe40003f05270 */
[----:B------:R-:W-:Y:S02]  /*4d30*/  LOP3.LUT R19, R15, 0x80000000, R25, 0x48, !PT ;  /* 0x800000000f137812 */ /* 0x000fe400078e4819 */
[----:B------:R-:W-:-:S13]  /*4d40*/  ISETP.EQ.OR P0, PT, R32, RZ, !P0 ;  /* 0x000000ff2000720c */ /* 0x000fda0004702670 */
[----:B------:R-:W-:Y:S01]  /*4d50*/  @P0 LOP3.LUT R12, R19, 0x7ff00000, RZ, 0xfc, !PT ;  /* 0x7ff00000130c0812 */ /* 0x000fe200078efcff */
[----:B------:R-:W-:Y:S02]  /*4d60*/  @!P0 IMAD.MOV.U32 R18, RZ, RZ, RZ ;  /* 0x000000ffff128224 */ /* 0x000fe400078e00ff */
[----:B------:R-:W-:Y:S02]  /*4d70*/  @P0 IMAD.MOV.U32 R18, RZ, RZ, RZ ;  /* 0x000000ffff120224 */ /* 0x000fe400078e00ff */
[----:B------:R-:W-:Y:S01]  /*4d80*/  @P0 IMAD.MOV.U32 R19, RZ, RZ, R12 ;  /* 0x000000ffff130224 */ /* 0x000fe200078e000c */
[----:B------:R-:W-:Y:S06]  /*4d90*/  BRA `(.L_x_578) ;  /* 0x0000000000147947 */ /* 0x000fec0003800000 */
.L_x_580:
[----:B------:R-:W-:Y:S01]  /*4da0*/  LOP3.LUT R19, R25, 0x80000, RZ, 0xfc, !PT ;  /* 0x0008000019137812 */ /* 0x000fe200078efcff */
[----:B------:R-:W-:Y:S01]  /*4db0*/  IMAD.MOV.U32 R18, RZ, RZ, R24 ;  /* 0x000000ffff127224 */ /* 0x000fe200078e0018 */
[----:B------:R-:W-:Y:S06]  /*4dc0*/  BRA `(.L_x_578) ;  /* 0x0000000000087947 */ /* 0x000fec0003800000 */
.L_x_579:
[----:B------:R-:W-:Y:S02]  /*4dd0*/  LOP3.LUT R19, R15, 0x80000, RZ, 0xfc, !PT ;  /* 0x000800000f137812 */ /* 0x000fe400078efcff */
[----:B------:R-:W-:-:S07]  /*4de0*/  MOV R18, R14 ;  /* 0x0000000e00127202 */ /* 0x000fce0000000f00 */
.L_x_578:
[----:B------:R-:W-:Y:S05]  /*4df0*/  BSYNC B2 ;  /* 0x0000000000027941 */ /* 0x000fea0003800000 */
.L_x_576:
[----:B------:R-:W-:Y:S02]  /*4e00*/  IMAD.MOV.U32 R12, RZ, RZ, R0 ;  /* 0x000000ffff0c7224 */ /* 0x000fe400078e0000 */
[----:B------:R-:W-:-:S04]  /*4e10*/  IMAD.MOV.U32 R13, RZ, RZ, 0x0 ;  /* 0x00000000ff0d7424 */ /* 0x000fc800078e00ff */
[----:B------:R-:W-:Y:S05]  /*4e20*/  RET.REL.NODEC R12 `(_ZN18transformer_engine43fused_score_for_moe_aux_loss_forward_kernelIfEEvPKT_iiiiPS1_PbS4_) ;  /* 0xffffffb00c747950 */ /* 0x000fea0003c3ffff */
        .weak           $__internal_10_$__cuda_sm20_rcp_rn_f32_slowpath
        .type           $__internal_10_$__cuda_sm20_rcp_rn_f32_slowpath,@function
        .size           $__internal_10_$__cuda_sm20_rcp_rn_f32_slowpath,($__internal_11_$__cuda_sm3x_div_rn_noftz_f32_slowpath - $__internal_10_$__cuda_sm20_rcp_rn_f32_slowpath)
$__internal_10_$__cuda_sm20_rcp_rn_f32_slowpath:
[----:B------:R-:W-:Y:S01]  /*4e30*/  IMAD.SHL.U32 R0, R12, 0x2, RZ ;  /* 0x000000020c007824 */ /* 0x000fe200078e00ff */
[----:B------:R-:W-:Y:S04]  /*4e40*/  BSSY B2, `(.L_x_581) ;  /* 0x0000031000027945 */ /* 0x000fe80003800000 */
[----:B------:R-:W-:Y:S01]  /*4e50*/  SHF.R.U32.HI R19, RZ, 0x18, R0 ;  /* 0x00000018ff137819 */ /* 0x000fe20000011600 */
[----:B------:R-:W-:-:S03]  /*4e60*/  IMAD.MOV.U32 R0, RZ, RZ, R12 ;  /* 0x000000ffff007224 */ /* 0x000fc600078e000c */
[----:B------:R-:W-:-:S13]  /*4e70*/  ISETP.NE.U32.AND P0, PT, R19, RZ, PT ;  /* 0x000000ff1300720c */ /* 0x000fda0003f05070 */
[----:B------:R-:W-:Y:S05]  /*4e80*/  @P0 BRA `(.L_x_582) ;  /* 0x0000000000280947 */ /* 0x000fea0003800000 */
[----:B------:R-:W-:-:S04]  /*4e90*/  SHF.L.U32 R12, R0, 0x1, RZ ;  /* 0x00000001000c7819 */ /* 0x000fc800000006ff */
        /* <DEDUP_REMOVED lines=9> */
.L_x_582:
[----:B------:R-:W-:-:S05]  /*4f30*/  VIADD R21, R19, 0xffffff03 ;  /* 0xffffff0313157836 */ /* 0x000fca0000000000 */
        /* <DEDUP_REMOVED lines=15> */
[----:B------:R-:W-:-:S03]  /*5030*/  LOP3.LUT R20, R20, R15, RZ, 0xc0, !PT ;  /* 0x0000000f14147212 */ /* 0x000fc600078ec0ff */
[----:B------:R-:W-:Y:S01]  /*5040*/  IMAD.MOV R12, RZ, RZ, -R17 ;  /* 0x000000ffff0c7224 */ /* 0x000fe200078e0a11 */
[----:B------:R-:W-:-:S04]  /*5050*/  SHF.R.U32.HI R20, RZ, R21, R20 ;  /* 0x00000015ff147219 */ /* 0x000fc80000011614 */
        /* <DEDUP_REMOVED lines=10> */
[----:B------:R-:W-:-:S04]  /*5100*/  @!P0 VIADD R15, R15, 0x1 ;  /* 0x000000010f0f8836 */ /* 0x000fc80000000000 */
[----:B------:R-:W-:-:S05]  /*5110*/  @!P3 IMAD.SHL.U32 R15, R15, 0x2, RZ ;  /* 0x000000020f0fb824 */ /* 0x000fca00078e00ff */
[----:B------:R-:W-:Y:S01]  /*5120*/  LOP3.LUT R15, R15, 0x80000000, R0, 0xf8, !PT ;  /* 0x800000000f0f7812 */ /* 0x000fe200078ef800 */
[----:B------:R-:W-:Y:S06]  /*5130*/  BRA `(.L_x_583) ;  /* 0x0000000000047947 */ /* 0x000fec0003800000 */
.L_x_584:
[----:B------:R0:W1:Y:S02]  /*5140*/  MUFU.RCP R15, R0 ;  /* 0x00000000000f7308 */ /* 0x0000640000001000 */
.L_x_583:
[----:B------:R-:W-:Y:S05]  /*5150*/  BSYNC B2 ;  /* 0x0000000000027941 */ /* 0x000fea0003800000 */
.L_x_581:
[----:B------:R-:W-:-:S04]  /*5160*/  IMAD.MOV.U32 R17, RZ, RZ, 0x0 ;  /* 0x00000000ff117424 */ /* 0x000fc800078e00ff */
[----:B01----:R-:W-:Y:S05]  /*5170*/  RET.REL.NODEC R16 `(_ZN18transformer_engine43fused_score_for_moe_aux_loss_forward_kernelIfEEvPKT_iiiiPS1_PbS4_) ;  /* 0xffffffac10a07950 */ /* 0x003fea0003c3ffff */
        .weak           $__internal_11_$__cuda_sm3x_div_rn_noftz_f32_slowpath
        .type           $__internal_11_$__cuda_sm3x_div_rn_noftz_f32_slowpath,@function
        .size           $__internal_11_$__cuda_sm3x_div_rn_noftz_f32_slowpath,(.L_x_608 - $__internal_11_$__cuda_sm3x_div_rn_noftz_f32_slowpath)
$__internal_11_$__cuda_sm3x_div_rn_noftz_f32_slowpath:
[--C-:B------:R-:W-:Y:S01]  /*5180*/  SHF.R.U32.HI R17, RZ, 0x17, R13.reuse ;  /* 0x00000017ff117819 */ /* 0x100fe2000001160d */
[----:B------:R-:W-:Y:S01]  /*5190*/  BSSY B2, `(.L_x_585) ;  /* 0x0000064000027945 */ /* 0x000fe20003800000 */
[--C-:B------:R-:W-:Y:S01]  /*51a0*/  SHF.R.U32.HI R16, RZ, 0x17, R0.reuse ;  /* 0x00000017ff107819 */ /* 0x100fe20000011600 */
[----:B------:R-:W-:Y:S01]  /*51b0*/  IMAD.MOV.U32 R18, RZ, RZ, R0 ;  /* 0x000000ffff127224 */ /* 0x000fe200078e0000 */
[----:B------:R-:W-:Y:S01]  /*51c0*/  LOP3.LUT R17, R17, 0xff, RZ, 0xc0, !PT ;  /* 0x000000ff11117812 */ /* 0x000fe200078ec0ff */
[----:B------:R-:W-:Y:S01]  /*51d0*/  IMAD.MOV.U32 R19, RZ, RZ, R13 ;  /* 0x000000ffff137224 */ /* 0x000fe200078e000d */
[----:B------:R-:W-:-:S03]  /*51e0*/  LOP3.LUT R22, R16, 0xff, RZ, 0xc0, !PT ;  /* 0x000000ff10167812 */ /* 0x000fc600078ec0ff */
[----:B------:R-:W-:Y:S01]  /*51f0*/  VIADD R21, R17, 0xffffffff ;  /* 0xffffffff11157836 */ /* 0x000fe20000000000 */
[----:B------:R-:W-:-:S04]  /*5200*/  IADD3 R20, R22, -0x1, RZ ;  /* 0xffffffff16147810 */ /* 0x000fc80007ffe0ff */
[----:B------:R-:W-:-:S04]  /*5210*/  ISETP.GT.U32.AND P0, PT, R21, 0xfd, PT ;  /* 0x000000fd1500780c */ /* 0x000fc80003f04070 */
[----:B------:R-:W-:-:S13]  /*5220*/  ISETP.GT.U32.OR P0, PT, R20, 0xfd, P0 ;  /* 0x000000fd1400780c */ /* 0x000fda0000704470 */
[----:B------:R-:W-:Y:S01]  /*5230*/  @!P0 IMAD.MOV.U32 R16, RZ, RZ, RZ ;  /* 0x000000ffff108224 */ /* 0x000fe200078e00ff */
        /* <DEDUP_REMOVED lines=24> */
.L_x_586:
[----:B------:R-:W-:Y:S01]  /*53c0*/  LEA R0, R17, 0xc0800000, 0x17 ;  /* 0xc080000011007811 */ /* 0x000fe200078eb8ff */
[----:B------:R-:W-:Y:S04]  /*53d0*/  BSSY B3, `(.L_x_591) ;  /* 0x0000036000037945 */ /* 0x000fe80003800000 */
[----:B------:R-:W-:Y:S02]  /*53e0*/  IMAD.IADD R20, R19, 0x1, -R0 ;  /* 0x0000000113147824 */ /* 0x000fe400078e0a00 */
[----:B------:R-:W-:Y:S02]  /*53f0*/  VIADD R19, R22, 0xffffff81 ;  /* 0xffffff8116137836 */ /* 0x000fe40000000000 */
[----:B------:R-:W0:Y:S01]  /*5400*/  MUFU.RCP R21, R20 ;  /* 0x0000001400157308 */ /* 0x000e220000001000 */
[----:B------:R-:W-:Y:S01]  /*5410*/  FADD.FTZ R23, -R20, -RZ ;  /* 0x800000ff14177221 */ /* 0x000fe20000010100 */
[C---:B------:R-:W-:Y:S01]  /*5420*/  IMAD R0, R19.reuse, -0x800000, R18 ;  /* 0xff80000013007824 */ /* 0x040fe200078e0212 */
[----:B------:R-:W-:-:S05]  /*5430*/  IADD3 R19, R19, 0x7f, -R17 ;  /* 0x0000007f13137810 */ /* 0x000fca0007ffe811 */
[----:B------:R-:W-:Y:S02]  /*5440*/  IMAD.IADD R19, R19, 0x1, R16 ;  /* 0x0000000113137824 */ /* 0x000fe400078e0210 */
        /* <DEDUP_REMOVED lines=8> */
[----:B------:R-:W-:-:S04]  /*54d0*/  LOP3.LUT R17, R17, 0xff, RZ, 0xc0, !PT ;  /* 0x000000ff11117812 */ /* 0x000fc800078ec0ff */
[----:B------:R-:W-:-:S05]  /*54e0*/  IADD3 R20, R17, R19, RZ ;  /* 0x0000001311147210 */ /* 0x000fca0007ffe0ff */
[----:B------:R-:W-:-:S05]  /*54f0*/  VIADD R16, R20, 0xffffffff ;  /* 0xffffffff14107836 */ /* 0x000fca0000000000 */
        /* <DEDUP_REMOVED lines=15> */
[----:B------:R-:W-:Y:S01]  /*55f0*/  ISETP.NE.AND P4, PT, R20, RZ, PT ;  /* 0x000000ff1400720c */ /* 0x000fe20003f85270 */
[----:B------:R-:W-:Y:S01]  /*5600*/  IMAD.MOV R20, RZ, RZ, -R20 ;  /* 0x000000ffff147224 */ /* 0x000fe200078e0a14 */
[----:B------:R-:W-:-:S02]  /*5610*/  LOP3.LUT R18, R18, 0x800000, RZ, 0xfc, !PT ;  /* 0x0080000012127812 */ /* 0x000fc400078efcff */
[----:B------:R-:W-:Y:S02]  /*5620*/  FSETP.NEU.FTZ.AND P0, PT, R16, R17, PT ;  /* 0x000000111000720b */ /* 0x000fe40003f1d000 */
[----:B------:R-:W-:Y:S02]  /*5630*/  SHF.L.U32 R19, R18, R19, RZ ;  /* 0x0000001312137219 */ /* 0x000fe400000006ff */
[----:B------:R-:W-:Y:S02]  /*5640*/  SEL R17, R20, RZ, P5 ;  /* 0x000000ff14117207 */ /* 0x000fe40002800000 */
[----:B------:R-:W-:Y:S02]  /*5650*/  ISETP.NE.AND P4, PT, R19, RZ, P4 ;  /* 0x000000ff1300720c */ /* 0x000fe40002785270 */
[----:B------:R-:W-:Y:S02]  /*5660*/  SHF.R.U32.HI R17, RZ, R17, R18 ;  /* 0x00000011ff117219 */ /* 0x000fe40000011612 */
[----:B------:R-:W-:-:S02]  /*5670*/  PLOP3.LUT P0, PT, P0, P4, PT, 0xa8, 0x0 ;  /* 0x000000000000781c */ /* 0x000fc40000709570 */
[----:B------:R-:W-:Y:S02]  /*5680*/  SHF.R.U32.HI R19, RZ, 0x1, R17 ;  /* 0x00000001ff137819 */ /* 0x000fe40000011611 */
[----:B------:R-:W-:-:S04]  /*5690*/  SEL R16, RZ, 0x1, !P0 ;  /* 0x00000001ff107807 */ /* 0x000fc80004000000 */
[----:B------:R-:W-:-:S04]  /*56a0*/  LOP3.LUT R16, R16, 0x1, R19, 0xf8, !PT ;  /* 0x0000000110107812 */ /* 0x000fc800078ef813 */
[----:B------:R-:W-:-:S05]  /*56b0*/  LOP3.LUT R16, R16, R17, RZ, 0xc0, !PT ;  /* 0x0000001110107212 */ /* 0x000fca00078ec0ff */
[----:B------:R-:W-:-:S05]  /*56c0*/  IMAD.IADD R19, R19, 0x1, R16 ;  /* 0x0000000113137824 */ /* 0x000fca00078e0210 */
[----:B------:R-:W-:Y:S01]  /*56d0*/  LOP3.LUT R0, R19, R0, RZ, 0xfc, !PT ;  /* 0x0000000013007212 */ /* 0x000fe200078efcff */
[----:B------:R-:W-:Y:S06]  /*56e0*/  BRA `(.L_x_594) ;  /* 0x0000000000107947 */ /* 0x000fec0003800000 */
.L_x_593:
[----:B------:R-:W-:-:S04]  /*56f0*/  LOP3.LUT R0, R0, 0x80000000, RZ, 0xc0, !PT ;  /* 0x8000000000007812 */ /* 0x000fc800078ec0ff */
[----:B------:R-:W-:Y:S01]  /*5700*/  LOP3.LUT R0, R0, 0x7f800000, RZ, 0xfc, !PT ;  /* 0x7f80000000007812 */ /* 0x000fe200078efcff */
[----:B------:R-:W-:Y:S06]  /*5710*/  BRA `(.L_x_594) ;  /* 0x0000000000047947 */ /* 0x000fec0003800000 */
.L_x_592:
[----:B------:R-:W-:-:S07]  /*5720*/  LEA R0, R19, R0, 0x17 ;  /* 0x0000000013007211 */ /* 0x000fce00078eb8ff */
.L_x_594:
[----:B------:R-:W-:Y:S05]  /*5730*/  BSYNC B3 ;  /* 0x0000000000037941 */ /* 0x000fea0003800000 */
.L_x_591:
[----:B------:R-:W-:Y:S05]  /*5740*/  BRA `(.L_x_595) ;  /* 0x0000000000207947 */ /* 0x000fea0003800000 */
.L_x_590:
[----:B------:R-:W-:-:S04]  /*5750*/  LOP3.LUT R0, R19, 0x80000000, R18, 0x48, !PT ;  /* 0x8000000013007812 */ /* 0x000fc800078e4812 */
[----:B------:R-:W-:Y:S01]  /*5760*/  LOP3.LUT R0, R0, 0x7f800000, RZ, 0xfc, !PT ;  /* 0x7f80000000007812 */ /* 0x000fe200078efcff */
[----:B------:R-:W-:Y:S06]  /*5770*/  BRA `(.L_x_595) ;  /* 0x0000000000147947 */ /* 0x000fec0003800000 */
.L_x_589:
[----:B------:R-:W-:Y:S01]  /*5780*/  LOP3.LUT R0, R19, 0x80000000, R18, 0x48, !PT ;  /* 0x8000000013007812 */ /* 0x000fe200078e4812 */
[----:B------:R-:W-:Y:S06]  /*5790*/  BRA `(.L_x_595) ;  /* 0x00000000000c7947 */ /* 0x000fec0003800000 */
.L_x_588:
[----:B------:R-:W0:Y:S01]  /*57a0*/  MUFU.RSQ R0, -QNAN ;  /* 0xffc0000000007908 */ /* 0x000e220000001400 */
[----:B------:R-:W-:Y:S05]  /*57b0*/  BRA `(.L_x_595) ;  /* 0x0000000000047947 */ /* 0x000fea0003800000 */
.L_x_587:
[----:B------:R-:W-:-:S07]  /*57c0*/  FADD.FTZ R0, R0, R13 ;  /* 0x0000000d00007221 */ /* 0x000fce0000010000 */
.L_x_595:
[----:B------:R-:W-:Y:S05]  /*57d0*/  BSYNC B2 ;  /* 0x0000000000027941 */ /* 0x000fea0003800000 */
.L_x_585:
[----:B------:R-:W-:Y:S02]  /*57e0*/  IMAD.MOV.U32 R16, RZ, RZ, R14 ;  /* 0x000000ffff107224 */ /* 0x000fe400078e000e */
[----:B------:R-:W-:-:S04]  /*57f0*/  IMAD.MOV.U32 R17, RZ, RZ, 0x0 ;  /* 0x00000000ff117424 */ /* 0x000fc800078e00ff */
[----:B0-----:R-:W-:Y:S05]  /*5800*/  RET.REL.NODEC R16 `(_ZN18transformer_engine43fused_score_for_moe_aux_loss_forward_kernelIfEEvPKT_iiiiPS1_PbS4_) ;  /* 0xffffffa410fc7950 */ /* 0x001fea0003c3ffff */
.L_x_596:
        /* <DEDUP_REMOVED lines=15> */
.L_x_608:


//--------------------- .nv.shared._ZN18transformer_engine44fused_score_for_moe_aux_loss_backward_kernelI13__nv_bfloat16EEvPKT_S4_iiiiPS2_ --------------------------
	.section	.nv.shared._ZN18transformer_engine44fused_score_for_moe_aux_loss_backward_kernelI13__nv_bfloat16EEvPKT_S4_iiiiPS2_,"aw",@nobits
	.sectionflags	@""
	.align	16
	.zero		1024


//--------------------- .nv.shared.reserved.0     --------------------------
	.section	.nv.shared.reserved.0,"aw",@nobits
	.weak		__nv_reservedSMEM_offset_0_alias
	.size		__nv_reservedSMEM_offset_0_alias, 0, 0
	.other		__nv_reservedSMEM_offset_0_alias,@"STO_CUDA_RESERVED_SHARED STV_DEFAULT"
__nv_reservedSMEM_offset_0_alias:
	.zero		0


//--------------------- .nv.shared._ZN18transformer_engine44fused_score_for_moe_aux_loss_backward_kernelI6__halfEEvPKT_S4_iiiiPS2_ --------------------------
	.section	.nv.shared._ZN18transformer_engine44fused_score_for_moe_aux_loss_backward_kernelI6__halfEEvPKT_S4_iiiiPS2_,"aw",@nobits
	.sectionflags	@""
	.align	16
	.zero		1024


//--------------------- .nv.shared._ZN18transformer_engine44fused_score_for_moe_aux_loss_backward_kernelIfEEvPKT_S3_iiiiPS1_ --------------------------
	.section	.nv.shared._ZN18transformer_engine44fused_score_for_moe_aux_loss_backward_kernelIfEEvPKT_S3_iiiiPS1_,"aw",@nobits
	.sectionflags	@""
	.align	16
	.zero		1024


//--------------------- .nv.shared._ZN18transformer_engine43fused_score_for_moe_aux_loss_forward_kernelI13__nv_bfloat16EEvPKT_iiiiPS2_PbS5_ --------------------------
	.section	.nv.shared._ZN18transformer_engine43fused_score_for_moe_aux_loss_forward_kernelI13__nv_bfloat16EEvPKT_iiiiPS2_PbS5_,"aw",@nobits
	.sectionflags	@""
	.align	16
	.zero		1024


//--------------------- .nv.shared._ZN18transformer_engine43fused_score_for_moe_aux_loss_forward_kernelI6__halfEEvPKT_iiiiPS2_PbS5_ --------------------------
	.section	.nv.shared._ZN18transformer_engine43fused_score_for_moe_aux_loss_forward_kernelI6__halfEEvPKT_iiiiPS2_PbS5_,"aw",@nobits
	.sectionflags	@""
	.align	16
	.zero		1024


//--------------------- .nv.shared._ZN18transformer_engine43fused_score_for_moe_aux_loss_forward_kernelIfEEvPKT_iiiiPS1_PbS4_ --------------------------
	.section	.nv.shared._ZN18transformer_engine43fused_score_for_moe_aux_loss_forward_kernelIfEEvPKT_iiiiPS1_PbS4_,"aw",@nobits
	.sectionflags	@""
	.align	16
	.zero		1024


//--------------------- .nv.constant0._ZN18transformer_engine44fused_score_for_moe_aux_loss_backward_kernelI13__nv_bfloat16EEvPKT_S4_iiiiPS2_ --------------------------
	.section	.nv.constant0._ZN18transformer_engine44fused_score_for_moe_aux_loss_backward_kernelI13__nv_bfloat16EEvPKT_S4_iiiiPS2_,"a",@progbits
	.sectionflags	@""
	.align	4
.nv.constant0._ZN18transformer_engine44fused_score_for_moe_aux_loss_backward_kernelI13__nv_bfloat16EEvPKT_S4_iiiiPS2_:
	.zero		568


//--------------------- .nv.constant0._ZN18transformer_engine44fused_score_for_moe_aux_loss_backward_kernelI6__halfEEvPKT_S4_iiiiPS2_ --------------------------
	.section	.nv.constant0._ZN18transformer_engine44fused_score_for_moe_aux_loss_backward_kernelI6__halfEEvPKT_S4_iiiiPS2_,"a",@progbits
	.sectionflags	@""
	.align	4
.nv.constant0._ZN18transformer_engine44fused_score_for_moe_aux_loss_backward_kernelI6__halfEEvPKT_S4_iiiiPS2_:
	.zero		568


//--------------------- .nv.constant0._ZN18transformer_engine44fused_score_for_moe_aux_loss_backward_kernelIfEEvPKT_S3_iiiiPS1_ --------------------------
	.section	.nv.constant0._ZN18transformer_engine44fused_score_for_moe_aux_loss_backward_kernelIfEEvPKT_S3_iiiiPS1_,"a",@progbits
	.sectionflags	@""
	.align	4
.nv.constant0._ZN18transformer_engine44fused_score_for_moe_aux_loss_backward_kernelIfEEvPKT_S3_iiiiPS1_:
	.zero		568


//--------------------- .nv.constant0._ZN18transformer_engine43fused_score_for_moe_aux_loss_forward_kernelI13__nv_bfloat16EEvPKT_iiiiPS2_PbS5_ --------------------------
	.section	.nv.constant0._ZN18transformer_engine43fused_score_for_moe_aux_loss_forward_kernelI13__nv_bfloat16EEvPKT_iiiiPS2_PbS5_,"a",@progbits
	.sectionflags	@""
	.align	4
.nv.constant0._ZN18transformer_engine43fused_score_for_moe_aux_loss_forward_kernelI13__nv_bfloat16EEvPKT_iiiiPS2_PbS5_:
	.zero		576


//--------------------- .nv.constant0._ZN18transformer_engine43fused_score_for_moe_aux_loss_forward_kernelI6__halfEEvPKT_iiiiPS2_PbS5_ --------------------------
	.section	.nv.constant0._ZN18transformer_engine43fused_score_for_moe_aux_loss_forward_kernelI6__halfEEvPKT_iiiiPS2_PbS5_,"a",@progbits
	.sectionflags	@""
	.align	4
.nv.constant0._ZN18transformer_engine43fused_score_for_moe_aux_loss_forward_kernelI6__halfEEvPKT_iiiiPS2_PbS5_:
	.zero		576


//--------------------- .nv.constant0._ZN18transformer_engine43fused_score_for_moe_aux_loss_forward_kernelIfEEvPKT_iiiiPS1_PbS4_ --------------------------
	.section	.nv.constant0._ZN18transformer_engine43fused_score_for_moe_aux_loss_forward_kernelIfEEvPKT_iiiiPS1_PbS4_,"a",@progbits
	.sectionflags	@""
	.align	4
.nv.constant0._ZN18transformer_engine43fused_score_for_moe_aux_loss_forward_kernelIfEEvPKT_iiiiPS1_PbS4_:
	.zero		576


//--------------------- SYMBOLS --------------------------

	.type		.nv.reservedSmem.offset0,@object
	.size		.nv.reservedSmem.offset0,0x4
